//
// Generated by NVIDIA NVVM Compiler
//
// Compiler Build ID: CL-36424714
// Cuda compilation tools, release 13.0, V13.0.88
// Based on NVVM 20.0.0
//

.version 9.0
.target sm_100
.address_size 64

	// .globl	_Z26segmentedBitonicSortKernelPjS_S_S_j
// _ZZN3cub18CUB_300001_SM_10006detail10radix_sort31DeviceRadixSortSingleTileKernelINS1_5radix10policy_hubIjNS0_8NullTypeEyE10Policy1000ELNS0_9SortOrderE0EjS6_yNS1_21identity_decomposer_tEEEvPKT1_PSB_PKT2_PSF_T3_iiT4_E12temp_storage has been demoted
// _ZZN3cub18CUB_300001_SM_10006detail10radix_sort30DeviceRadixSortHistogramKernelINS1_5radix10policy_hubIjNS0_8NullTypeEyE10Policy1000ELNS0_9SortOrderE0EjyNS1_21identity_decomposer_tEEEvPT2_PKT1_SB_iiT3_E12temp_storage has been demoted
// _ZZN3cub18CUB_300001_SM_10006detail10radix_sort33DeviceRadixSortExclusiveSumKernelINS1_5radix10policy_hubIjNS0_8NullTypeEyE10Policy1000EyEEvPT0_E12temp_storage has been demoted
// _ZZN3cub18CUB_300001_SM_10006detail10radix_sort29DeviceRadixSortOnesweepKernelINS1_5radix10policy_hubIjNS0_8NullTypeEyE10Policy1000ELNS0_9SortOrderE0EjS6_yiiNS1_21identity_decomposer_tEEEvPT5_SC_PT3_PKSD_PT1_PKSH_PT2_PKSL_T4_iiT6_E1s has been demoted
.global .align 1 .b8 _ZN34_INTERNAL_9671bcc6_4_k_cu_ccbb3be14cuda3std3__45__cpo5beginE[1];
.global .align 1 .b8 _ZN34_INTERNAL_9671bcc6_4_k_cu_ccbb3be14cuda3std3__45__cpo3endE[1];
.global .align 1 .b8 _ZN34_INTERNAL_9671bcc6_4_k_cu_ccbb3be14cuda3std3__45__cpo6cbeginE[1];
.global .align 1 .b8 _ZN34_INTERNAL_9671bcc6_4_k_cu_ccbb3be14cuda3std3__45__cpo4cendE[1];
.global .align 1 .b8 _ZN34_INTERNAL_9671bcc6_4_k_cu_ccbb3be14cuda3std3__45__cpo6rbeginE[1];
.global .align 1 .b8 _ZN34_INTERNAL_9671bcc6_4_k_cu_ccbb3be14cuda3std3__45__cpo4rendE[1];
.global .align 1 .b8 _ZN34_INTERNAL_9671bcc6_4_k_cu_ccbb3be14cuda3std3__45__cpo7crbeginE[1];
.global .align 1 .b8 _ZN34_INTERNAL_9671bcc6_4_k_cu_ccbb3be14cuda3std3__45__cpo5crendE[1];
.global .align 1 .b8 _ZN34_INTERNAL_9671bcc6_4_k_cu_ccbb3be14cuda3std3__436_GLOBAL__N__9671bcc6_4_k_cu_ccbb3be16ignoreE[1];
.global .align 1 .b8 _ZN34_INTERNAL_9671bcc6_4_k_cu_ccbb3be14cuda3std3__419piecewise_constructE[1];
.global .align 1 .b8 _ZN34_INTERNAL_9671bcc6_4_k_cu_ccbb3be14cuda3std3__48in_placeE[1];
.global .align 1 .b8 _ZN34_INTERNAL_9671bcc6_4_k_cu_ccbb3be14cuda3std3__420unreachable_sentinelE[1];
.global .align 1 .b8 _ZN34_INTERNAL_9671bcc6_4_k_cu_ccbb3be14cuda3std3__47nulloptE[1];
.global .align 1 .b8 _ZN34_INTERNAL_9671bcc6_4_k_cu_ccbb3be14cuda3std3__48unexpectE[1];
.global .align 1 .b8 _ZN34_INTERNAL_9671bcc6_4_k_cu_ccbb3be14cuda3std6ranges3__45__cpo4swapE[1];
.global .align 1 .b8 _ZN34_INTERNAL_9671bcc6_4_k_cu_ccbb3be14cuda3std6ranges3__45__cpo9iter_moveE[1];
.global .align 1 .b8 _ZN34_INTERNAL_9671bcc6_4_k_cu_ccbb3be14cuda3std6ranges3__45__cpo5beginE[1];
.global .align 1 .b8 _ZN34_INTERNAL_9671bcc6_4_k_cu_ccbb3be14cuda3std6ranges3__45__cpo3endE[1];
.global .align 1 .b8 _ZN34_INTERNAL_9671bcc6_4_k_cu_ccbb3be14cuda3std6ranges3__45__cpo6cbeginE[1];
.global .align 1 .b8 _ZN34_INTERNAL_9671bcc6_4_k_cu_ccbb3be14cuda3std6ranges3__45__cpo4cendE[1];
.global .align 1 .b8 _ZN34_INTERNAL_9671bcc6_4_k_cu_ccbb3be14cuda3std6ranges3__45__cpo7advanceE[1];
.global .align 1 .b8 _ZN34_INTERNAL_9671bcc6_4_k_cu_ccbb3be14cuda3std6ranges3__45__cpo9iter_swapE[1];
.global .align 1 .b8 _ZN34_INTERNAL_9671bcc6_4_k_cu_ccbb3be14cuda3std6ranges3__45__cpo4nextE[1];
.global .align 1 .b8 _ZN34_INTERNAL_9671bcc6_4_k_cu_ccbb3be14cuda3std6ranges3__45__cpo4prevE[1];
.global .align 1 .b8 _ZN34_INTERNAL_9671bcc6_4_k_cu_ccbb3be14cuda3std6ranges3__45__cpo4dataE[1];
.global .align 1 .b8 _ZN34_INTERNAL_9671bcc6_4_k_cu_ccbb3be14cuda3std6ranges3__45__cpo5cdataE[1];
.global .align 1 .b8 _ZN34_INTERNAL_9671bcc6_4_k_cu_ccbb3be14cuda3std6ranges3__45__cpo4sizeE[1];
.global .align 1 .b8 _ZN34_INTERNAL_9671bcc6_4_k_cu_ccbb3be14cuda3std6ranges3__45__cpo5ssizeE[1];
.global .align 1 .b8 _ZN34_INTERNAL_9671bcc6_4_k_cu_ccbb3be14cuda3std6ranges3__45__cpo8distanceE[1];
.global .align 1 .b8 _ZN34_INTERNAL_9671bcc6_4_k_cu_ccbb3be16thrust24THRUST_300001_SM_1000_NS8cuda_cub3parE[1];
.global .align 1 .b8 _ZN34_INTERNAL_9671bcc6_4_k_cu_ccbb3be16thrust24THRUST_300001_SM_1000_NS8cuda_cub10par_nosyncE[1];
.global .align 1 .b8 _ZN34_INTERNAL_9671bcc6_4_k_cu_ccbb3be16thrust24THRUST_300001_SM_1000_NS6system6detail10sequential3seqE[1];
.global .align 1 .b8 _ZN34_INTERNAL_9671bcc6_4_k_cu_ccbb3be16thrust24THRUST_300001_SM_1000_NS6system3cpp3parE[1];
.global .align 1 .b8 _ZN34_INTERNAL_9671bcc6_4_k_cu_ccbb3be16thrust24THRUST_300001_SM_1000_NS12placeholders2_1E[1];
.global .align 1 .b8 _ZN34_INTERNAL_9671bcc6_4_k_cu_ccbb3be16thrust24THRUST_300001_SM_1000_NS12placeholders2_2E[1];
.global .align 1 .b8 _ZN34_INTERNAL_9671bcc6_4_k_cu_ccbb3be16thrust24THRUST_300001_SM_1000_NS12placeholders2_3E[1];
.global .align 1 .b8 _ZN34_INTERNAL_9671bcc6_4_k_cu_ccbb3be16thrust24THRUST_300001_SM_1000_NS12placeholders2_4E[1];
.global .align 1 .b8 _ZN34_INTERNAL_9671bcc6_4_k_cu_ccbb3be16thrust24THRUST_300001_SM_1000_NS12placeholders2_5E[1];
.global .align 1 .b8 _ZN34_INTERNAL_9671bcc6_4_k_cu_ccbb3be16thrust24THRUST_300001_SM_1000_NS12placeholders2_6E[1];
.global .align 1 .b8 _ZN34_INTERNAL_9671bcc6_4_k_cu_ccbb3be16thrust24THRUST_300001_SM_1000_NS12placeholders2_7E[1];
.global .align 1 .b8 _ZN34_INTERNAL_9671bcc6_4_k_cu_ccbb3be16thrust24THRUST_300001_SM_1000_NS12placeholders2_8E[1];
.global .align 1 .b8 _ZN34_INTERNAL_9671bcc6_4_k_cu_ccbb3be16thrust24THRUST_300001_SM_1000_NS12placeholders2_9E[1];
.global .align 1 .b8 _ZN34_INTERNAL_9671bcc6_4_k_cu_ccbb3be16thrust24THRUST_300001_SM_1000_NS12placeholders3_10E[1];
.global .align 1 .b8 _ZN34_INTERNAL_9671bcc6_4_k_cu_ccbb3be16thrust24THRUST_300001_SM_1000_NS3seqE[1];
.global .align 1 .b8 _ZN34_INTERNAL_9671bcc6_4_k_cu_ccbb3be16thrust24THRUST_300001_SM_1000_NS6deviceE[1];
.extern .shared .align 16 .b8 s_key[];
.extern .shared .align 16 .b8 s_histo[];
.extern .shared .align 16 .b8 s_data[];

.visible .entry _Z26segmentedBitonicSortKernelPjS_S_S_j(
	.param .u64 .ptr .align 1 _Z26segmentedBitonicSortKernelPjS_S_S_j_param_0,
	.param .u64 .ptr .align 1 _Z26segmentedBitonicSortKernelPjS_S_S_j_param_1,
	.param .u64 .ptr .align 1 _Z26segmentedBitonicSortKernelPjS_S_S_j_param_2,
	.param .u64 .ptr .align 1 _Z26segmentedBitonicSortKernelPjS_S_S_j_param_3,
	.param .u32 _Z26segmentedBitonicSortKernelPjS_S_S_j_param_4
)
{
	.reg .pred 	%p<58>;
	.reg .b32 	%r<189>;
	.reg .b64 	%rd<24>;

	ld.param.u64 	%rd3, [_Z26segmentedBitonicSortKernelPjS_S_S_j_param_0];
	ld.param.u64 	%rd4, [_Z26segmentedBitonicSortKernelPjS_S_S_j_param_1];
	ld.param.u64 	%rd5, [_Z26segmentedBitonicSortKernelPjS_S_S_j_param_2];
	ld.param.u64 	%rd6, [_Z26segmentedBitonicSortKernelPjS_S_S_j_param_3];
	ld.param.u32 	%r101, [_Z26segmentedBitonicSortKernelPjS_S_S_j_param_4];
	cvta.to.global.u64 	%rd1, %rd4;
	cvta.to.global.u64 	%rd7, %rd6;
	cvta.to.global.u64 	%rd8, %rd5;
	mov.u32 	%r102, %ctaid.x;
	mul.wide.u32 	%rd9, %r102, 4;
	add.s64 	%rd10, %rd8, %rd9;
	ld.global.u32 	%r1, [%rd10];
	add.s64 	%rd11, %rd7, %rd9;
	ld.global.u32 	%r2, [%rd11];
	setp.eq.s32 	%p1, %r2, 0;
	@%p1 bra 	$L__BB0_64;
	setp.eq.s32 	%p2, %r2, 1;
	mov.u32 	%r171, %r2;
	@%p2 bra 	$L__BB0_3;
	add.s32 	%r103, %r2, -1;
	clz.b32 	%r104, %r103;
	sub.s32 	%r105, 32, %r104;
	mov.b32 	%r106, 1;
	shl.b32 	%r171, %r106, %r105;
$L__BB0_3:
	setp.ne.s32 	%p3, %r101, 0;
	selp.s32 	%r5, -1, 0, %p3;
	mov.u32 	%r188, %tid.x;
	setp.ge.u32 	%p4, %r188, %r171;
	@%p4 bra 	$L__BB0_20;
	mov.u32 	%r7, %ntid.x;
	add.s32 	%r107, %r188, %r7;
	max.u32 	%r108, %r171, %r107;
	setp.lt.u32 	%p5, %r107, %r171;
	selp.u32 	%r109, 1, 0, %p5;
	add.s32 	%r110, %r107, %r109;
	sub.s32 	%r111, %r108, %r110;
	div.u32 	%r112, %r111, %r7;
	add.s32 	%r8, %r112, %r109;
	and.b32  	%r113, %r8, 3;
	setp.eq.s32 	%p6, %r113, 3;
	mov.u32 	%r175, %r188;
	@%p6 bra 	$L__BB0_9;
	add.s32 	%r115, %r8, 1;
	and.b32  	%r9, %r115, 3;
	mov.b32 	%r173, 0;
	mov.u32 	%r175, %r188;
$L__BB0_6:
	.pragma "nounroll";
	setp.ge.u32 	%p7, %r175, %r2;
	mov.u32 	%r174, %r5;
	@%p7 bra 	$L__BB0_8;
	add.s32 	%r116, %r175, %r1;
	mul.wide.u32 	%rd12, %r116, 4;
	add.s64 	%rd13, %rd1, %rd12;
	ld.global.u32 	%r174, [%rd13];
$L__BB0_8:
	shl.b32 	%r117, %r175, 2;
	mov.u32 	%r118, s_key;
	add.s32 	%r119, %r118, %r117;
	st.shared.u32 	[%r119], %r174;
	add.s32 	%r175, %r175, %r7;
	add.s32 	%r173, %r173, 1;
	setp.ne.s32 	%p8, %r173, %r9;
	@%p8 bra 	$L__BB0_6;
$L__BB0_9:
	setp.lt.u32 	%p9, %r8, 3;
	@%p9 bra 	$L__BB0_20;
	mov.u32 	%r122, s_key;
$L__BB0_11:
	setp.ge.u32 	%p10, %r175, %r2;
	mov.u32 	%r177, %r5;
	@%p10 bra 	$L__BB0_13;
	add.s32 	%r120, %r175, %r1;
	mul.wide.u32 	%rd14, %r120, 4;
	add.s64 	%rd15, %rd1, %rd14;
	ld.global.u32 	%r177, [%rd15];
$L__BB0_13:
	shl.b32 	%r121, %r175, 2;
	add.s32 	%r20, %r122, %r121;
	st.shared.u32 	[%r20], %r177;
	add.s32 	%r21, %r175, %r7;
	setp.ge.u32 	%p11, %r21, %r2;
	mov.u32 	%r178, %r5;
	@%p11 bra 	$L__BB0_15;
	add.s32 	%r123, %r21, %r1;
	mul.wide.u32 	%rd16, %r123, 4;
	add.s64 	%rd17, %rd1, %rd16;
	ld.global.u32 	%r178, [%rd17];
$L__BB0_15:
	shl.b32 	%r24, %r7, 2;
	add.s32 	%r25, %r20, %r24;
	st.shared.u32 	[%r25], %r178;
	add.s32 	%r26, %r21, %r7;
	setp.ge.u32 	%p12, %r26, %r2;
	mov.u32 	%r179, %r5;
	@%p12 bra 	$L__BB0_17;
	add.s32 	%r124, %r26, %r1;
	mul.wide.u32 	%rd18, %r124, 4;
	add.s64 	%rd19, %rd1, %rd18;
	ld.global.u32 	%r179, [%rd19];
$L__BB0_17:
	add.s32 	%r29, %r25, %r24;
	st.shared.u32 	[%r29], %r179;
	add.s32 	%r30, %r26, %r7;
	setp.ge.u32 	%p13, %r30, %r2;
	mov.u32 	%r180, %r5;
	@%p13 bra 	$L__BB0_19;
	add.s32 	%r125, %r30, %r1;
	mul.wide.u32 	%rd20, %r125, 4;
	add.s64 	%rd21, %rd1, %rd20;
	ld.global.u32 	%r180, [%rd21];
$L__BB0_19:
	add.s32 	%r126, %r29, %r24;
	st.shared.u32 	[%r126], %r180;
	add.s32 	%r175, %r30, %r7;
	setp.lt.u32 	%p14, %r175, %r171;
	@%p14 bra 	$L__BB0_11;
$L__BB0_20:
	bar.sync 	0;
	setp.lt.u32 	%p15, %r171, 3;
	@%p15 bra 	$L__BB0_31;
	mov.u32 	%r34, %ntid.x;
	shl.b32 	%r128, %r188, 2;
	mov.u32 	%r129, s_key;
	add.s32 	%r35, %r129, %r128;
	shl.b32 	%r36, %r34, 2;
	mov.b32 	%r181, 2;
$L__BB0_22:
	setp.eq.s32 	%p16, %r181, 0;
	mov.u32 	%r182, %r181;
	@%p16 bra 	$L__BB0_30;
$L__BB0_23:
	setp.ge.u32 	%p17, %r188, %r171;
	shr.u32 	%r48, %r182, 1;
	@%p17 bra 	$L__BB0_29;
	mov.u32 	%r183, %r35;
	mov.u32 	%r184, %r188;
$L__BB0_25:
	xor.b32  	%r51, %r184, %r48;
	setp.le.u32 	%p18, %r51, %r184;
	@%p18 bra 	$L__BB0_28;
	shl.b32 	%r130, %r51, 2;
	add.s32 	%r52, %r129, %r130;
	and.b32  	%r132, %r184, %r181;
	setp.eq.s32 	%p19, %r132, 0;
	ld.shared.u32 	%r53, [%r183];
	ld.shared.u32 	%r54, [%r52];
	setp.le.u32 	%p20, %r53, %r54;
	xor.pred  	%p21, %p19, %p20;
	not.pred 	%p22, %p21;
	@%p22 bra 	$L__BB0_28;
	st.shared.u32 	[%r183], %r54;
	st.shared.u32 	[%r52], %r53;
$L__BB0_28:
	add.s32 	%r184, %r184, %r34;
	add.s32 	%r183, %r183, %r36;
	setp.lt.u32 	%p23, %r184, %r171;
	@%p23 bra 	$L__BB0_25;
$L__BB0_29:
	bar.sync 	0;
	setp.gt.u32 	%p24, %r182, 3;
	mov.u32 	%r182, %r48;
	@%p24 bra 	$L__BB0_23;
$L__BB0_30:
	shl.b32 	%r181, %r181, 1;
	setp.lt.u32 	%p25, %r181, %r171;
	@%p25 bra 	$L__BB0_22;
$L__BB0_31:
	setp.lt.u32 	%p26, %r171, 2;
	@%p26 bra 	$L__BB0_61;
	mov.u32 	%r38, %ntid.x;
	add.s32 	%r39, %r188, %r38;
	max.u32 	%r133, %r171, %r39;
	setp.lt.u32 	%p27, %r39, %r171;
	selp.u32 	%r134, 1, 0, %p27;
	add.s32 	%r135, %r39, %r134;
	sub.s32 	%r136, %r133, %r135;
	div.u32 	%r137, %r136, %r38;
	add.s32 	%r40, %r137, %r134;
	and.b32  	%r41, %r40, 3;
	shl.b32 	%r138, %r188, 2;
	mov.u32 	%r139, s_key;
	add.s32 	%r42, %r139, %r138;
	shl.b32 	%r140, %r38, 2;
	add.s32 	%r43, %r42, %r140;
	add.s32 	%r44, %r39, %r38;
	add.s32 	%r45, %r43, %r140;
	add.s32 	%r46, %r44, %r38;
	mov.u32 	%r185, %r171;
$L__BB0_33:
	mov.u32 	%r58, %r185;
	setp.ge.u32 	%p28, %r188, %r171;
	shr.u32 	%r185, %r58, 1;
	@%p28 bra 	$L__BB0_60;
	setp.eq.s32 	%p29, %r41, 3;
	mov.u32 	%r186, %r188;
	@%p29 bra 	$L__BB0_46;
	xor.b32  	%r60, %r188, %r185;
	setp.le.u32 	%p30, %r60, %r188;
	@%p30 bra 	$L__BB0_38;
	shl.b32 	%r141, %r60, 2;
	add.s32 	%r61, %r139, %r141;
	ld.shared.u32 	%r62, [%r42];
	ld.shared.u32 	%r63, [%r61];
	setp.gt.u32 	%p31, %r62, %r63;
	selp.u32 	%r143, 1, 0, %p31;
	setp.ne.s32 	%p32, %r101, %r143;
	@%p32 bra 	$L__BB0_38;
	st.shared.u32 	[%r42], %r63;
	st.shared.u32 	[%r61], %r62;
$L__BB0_38:
	setp.eq.s32 	%p33, %r41, 0;
	mov.u32 	%r186, %r39;
	@%p33 bra 	$L__BB0_46;
	xor.b32  	%r64, %r39, %r185;
	setp.le.u32 	%p34, %r64, %r39;
	@%p34 bra 	$L__BB0_42;
	shl.b32 	%r144, %r64, 2;
	add.s32 	%r65, %r139, %r144;
	ld.shared.u32 	%r66, [%r43];
	ld.shared.u32 	%r67, [%r65];
	setp.gt.u32 	%p35, %r66, %r67;
	selp.u32 	%r146, 1, 0, %p35;
	setp.ne.s32 	%p36, %r101, %r146;
	@%p36 bra 	$L__BB0_42;
	st.shared.u32 	[%r43], %r67;
	st.shared.u32 	[%r65], %r66;
$L__BB0_42:
	setp.eq.s32 	%p37, %r41, 1;
	mov.u32 	%r186, %r44;
	@%p37 bra 	$L__BB0_46;
	xor.b32  	%r68, %r44, %r185;
	setp.le.u32 	%p38, %r68, %r44;
	mov.u32 	%r186, %r46;
	@%p38 bra 	$L__BB0_46;
	shl.b32 	%r147, %r68, 2;
	add.s32 	%r69, %r139, %r147;
	ld.shared.u32 	%r70, [%r45];
	ld.shared.u32 	%r71, [%r69];
	setp.gt.u32 	%p39, %r70, %r71;
	selp.u32 	%r149, 1, 0, %p39;
	setp.ne.s32 	%p40, %r101, %r149;
	mov.u32 	%r186, %r46;
	@%p40 bra 	$L__BB0_46;
	st.shared.u32 	[%r45], %r71;
	st.shared.u32 	[%r69], %r70;
	mov.u32 	%r186, %r46;
$L__BB0_46:
	setp.lt.u32 	%p41, %r40, 3;
	@%p41 bra 	$L__BB0_60;
$L__BB0_47:
	xor.b32  	%r75, %r186, %r185;
	setp.le.u32 	%p42, %r75, %r186;
	@%p42 bra 	$L__BB0_50;
	shl.b32 	%r150, %r186, 2;
	add.s32 	%r76, %r139, %r150;
	shl.b32 	%r152, %r75, 2;
	add.s32 	%r77, %r139, %r152;
	ld.shared.u32 	%r78, [%r76];
	ld.shared.u32 	%r79, [%r77];
	setp.gt.u32 	%p43, %r78, %r79;
	selp.u32 	%r153, 1, 0, %p43;
	setp.ne.s32 	%p44, %r101, %r153;
	@%p44 bra 	$L__BB0_50;
	st.shared.u32 	[%r76], %r79;
	st.shared.u32 	[%r77], %r78;
$L__BB0_50:
	add.s32 	%r80, %r186, %r38;
	xor.b32  	%r81, %r80, %r185;
	setp.le.u32 	%p45, %r81, %r80;
	@%p45 bra 	$L__BB0_53;
	shl.b32 	%r154, %r80, 2;
	add.s32 	%r82, %r139, %r154;
	shl.b32 	%r156, %r81, 2;
	add.s32 	%r83, %r139, %r156;
	ld.shared.u32 	%r84, [%r82];
	ld.shared.u32 	%r85, [%r83];
	setp.gt.u32 	%p46, %r84, %r85;
	selp.u32 	%r157, 1, 0, %p46;
	setp.ne.s32 	%p47, %r101, %r157;
	@%p47 bra 	$L__BB0_53;
	st.shared.u32 	[%r82], %r85;
	st.shared.u32 	[%r83], %r84;
$L__BB0_53:
	add.s32 	%r86, %r80, %r38;
	xor.b32  	%r87, %r86, %r185;
	setp.le.u32 	%p48, %r87, %r86;
	@%p48 bra 	$L__BB0_56;
	shl.b32 	%r158, %r86, 2;
	add.s32 	%r88, %r139, %r158;
	shl.b32 	%r160, %r87, 2;
	add.s32 	%r89, %r139, %r160;
	ld.shared.u32 	%r90, [%r88];
	ld.shared.u32 	%r91, [%r89];
	setp.gt.u32 	%p49, %r90, %r91;
	selp.u32 	%r161, 1, 0, %p49;
	setp.ne.s32 	%p50, %r101, %r161;
	@%p50 bra 	$L__BB0_56;
	st.shared.u32 	[%r88], %r91;
	st.shared.u32 	[%r89], %r90;
$L__BB0_56:
	add.s32 	%r92, %r86, %r38;
	xor.b32  	%r93, %r92, %r185;
	setp.le.u32 	%p51, %r93, %r92;
	@%p51 bra 	$L__BB0_59;
	shl.b32 	%r162, %r92, 2;
	add.s32 	%r94, %r139, %r162;
	shl.b32 	%r164, %r93, 2;
	add.s32 	%r95, %r139, %r164;
	ld.shared.u32 	%r96, [%r94];
	ld.shared.u32 	%r97, [%r95];
	setp.gt.u32 	%p52, %r96, %r97;
	selp.u32 	%r165, 1, 0, %p52;
	setp.ne.s32 	%p53, %r101, %r165;
	@%p53 bra 	$L__BB0_59;
	st.shared.u32 	[%r94], %r97;
	st.shared.u32 	[%r95], %r96;
$L__BB0_59:
	add.s32 	%r186, %r92, %r38;
	setp.lt.u32 	%p54, %r186, %r171;
	@%p54 bra 	$L__BB0_47;
$L__BB0_60:
	bar.sync 	0;
	setp.lt.u32 	%p55, %r58, 4;
	@%p55 bra 	$L__BB0_61;
	bra.uni 	$L__BB0_33;
$L__BB0_61:
	setp.ge.u32 	%p56, %r188, %r2;
	@%p56 bra 	$L__BB0_64;
	mov.u32 	%r73, %ntid.x;
	cvta.to.global.u64 	%rd2, %rd3;
	mov.u32 	%r167, s_key;
$L__BB0_63:
	shl.b32 	%r166, %r188, 2;
	add.s32 	%r168, %r167, %r166;
	ld.shared.u32 	%r169, [%r168];
	add.s32 	%r170, %r188, %r1;
	mul.wide.u32 	%rd22, %r170, 4;
	add.s64 	%rd23, %rd2, %rd22;
	st.global.u32 	[%rd23], %r169;
	add.s32 	%r188, %r188, %r73;
	setp.lt.u32 	%p57, %r188, %r2;
	@%p57 bra 	$L__BB0_63;
$L__BB0_64:
	ret;

}
	// .globl	_Z19blockAndGlobalHistoPjS_iS_ijj
.visible .entry _Z19blockAndGlobalHistoPjS_iS_ijj(
	.param .u64 .ptr .align 1 _Z19blockAndGlobalHistoPjS_iS_ijj_param_0,
	.param .u64 .ptr .align 1 _Z19blockAndGlobalHistoPjS_iS_ijj_param_1,
	.param .u32 _Z19blockAndGlobalHistoPjS_iS_ijj_param_2,
	.param .u64 .ptr .align 1 _Z19blockAndGlobalHistoPjS_iS_ijj_param_3,
	.param .u32 _Z19blockAndGlobalHistoPjS_iS_ijj_param_4,
	.param .u32 _Z19blockAndGlobalHistoPjS_iS_ijj_param_5,
	.param .u32 _Z19blockAndGlobalHistoPjS_iS_ijj_param_6
)
{
	.reg .pred 	%p<15>;
	.reg .b32 	%r<82>;
	.reg .b64 	%rd<19>;

	ld.param.u64 	%rd2, [_Z19blockAndGlobalHistoPjS_iS_ijj_param_0];
	ld.param.u64 	%rd3, [_Z19blockAndGlobalHistoPjS_iS_ijj_param_1];
	ld.param.u32 	%r17, [_Z19blockAndGlobalHistoPjS_iS_ijj_param_2];
	ld.param.u64 	%rd4, [_Z19blockAndGlobalHistoPjS_iS_ijj_param_3];
	ld.param.u32 	%r18, [_Z19blockAndGlobalHistoPjS_iS_ijj_param_4];
	ld.param.u32 	%r19, [_Z19blockAndGlobalHistoPjS_iS_ijj_param_5];
	ld.param.u32 	%r20, [_Z19blockAndGlobalHistoPjS_iS_ijj_param_6];
	cvta.to.global.u64 	%rd1, %rd4;
	sub.s32 	%r21, %r20, %r19;
	div.u32 	%r22, %r21, %r17;
	setp.gt.u32 	%p1, %r17, %r21;
	selp.b32 	%r1, 1, %r22, %p1;
	mov.u32 	%r2, %tid.x;
	setp.ge.u32 	%p2, %r2, %r17;
	shl.b32 	%r23, %r2, 2;
	mov.u32 	%r24, s_histo;
	add.s32 	%r3, %r24, %r23;
	@%p2 bra 	$L__BB1_2;
	mov.b32 	%r25, 0;
	st.shared.u32 	[%r3], %r25;
$L__BB1_2:
	bar.sync 	0;
	mov.u32 	%r4, %ctaid.x;
	mov.u32 	%r26, %ntid.x;
	mad.lo.s32 	%r80, %r4, %r26, %r2;
	mov.u32 	%r27, %nctaid.x;
	mul.lo.s32 	%r6, %r26, %r27;
	setp.ge.s32 	%p3, %r80, %r18;
	@%p3 bra 	$L__BB1_9;
	add.s32 	%r7, %r17, -1;
	add.s32 	%r28, %r80, %r6;
	max.s32 	%r29, %r18, %r28;
	setp.lt.s32 	%p4, %r28, %r18;
	selp.u32 	%r30, 1, 0, %p4;
	add.s32 	%r31, %r28, %r30;
	sub.s32 	%r32, %r29, %r31;
	div.u32 	%r33, %r32, %r6;
	add.s32 	%r8, %r33, %r30;
	and.b32  	%r34, %r8, 3;
	setp.eq.s32 	%p5, %r34, 3;
	@%p5 bra 	$L__BB1_6;
	add.s32 	%r35, %r8, 1;
	and.b32  	%r36, %r35, 3;
	neg.s32 	%r78, %r36;
$L__BB1_5:
	.pragma "nounroll";
	mul.wide.s32 	%rd5, %r80, 4;
	add.s64 	%rd6, %rd1, %rd5;
	ld.global.u32 	%r37, [%rd6];
	sub.s32 	%r38, %r37, %r19;
	div.u32 	%r39, %r38, %r1;
	setp.lt.u32 	%p6, %r39, %r17;
	selp.b32 	%r40, %r39, %r7, %p6;
	shl.b32 	%r41, %r40, 2;
	add.s32 	%r43, %r24, %r41;
	atom.shared.add.u32 	%r44, [%r43], 1;
	add.s32 	%r80, %r80, %r6;
	add.s32 	%r78, %r78, 1;
	setp.ne.s32 	%p7, %r78, 0;
	@%p7 bra 	$L__BB1_5;
$L__BB1_6:
	setp.lt.u32 	%p8, %r8, 3;
	@%p8 bra 	$L__BB1_9;
	mul.wide.s32 	%rd9, %r6, 4;
	shl.b32 	%r74, %r6, 2;
$L__BB1_8:
	mul.wide.s32 	%rd7, %r80, 4;
	add.s64 	%rd8, %rd1, %rd7;
	ld.global.u32 	%r45, [%rd8];
	sub.s32 	%r46, %r45, %r19;
	div.u32 	%r47, %r46, %r1;
	setp.lt.u32 	%p9, %r47, %r17;
	selp.b32 	%r48, %r47, %r7, %p9;
	shl.b32 	%r49, %r48, 2;
	add.s32 	%r51, %r24, %r49;
	atom.shared.add.u32 	%r52, [%r51], 1;
	add.s64 	%rd10, %rd8, %rd9;
	ld.global.u32 	%r53, [%rd10];
	sub.s32 	%r54, %r53, %r19;
	div.u32 	%r55, %r54, %r1;
	setp.lt.u32 	%p10, %r55, %r17;
	selp.b32 	%r56, %r55, %r7, %p10;
	shl.b32 	%r57, %r56, 2;
	add.s32 	%r58, %r24, %r57;
	atom.shared.add.u32 	%r59, [%r58], 1;
	add.s64 	%rd11, %rd10, %rd9;
	ld.global.u32 	%r60, [%rd11];
	sub.s32 	%r61, %r60, %r19;
	div.u32 	%r62, %r61, %r1;
	setp.lt.u32 	%p11, %r62, %r17;
	selp.b32 	%r63, %r62, %r7, %p11;
	shl.b32 	%r64, %r63, 2;
	add.s32 	%r65, %r24, %r64;
	atom.shared.add.u32 	%r66, [%r65], 1;
	add.s64 	%rd12, %rd11, %rd9;
	ld.global.u32 	%r67, [%rd12];
	sub.s32 	%r68, %r67, %r19;
	div.u32 	%r69, %r68, %r1;
	setp.lt.u32 	%p12, %r69, %r17;
	selp.b32 	%r70, %r69, %r7, %p12;
	shl.b32 	%r71, %r70, 2;
	add.s32 	%r72, %r24, %r71;
	atom.shared.add.u32 	%r73, [%r72], 1;
	add.s32 	%r80, %r74, %r80;
	setp.lt.s32 	%p13, %r80, %r18;
	@%p13 bra 	$L__BB1_8;
$L__BB1_9:
	setp.ge.u32 	%p14, %r2, %r17;
	bar.sync 	0;
	@%p14 bra 	$L__BB1_11;
	ld.shared.u32 	%r75, [%r3];
	mad.lo.s32 	%r76, %r17, %r4, %r2;
	cvta.to.global.u64 	%rd13, %rd2;
	mul.wide.u32 	%rd14, %r76, 4;
	add.s64 	%rd15, %rd13, %rd14;
	st.global.u32 	[%rd15], %r75;
	cvta.to.global.u64 	%rd16, %rd3;
	mul.wide.u32 	%rd17, %r2, 4;
	add.s64 	%rd18, %rd16, %rd17;
	atom.global.add.u32 	%r77, [%rd18], %r75;
$L__BB1_11:
	ret;

}
	// .globl	_Z15globalHistoScanPjS_i
.visible .entry _Z15globalHistoScanPjS_i(
	.param .u64 .ptr .align 1 _Z15globalHistoScanPjS_i_param_0,
	.param .u64 .ptr .align 1 _Z15globalHistoScanPjS_i_param_1,
	.param .u32 _Z15globalHistoScanPjS_i_param_2
)
{
	.reg .pred 	%p<13>;
	.reg .b32 	%r<72>;
	.reg .b64 	%rd<17>;

	ld.param.u64 	%rd5, [_Z15globalHistoScanPjS_i_param_0];
	ld.param.u64 	%rd6, [_Z15globalHistoScanPjS_i_param_1];
	ld.param.u32 	%r22, [_Z15globalHistoScanPjS_i_param_2];
	cvta.to.global.u64 	%rd1, %rd6;
	mov.u32 	%r1, %tid.x;
	setp.ge.s32 	%p1, %r1, %r22;
	@%p1 bra 	$L__BB2_2;
	cvta.to.global.u64 	%rd7, %rd5;
	mul.wide.u32 	%rd8, %r1, 4;
	add.s64 	%rd9, %rd7, %rd8;
	ld.global.u32 	%r23, [%rd9];
	shl.b32 	%r24, %r1, 2;
	mov.u32 	%r25, s_data;
	add.s32 	%r26, %r25, %r24;
	st.shared.u32 	[%r26], %r23;
$L__BB2_2:
	bar.sync 	0;
	setp.ne.s32 	%p2, %r1, 0;
	setp.lt.s32 	%p3, %r22, 1;
	or.pred  	%p4, %p2, %p3;
	@%p4 bra 	$L__BB2_14;
	and.b32  	%r2, %r22, 7;
	setp.lt.u32 	%p5, %r22, 8;
	mov.b32 	%r68, 0;
	mov.u32 	%r67, %r68;
	@%p5 bra 	$L__BB2_6;
	and.b32  	%r68, %r22, 2147483640;
	neg.s32 	%r64, %r68;
	mov.u32 	%r30, s_data;
	add.s32 	%r63, %r30, 16;
	add.s64 	%rd16, %rd1, 16;
	mov.b32 	%r67, 0;
$L__BB2_5:
	.pragma "nounroll";
	st.global.u32 	[%rd16+-16], %r67;
	ld.shared.v4.u32 	{%r31, %r32, %r33, %r34}, [%r63+-16];
	add.s32 	%r35, %r31, %r67;
	st.global.u32 	[%rd16+-12], %r35;
	add.s32 	%r36, %r32, %r35;
	st.global.u32 	[%rd16+-8], %r36;
	add.s32 	%r37, %r33, %r36;
	st.global.u32 	[%rd16+-4], %r37;
	add.s32 	%r38, %r34, %r37;
	st.global.u32 	[%rd16], %r38;
	ld.shared.v4.u32 	{%r39, %r40, %r41, %r42}, [%r63];
	add.s32 	%r43, %r39, %r38;
	st.global.u32 	[%rd16+4], %r43;
	add.s32 	%r44, %r40, %r43;
	st.global.u32 	[%rd16+8], %r44;
	add.s32 	%r45, %r41, %r44;
	st.global.u32 	[%rd16+12], %r45;
	add.s32 	%r67, %r42, %r45;
	add.s32 	%r64, %r64, 8;
	add.s64 	%rd16, %rd16, 32;
	add.s32 	%r63, %r63, 32;
	setp.ne.s32 	%p6, %r64, 0;
	@%p6 bra 	$L__BB2_5;
$L__BB2_6:
	setp.eq.s32 	%p7, %r2, 0;
	@%p7 bra 	$L__BB2_14;
	and.b32  	%r13, %r22, 3;
	setp.lt.u32 	%p8, %r2, 4;
	@%p8 bra 	$L__BB2_9;
	mul.wide.u32 	%rd10, %r68, 4;
	add.s64 	%rd11, %rd1, %rd10;
	st.global.u32 	[%rd11], %r67;
	shl.b32 	%r46, %r68, 2;
	mov.u32 	%r47, s_data;
	add.s32 	%r48, %r47, %r46;
	ld.shared.u32 	%r49, [%r48];
	add.s32 	%r50, %r49, %r67;
	st.global.u32 	[%rd11+4], %r50;
	ld.shared.u32 	%r51, [%r48+4];
	add.s32 	%r52, %r51, %r50;
	st.global.u32 	[%rd11+8], %r52;
	ld.shared.u32 	%r53, [%r48+8];
	add.s32 	%r54, %r53, %r52;
	st.global.u32 	[%rd11+12], %r54;
	ld.shared.u32 	%r55, [%r48+12];
	add.s32 	%r67, %r55, %r54;
	add.s32 	%r68, %r68, 4;
$L__BB2_9:
	setp.eq.s32 	%p9, %r13, 0;
	@%p9 bra 	$L__BB2_14;
	setp.eq.s32 	%p10, %r13, 1;
	@%p10 bra 	$L__BB2_12;
	mul.wide.u32 	%rd12, %r68, 4;
	add.s64 	%rd13, %rd1, %rd12;
	st.global.u32 	[%rd13], %r67;
	shl.b32 	%r56, %r68, 2;
	mov.u32 	%r57, s_data;
	add.s32 	%r58, %r57, %r56;
	ld.shared.u32 	%r59, [%r58];
	add.s32 	%r60, %r59, %r67;
	st.global.u32 	[%rd13+4], %r60;
	ld.shared.u32 	%r61, [%r58+4];
	add.s32 	%r67, %r61, %r60;
	add.s32 	%r68, %r68, 2;
$L__BB2_12:
	and.b32  	%r62, %r22, 1;
	setp.eq.b32 	%p11, %r62, 1;
	not.pred 	%p12, %p11;
	@%p12 bra 	$L__BB2_14;
	mul.wide.u32 	%rd14, %r68, 4;
	add.s64 	%rd15, %rd1, %rd14;
	st.global.u32 	[%rd15], %r67;
$L__BB2_14:
	ret;

}
	// .globl	_Z14verticalScanHHPjS_ii
.visible .entry _Z14verticalScanHHPjS_ii(
	.param .u64 .ptr .align 1 _Z14verticalScanHHPjS_ii_param_0,
	.param .u64 .ptr .align 1 _Z14verticalScanHHPjS_ii_param_1,
	.param .u32 _Z14verticalScanHHPjS_ii_param_2,
	.param .u32 _Z14verticalScanHHPjS_ii_param_3
)
{
	.reg .pred 	%p<14>;
	.reg .b32 	%r<105>;
	.reg .b64 	%rd<70>;

	ld.param.u64 	%rd3, [_Z14verticalScanHHPjS_ii_param_0];
	ld.param.u64 	%rd4, [_Z14verticalScanHHPjS_ii_param_1];
	ld.param.u32 	%r32, [_Z14verticalScanHHPjS_ii_param_2];
	ld.param.u32 	%r33, [_Z14verticalScanHHPjS_ii_param_3];
	cvta.to.global.u64 	%rd1, %rd3;
	cvta.to.global.u64 	%rd2, %rd4;
	mov.u32 	%r1, %ctaid.x;
	setp.ge.s32 	%p1, %r1, %r32;
	mov.u32 	%r34, %tid.x;
	setp.ne.s32 	%p2, %r34, 0;
	or.pred  	%p3, %p2, %p1;
	setp.lt.s32 	%p4, %r33, 1;
	or.pred  	%p5, %p3, %p4;
	@%p5 bra 	$L__BB3_13;
	and.b32  	%r2, %r33, 15;
	setp.lt.u32 	%p6, %r33, 16;
	mov.b32 	%r98, 0;
	mov.u32 	%r97, %r98;
	@%p6 bra 	$L__BB3_4;
	and.b32  	%r98, %r33, 2147483632;
	neg.s32 	%r94, %r98;
	shl.b32 	%r5, %r32, 4;
	mov.b32 	%r97, 0;
	mul.wide.s32 	%rd8, %r32, 4;
	mov.u32 	%r93, %r1;
$L__BB3_3:
	.pragma "nounroll";
	mul.wide.s32 	%rd5, %r93, 4;
	add.s64 	%rd6, %rd2, %rd5;
	st.global.u32 	[%rd6], %r97;
	add.s64 	%rd7, %rd1, %rd5;
	ld.global.u32 	%r37, [%rd7];
	add.s32 	%r38, %r37, %r97;
	add.s64 	%rd9, %rd6, %rd8;
	st.global.u32 	[%rd9], %r38;
	add.s64 	%rd10, %rd7, %rd8;
	ld.global.u32 	%r39, [%rd10];
	add.s32 	%r40, %r39, %r38;
	add.s64 	%rd11, %rd9, %rd8;
	st.global.u32 	[%rd11], %r40;
	add.s64 	%rd12, %rd10, %rd8;
	ld.global.u32 	%r41, [%rd12];
	add.s32 	%r42, %r41, %r40;
	add.s64 	%rd13, %rd11, %rd8;
	st.global.u32 	[%rd13], %r42;
	add.s64 	%rd14, %rd12, %rd8;
	ld.global.u32 	%r43, [%rd14];
	add.s32 	%r44, %r43, %r42;
	add.s64 	%rd15, %rd13, %rd8;
	st.global.u32 	[%rd15], %r44;
	add.s64 	%rd16, %rd14, %rd8;
	ld.global.u32 	%r45, [%rd16];
	add.s32 	%r46, %r45, %r44;
	add.s64 	%rd17, %rd15, %rd8;
	st.global.u32 	[%rd17], %r46;
	add.s64 	%rd18, %rd16, %rd8;
	ld.global.u32 	%r47, [%rd18];
	add.s32 	%r48, %r47, %r46;
	add.s64 	%rd19, %rd17, %rd8;
	st.global.u32 	[%rd19], %r48;
	add.s64 	%rd20, %rd18, %rd8;
	ld.global.u32 	%r49, [%rd20];
	add.s32 	%r50, %r49, %r48;
	add.s64 	%rd21, %rd19, %rd8;
	st.global.u32 	[%rd21], %r50;
	add.s64 	%rd22, %rd20, %rd8;
	ld.global.u32 	%r51, [%rd22];
	add.s32 	%r52, %r51, %r50;
	add.s64 	%rd23, %rd21, %rd8;
	st.global.u32 	[%rd23], %r52;
	add.s64 	%rd24, %rd22, %rd8;
	ld.global.u32 	%r53, [%rd24];
	add.s32 	%r54, %r53, %r52;
	add.s64 	%rd25, %rd23, %rd8;
	st.global.u32 	[%rd25], %r54;
	add.s64 	%rd26, %rd24, %rd8;
	ld.global.u32 	%r55, [%rd26];
	add.s32 	%r56, %r55, %r54;
	add.s64 	%rd27, %rd25, %rd8;
	st.global.u32 	[%rd27], %r56;
	add.s64 	%rd28, %rd26, %rd8;
	ld.global.u32 	%r57, [%rd28];
	add.s32 	%r58, %r57, %r56;
	add.s64 	%rd29, %rd27, %rd8;
	st.global.u32 	[%rd29], %r58;
	add.s64 	%rd30, %rd28, %rd8;
	ld.global.u32 	%r59, [%rd30];
	add.s32 	%r60, %r59, %r58;
	add.s64 	%rd31, %rd29, %rd8;
	st.global.u32 	[%rd31], %r60;
	add.s64 	%rd32, %rd30, %rd8;
	ld.global.u32 	%r61, [%rd32];
	add.s32 	%r62, %r61, %r60;
	add.s64 	%rd33, %rd31, %rd8;
	st.global.u32 	[%rd33], %r62;
	add.s64 	%rd34, %rd32, %rd8;
	ld.global.u32 	%r63, [%rd34];
	add.s32 	%r64, %r63, %r62;
	add.s64 	%rd35, %rd33, %rd8;
	st.global.u32 	[%rd35], %r64;
	add.s64 	%rd36, %rd34, %rd8;
	ld.global.u32 	%r65, [%rd36];
	add.s32 	%r66, %r65, %r64;
	add.s64 	%rd37, %rd35, %rd8;
	st.global.u32 	[%rd37], %r66;
	add.s64 	%rd38, %rd36, %rd8;
	ld.global.u32 	%r67, [%rd38];
	add.s32 	%r97, %r67, %r66;
	add.s32 	%r94, %r94, 16;
	add.s32 	%r93, %r93, %r5;
	setp.ne.s32 	%p7, %r94, 0;
	@%p7 bra 	$L__BB3_3;
$L__BB3_4:
	setp.eq.s32 	%p8, %r2, 0;
	@%p8 bra 	$L__BB3_13;
	and.b32  	%r14, %r33, 7;
	setp.lt.u32 	%p9, %r2, 8;
	@%p9 bra 	$L__BB3_7;
	mad.lo.s32 	%r68, %r98, %r32, %r1;
	mul.wide.s32 	%rd39, %r68, 4;
	add.s64 	%rd40, %rd2, %rd39;
	st.global.u32 	[%rd40], %r97;
	add.s64 	%rd41, %rd1, %rd39;
	ld.global.u32 	%r69, [%rd41];
	add.s32 	%r70, %r69, %r97;
	mul.wide.s32 	%rd42, %r32, 4;
	add.s64 	%rd43, %rd40, %rd42;
	st.global.u32 	[%rd43], %r70;
	add.s64 	%rd44, %rd41, %rd42;
	ld.global.u32 	%r71, [%rd44];
	add.s32 	%r72, %r71, %r70;
	add.s64 	%rd45, %rd43, %rd42;
	st.global.u32 	[%rd45], %r72;
	add.s64 	%rd46, %rd44, %rd42;
	ld.global.u32 	%r73, [%rd46];
	add.s32 	%r74, %r73, %r72;
	add.s64 	%rd47, %rd45, %rd42;
	st.global.u32 	[%rd47], %r74;
	add.s64 	%rd48, %rd46, %rd42;
	ld.global.u32 	%r75, [%rd48];
	add.s32 	%r76, %r75, %r74;
	add.s64 	%rd49, %rd47, %rd42;
	st.global.u32 	[%rd49], %r76;
	add.s64 	%rd50, %rd48, %rd42;
	ld.global.u32 	%r77, [%rd50];
	add.s32 	%r78, %r77, %r76;
	add.s64 	%rd51, %rd49, %rd42;
	st.global.u32 	[%rd51], %r78;
	add.s64 	%rd52, %rd50, %rd42;
	ld.global.u32 	%r79, [%rd52];
	add.s32 	%r80, %r79, %r78;
	add.s64 	%rd53, %rd51, %rd42;
	st.global.u32 	[%rd53], %r80;
	add.s64 	%rd54, %rd52, %rd42;
	ld.global.u32 	%r81, [%rd54];
	add.s32 	%r82, %r81, %r80;
	add.s64 	%rd55, %rd53, %rd42;
	st.global.u32 	[%rd55], %r82;
	add.s64 	%rd56, %rd54, %rd42;
	ld.global.u32 	%r83, [%rd56];
	add.s32 	%r97, %r83, %r82;
	add.s32 	%r98, %r98, 8;
$L__BB3_7:
	setp.eq.s32 	%p10, %r14, 0;
	@%p10 bra 	$L__BB3_13;
	and.b32  	%r19, %r33, 3;
	setp.lt.u32 	%p11, %r14, 4;
	@%p11 bra 	$L__BB3_10;
	mad.lo.s32 	%r84, %r98, %r32, %r1;
	mul.wide.s32 	%rd57, %r84, 4;
	add.s64 	%rd58, %rd2, %rd57;
	st.global.u32 	[%rd58], %r97;
	add.s64 	%rd59, %rd1, %rd57;
	ld.global.u32 	%r85, [%rd59];
	add.s32 	%r86, %r85, %r97;
	mul.wide.s32 	%rd60, %r32, 4;
	add.s64 	%rd61, %rd58, %rd60;
	st.global.u32 	[%rd61], %r86;
	add.s64 	%rd62, %rd59, %rd60;
	ld.global.u32 	%r87, [%rd62];
	add.s32 	%r88, %r87, %r86;
	add.s64 	%rd63, %rd61, %rd60;
	st.global.u32 	[%rd63], %r88;
	add.s64 	%rd64, %rd62, %rd60;
	ld.global.u32 	%r89, [%rd64];
	add.s32 	%r90, %r89, %r88;
	add.s64 	%rd65, %rd63, %rd60;
	st.global.u32 	[%rd65], %r90;
	add.s64 	%rd66, %rd64, %rd60;
	ld.global.u32 	%r91, [%rd66];
	add.s32 	%r97, %r91, %r90;
	add.s32 	%r98, %r98, 4;
$L__BB3_10:
	setp.eq.s32 	%p12, %r19, 0;
	@%p12 bra 	$L__BB3_13;
	mad.lo.s32 	%r103, %r98, %r32, %r1;
	neg.s32 	%r102, %r19;
$L__BB3_12:
	.pragma "nounroll";
	mul.wide.s32 	%rd67, %r103, 4;
	add.s64 	%rd68, %rd2, %rd67;
	st.global.u32 	[%rd68], %r97;
	add.s64 	%rd69, %rd1, %rd67;
	ld.global.u32 	%r92, [%rd69];
	add.s32 	%r97, %r92, %r97;
	add.s32 	%r103, %r103, %r32;
	add.s32 	%r102, %r102, 1;
	setp.ne.s32 	%p13, %r102, 0;
	@%p13 bra 	$L__BB3_12;
$L__BB3_13:
	ret;

}
	// .globl	_Z15PartitionKernelPjS_S_iS_S_ijji
.visible .entry _Z15PartitionKernelPjS_S_iS_S_ijji(
	.param .u64 .ptr .align 1 _Z15PartitionKernelPjS_S_iS_S_ijji_param_0,
	.param .u64 .ptr .align 1 _Z15PartitionKernelPjS_S_iS_S_ijji_param_1,
	.param .u64 .ptr .align 1 _Z15PartitionKernelPjS_S_iS_S_ijji_param_2,
	.param .u32 _Z15PartitionKernelPjS_S_iS_S_ijji_param_3,
	.param .u64 .ptr .align 1 _Z15PartitionKernelPjS_S_iS_S_ijji_param_4,
	.param .u64 .ptr .align 1 _Z15PartitionKernelPjS_S_iS_S_ijji_param_5,
	.param .u32 _Z15PartitionKernelPjS_S_iS_S_ijji_param_6,
	.param .u32 _Z15PartitionKernelPjS_S_iS_S_ijji_param_7,
	.param .u32 _Z15PartitionKernelPjS_S_iS_S_ijji_param_8,
	.param .u32 _Z15PartitionKernelPjS_S_iS_S_ijji_param_9
)
{
	.reg .pred 	%p<8>;
	.reg .b32 	%r<41>;
	.reg .b64 	%rd<17>;

	ld.param.u64 	%rd5, [_Z15PartitionKernelPjS_S_iS_S_ijji_param_1];
	ld.param.u64 	%rd6, [_Z15PartitionKernelPjS_S_iS_S_ijji_param_2];
	ld.param.u32 	%r17, [_Z15PartitionKernelPjS_S_iS_S_ijji_param_3];
	ld.param.u64 	%rd7, [_Z15PartitionKernelPjS_S_iS_S_ijji_param_4];
	ld.param.u64 	%rd8, [_Z15PartitionKernelPjS_S_iS_S_ijji_param_5];
	ld.param.u32 	%r18, [_Z15PartitionKernelPjS_S_iS_S_ijji_param_6];
	ld.param.u32 	%r19, [_Z15PartitionKernelPjS_S_iS_S_ijji_param_7];
	ld.param.u32 	%r20, [_Z15PartitionKernelPjS_S_iS_S_ijji_param_8];
	mov.u32 	%r1, %ctaid.x;
	sub.s32 	%r2, %r20, %r19;
	mov.u32 	%r3, %tid.x;
	setp.ge.s32 	%p1, %r3, %r17;
	@%p1 bra 	$L__BB4_3;
	mul.lo.s32 	%r4, %r17, %r1;
	mov.u32 	%r5, %ntid.x;
	cvta.to.global.u64 	%rd1, %rd5;
	cvta.to.global.u64 	%rd2, %rd6;
	mov.u32 	%r39, %r3;
$L__BB4_2:
	mul.wide.s32 	%rd9, %r39, 4;
	add.s64 	%rd10, %rd1, %rd9;
	ld.global.u32 	%r21, [%rd10];
	add.s32 	%r22, %r39, %r17;
	shl.b32 	%r23, %r22, 2;
	mov.u32 	%r24, s_data;
	add.s32 	%r25, %r24, %r23;
	st.shared.u32 	[%r25], %r21;
	add.s32 	%r26, %r39, %r4;
	mul.wide.s32 	%rd11, %r26, 4;
	add.s64 	%rd12, %rd2, %rd11;
	ld.global.u32 	%r27, [%rd12];
	add.s32 	%r28, %r27, %r21;
	shl.b32 	%r29, %r39, 2;
	add.s32 	%r30, %r24, %r29;
	st.shared.u32 	[%r30], %r28;
	add.s32 	%r39, %r39, %r5;
	setp.lt.s32 	%p2, %r39, %r17;
	@%p2 bra 	$L__BB4_2;
$L__BB4_3:
	bar.sync 	0;
	mov.u32 	%r8, %ntid.x;
	mad.lo.s32 	%r40, %r1, %r8, %r3;
	setp.ge.s32 	%p3, %r40, %r18;
	@%p3 bra 	$L__BB4_8;
	add.s32 	%r10, %r17, -1;
	setp.gt.u32 	%p4, %r17, %r2;
	div.u32 	%r31, %r2, %r17;
	selp.b32 	%r11, 1, %r31, %p4;
	cvta.to.global.u64 	%rd3, %rd7;
	cvta.to.global.u64 	%rd4, %rd8;
	mov.u32 	%r32, %nctaid.x;
	mul.lo.s32 	%r12, %r8, %r32;
$L__BB4_5:
	mul.wide.s32 	%rd13, %r40, 4;
	add.s64 	%rd14, %rd3, %rd13;
	ld.global.u32 	%r14, [%rd14];
	sub.s32 	%r33, %r14, %r19;
	div.u32 	%r34, %r33, %r11;
	setp.lt.u32 	%p5, %r34, %r17;
	selp.b32 	%r35, %r34, %r10, %p5;
	shl.b32 	%r36, %r35, 2;
	mov.u32 	%r37, s_data;
	add.s32 	%r38, %r37, %r36;
	atom.shared.add.u32 	%r15, [%r38], 1;
	setp.ge.u32 	%p6, %r15, %r18;
	@%p6 bra 	$L__BB4_7;
	mul.wide.u32 	%rd15, %r15, 4;
	add.s64 	%rd16, %rd4, %rd15;
	st.global.u32 	[%rd16], %r14;
$L__BB4_7:
	add.s32 	%r40, %r40, %r12;
	setp.lt.s32 	%p7, %r40, %r18;
	@%p7 bra 	$L__BB4_5;
$L__BB4_8:
	ret;

}
	// .globl	_ZN3cub18CUB_300001_SM_10006detail11EmptyKernelIvEEvv
.visible .entry _ZN3cub18CUB_300001_SM_10006detail11EmptyKernelIvEEvv()
{


	ret;

}
	// .globl	_ZN3cub18CUB_300001_SM_10006detail10radix_sort31DeviceRadixSortSingleTileKernelINS1_5radix10policy_hubIjNS0_8NullTypeEyE10Policy1000ELNS0_9SortOrderE0EjS6_yNS1_21identity_decomposer_tEEEvPKT1_PSB_PKT2_PSF_T3_iiT4_
.visible .entry _ZN3cub18CUB_300001_SM_10006detail10radix_sort31DeviceRadixSortSingleTileKernelINS1_5radix10policy_hubIjNS0_8NullTypeEyE10Policy1000ELNS0_9SortOrderE0EjS6_yNS1_21identity_decomposer_tEEEvPKT1_PSB_PKT2_PSF_T3_iiT4_(
	.param .u64 .ptr .align 1 _ZN3cub18CUB_300001_SM_10006detail10radix_sort31DeviceRadixSortSingleTileKernelINS1_5radix10policy_hubIjNS0_8NullTypeEyE10Policy1000ELNS0_9SortOrderE0EjS6_yNS1_21identity_decomposer_tEEEvPKT1_PSB_PKT2_PSF_T3_iiT4__param_0,
	.param .u64 .ptr .align 1 _ZN3cub18CUB_300001_SM_10006detail10radix_sort31DeviceRadixSortSingleTileKernelINS1_5radix10policy_hubIjNS0_8NullTypeEyE10Policy1000ELNS0_9SortOrderE0EjS6_yNS1_21identity_decomposer_tEEEvPKT1_PSB_PKT2_PSF_T3_iiT4__param_1,
	.param .u64 .ptr .align 1 _ZN3cub18CUB_300001_SM_10006detail10radix_sort31DeviceRadixSortSingleTileKernelINS1_5radix10policy_hubIjNS0_8NullTypeEyE10Policy1000ELNS0_9SortOrderE0EjS6_yNS1_21identity_decomposer_tEEEvPKT1_PSB_PKT2_PSF_T3_iiT4__param_2,
	.param .u64 .ptr .align 1 _ZN3cub18CUB_300001_SM_10006detail10radix_sort31DeviceRadixSortSingleTileKernelINS1_5radix10policy_hubIjNS0_8NullTypeEyE10Policy1000ELNS0_9SortOrderE0EjS6_yNS1_21identity_decomposer_tEEEvPKT1_PSB_PKT2_PSF_T3_iiT4__param_3,
	.param .u64 _ZN3cub18CUB_300001_SM_10006detail10radix_sort31DeviceRadixSortSingleTileKernelINS1_5radix10policy_hubIjNS0_8NullTypeEyE10Policy1000ELNS0_9SortOrderE0EjS6_yNS1_21identity_decomposer_tEEEvPKT1_PSB_PKT2_PSF_T3_iiT4__param_4,
	.param .u32 _ZN3cub18CUB_300001_SM_10006detail10radix_sort31DeviceRadixSortSingleTileKernelINS1_5radix10policy_hubIjNS0_8NullTypeEyE10Policy1000ELNS0_9SortOrderE0EjS6_yNS1_21identity_decomposer_tEEEvPKT1_PSB_PKT2_PSF_T3_iiT4__param_5,
	.param .u32 _ZN3cub18CUB_300001_SM_10006detail10radix_sort31DeviceRadixSortSingleTileKernelINS1_5radix10policy_hubIjNS0_8NullTypeEyE10Policy1000ELNS0_9SortOrderE0EjS6_yNS1_21identity_decomposer_tEEEvPKT1_PSB_PKT2_PSF_T3_iiT4__param_6,
	.param .align 1 .b8 _ZN3cub18CUB_300001_SM_10006detail10radix_sort31DeviceRadixSortSingleTileKernelINS1_5radix10policy_hubIjNS0_8NullTypeEyE10Policy1000ELNS0_9SortOrderE0EjS6_yNS1_21identity_decomposer_tEEEvPKT1_PSB_PKT2_PSF_T3_iiT4__param_7[1]
)
.maxntid 256
.minnctapersm 1
{
	.reg .pred 	%p<52>;
	.reg .b16 	%rs<39>;
	.reg .b32 	%r<706>;
	.reg .b64 	%rd<29>;
	// demoted variable
	.shared .align 16 .b8 _ZZN3cub18CUB_300001_SM_10006detail10radix_sort31DeviceRadixSortSingleTileKernelINS1_5radix10policy_hubIjNS0_8NullTypeEyE10Policy1000ELNS0_9SortOrderE0EjS6_yNS1_21identity_decomposer_tEEEvPKT1_PSB_PKT2_PSF_T3_iiT4_E12temp_storage[33856];
	ld.param.u64 	%rd5, [_ZN3cub18CUB_300001_SM_10006detail10radix_sort31DeviceRadixSortSingleTileKernelINS1_5radix10policy_hubIjNS0_8NullTypeEyE10Policy1000ELNS0_9SortOrderE0EjS6_yNS1_21identity_decomposer_tEEEvPKT1_PSB_PKT2_PSF_T3_iiT4__param_0];
	ld.param.u64 	%rd3, [_ZN3cub18CUB_300001_SM_10006detail10radix_sort31DeviceRadixSortSingleTileKernelINS1_5radix10policy_hubIjNS0_8NullTypeEyE10Policy1000ELNS0_9SortOrderE0EjS6_yNS1_21identity_decomposer_tEEEvPKT1_PSB_PKT2_PSF_T3_iiT4__param_1];
	ld.param.u64 	%rd4, [_ZN3cub18CUB_300001_SM_10006detail10radix_sort31DeviceRadixSortSingleTileKernelINS1_5radix10policy_hubIjNS0_8NullTypeEyE10Policy1000ELNS0_9SortOrderE0EjS6_yNS1_21identity_decomposer_tEEEvPKT1_PSB_PKT2_PSF_T3_iiT4__param_4];
	ld.param.u32 	%r189, [_ZN3cub18CUB_300001_SM_10006detail10radix_sort31DeviceRadixSortSingleTileKernelINS1_5radix10policy_hubIjNS0_8NullTypeEyE10Policy1000ELNS0_9SortOrderE0EjS6_yNS1_21identity_decomposer_tEEEvPKT1_PSB_PKT2_PSF_T3_iiT4__param_5];
	ld.param.u32 	%r190, [_ZN3cub18CUB_300001_SM_10006detail10radix_sort31DeviceRadixSortSingleTileKernelINS1_5radix10policy_hubIjNS0_8NullTypeEyE10Policy1000ELNS0_9SortOrderE0EjS6_yNS1_21identity_decomposer_tEEEvPKT1_PSB_PKT2_PSF_T3_iiT4__param_6];
	cvta.to.global.u64 	%rd6, %rd5;
	cvt.u32.u64 	%r1, %rd4;
	mov.u32 	%r2, %tid.x;
	mul.lo.s32 	%r3, %r2, 19;
	setp.ge.s32 	%p1, %r3, %r1;
	mul.wide.u32 	%rd7, %r3, 4;
	add.s64 	%rd1, %rd6, %rd7;
	mov.b32 	%r703, -1;
	@%p1 bra 	$L__BB6_2;
	ld.global.u32 	%r703, [%rd1];
$L__BB6_2:
	add.s32 	%r193, %r3, 1;
	setp.ge.s32 	%p2, %r193, %r1;
	mov.b32 	%r702, -1;
	@%p2 bra 	$L__BB6_4;
	ld.global.u32 	%r702, [%rd1+4];
$L__BB6_4:
	add.s32 	%r195, %r3, 2;
	setp.ge.s32 	%p3, %r195, %r1;
	mov.b32 	%r701, -1;
	@%p3 bra 	$L__BB6_6;
	ld.global.u32 	%r701, [%rd1+8];
$L__BB6_6:
	add.s32 	%r197, %r3, 3;
	setp.ge.s32 	%p4, %r197, %r1;
	mov.b32 	%r700, -1;
	@%p4 bra 	$L__BB6_8;
	ld.global.u32 	%r700, [%rd1+12];
$L__BB6_8:
	add.s32 	%r199, %r3, 4;
	setp.ge.s32 	%p5, %r199, %r1;
	mov.b32 	%r699, -1;
	@%p5 bra 	$L__BB6_10;
	ld.global.u32 	%r699, [%rd1+16];
$L__BB6_10:
	add.s32 	%r201, %r3, 5;
	setp.ge.s32 	%p6, %r201, %r1;
	mov.b32 	%r698, -1;
	@%p6 bra 	$L__BB6_12;
	ld.global.u32 	%r698, [%rd1+20];
$L__BB6_12:
	add.s32 	%r203, %r3, 6;
	setp.ge.s32 	%p7, %r203, %r1;
	mov.b32 	%r697, -1;
	@%p7 bra 	$L__BB6_14;
	ld.global.u32 	%r697, [%rd1+24];
$L__BB6_14:
	add.s32 	%r205, %r3, 7;
	setp.ge.s32 	%p8, %r205, %r1;
	mov.b32 	%r696, -1;
	@%p8 bra 	$L__BB6_16;
	ld.global.u32 	%r696, [%rd1+28];
$L__BB6_16:
	add.s32 	%r207, %r3, 8;
	setp.ge.s32 	%p9, %r207, %r1;
	mov.b32 	%r695, -1;
	@%p9 bra 	$L__BB6_18;
	ld.global.u32 	%r695, [%rd1+32];
$L__BB6_18:
	add.s32 	%r209, %r3, 9;
	setp.ge.s32 	%p10, %r209, %r1;
	mov.b32 	%r694, -1;
	@%p10 bra 	$L__BB6_20;
	ld.global.u32 	%r694, [%rd1+36];
$L__BB6_20:
	add.s32 	%r211, %r3, 10;
	setp.ge.s32 	%p11, %r211, %r1;
	mov.b32 	%r693, -1;
	@%p11 bra 	$L__BB6_22;
	ld.global.u32 	%r693, [%rd1+40];
$L__BB6_22:
	add.s32 	%r213, %r3, 11;
	setp.ge.s32 	%p12, %r213, %r1;
	mov.b32 	%r692, -1;
	@%p12 bra 	$L__BB6_24;
	ld.global.u32 	%r692, [%rd1+44];
$L__BB6_24:
	add.s32 	%r215, %r3, 12;
	setp.ge.s32 	%p13, %r215, %r1;
	mov.b32 	%r691, -1;
	@%p13 bra 	$L__BB6_26;
	ld.global.u32 	%r691, [%rd1+48];
$L__BB6_26:
	add.s32 	%r217, %r3, 13;
	setp.ge.s32 	%p14, %r217, %r1;
	mov.b32 	%r690, -1;
	@%p14 bra 	$L__BB6_28;
	ld.global.u32 	%r690, [%rd1+52];
$L__BB6_28:
	add.s32 	%r219, %r3, 14;
	setp.ge.s32 	%p15, %r219, %r1;
	mov.b32 	%r689, -1;
	@%p15 bra 	$L__BB6_30;
	ld.global.u32 	%r689, [%rd1+56];
$L__BB6_30:
	add.s32 	%r221, %r3, 15;
	setp.ge.s32 	%p16, %r221, %r1;
	mov.b32 	%r688, -1;
	@%p16 bra 	$L__BB6_32;
	ld.global.u32 	%r688, [%rd1+60];
$L__BB6_32:
	add.s32 	%r223, %r3, 16;
	setp.ge.s32 	%p17, %r223, %r1;
	mov.b32 	%r687, -1;
	@%p17 bra 	$L__BB6_34;
	ld.global.u32 	%r687, [%rd1+64];
$L__BB6_34:
	add.s32 	%r225, %r3, 17;
	setp.ge.s32 	%p18, %r225, %r1;
	mov.b32 	%r686, -1;
	@%p18 bra 	$L__BB6_36;
	ld.global.u32 	%r686, [%rd1+68];
$L__BB6_36:
	add.s32 	%r227, %r3, 18;
	setp.ge.s32 	%p19, %r227, %r1;
	mov.b32 	%r685, -1;
	@%p19 bra 	$L__BB6_38;
	ld.global.u32 	%r685, [%rd1+72];
$L__BB6_38:
	bar.sync 	0;
	shr.u32 	%r42, %r2, 5;
	shl.b32 	%r229, %r2, 2;
	mov.u32 	%r230, _ZZN3cub18CUB_300001_SM_10006detail10radix_sort31DeviceRadixSortSingleTileKernelINS1_5radix10policy_hubIjNS0_8NullTypeEyE10Policy1000ELNS0_9SortOrderE0EjS6_yNS1_21identity_decomposer_tEEEvPKT1_PSB_PKT2_PSF_T3_iiT4_E12temp_storage;
	add.s32 	%r43, %r230, %r229;
	shl.b32 	%r231, %r2, 7;
	add.s32 	%r44, %r43, %r231;
	shl.b32 	%r232, %r42, 2;
	add.s32 	%r233, %r230, %r232;
	add.s32 	%r45, %r233, 33792;
	mad.lo.s32 	%r46, %r2, -56, %r44;
	add.s32 	%r684, %r189, 6;
	sub.s32 	%r683, %r190, %r189;
$L__BB6_39:
	add.s32 	%r293, %r684, -6;
	min.s32 	%r236, %r683, 6;
	mov.b32 	%r322, 0;
	st.shared.u32 	[%r43], %r322;
	st.shared.u32 	[%r43+1024], %r322;
	st.shared.u32 	[%r43+2048], %r322;
	st.shared.u32 	[%r43+3072], %r322;
	st.shared.u32 	[%r43+4096], %r322;
	st.shared.u32 	[%r43+5120], %r322;
	st.shared.u32 	[%r43+6144], %r322;
	st.shared.u32 	[%r43+7168], %r322;
	st.shared.u32 	[%r43+8192], %r322;
	st.shared.u32 	[%r43+9216], %r322;
	st.shared.u32 	[%r43+10240], %r322;
	st.shared.u32 	[%r43+11264], %r322;
	st.shared.u32 	[%r43+12288], %r322;
	st.shared.u32 	[%r43+13312], %r322;
	st.shared.u32 	[%r43+14336], %r322;
	st.shared.u32 	[%r43+15360], %r322;
	st.shared.u32 	[%r43+16384], %r322;
	st.shared.u32 	[%r43+17408], %r322;
	st.shared.u32 	[%r43+18432], %r322;
	st.shared.u32 	[%r43+19456], %r322;
	st.shared.u32 	[%r43+20480], %r322;
	st.shared.u32 	[%r43+21504], %r322;
	st.shared.u32 	[%r43+22528], %r322;
	st.shared.u32 	[%r43+23552], %r322;
	st.shared.u32 	[%r43+24576], %r322;
	st.shared.u32 	[%r43+25600], %r322;
	st.shared.u32 	[%r43+26624], %r322;
	st.shared.u32 	[%r43+27648], %r322;
	st.shared.u32 	[%r43+28672], %r322;
	st.shared.u32 	[%r43+29696], %r322;
	st.shared.u32 	[%r43+30720], %r322;
	st.shared.u32 	[%r43+31744], %r322;
	st.shared.u32 	[%r43+32768], %r322;
	// begin inline asm
	bmsk.clamp.b32 %r234, %r322, %r236;
	// end inline asm
	// begin inline asm
	shr.b32 %r237, %r703, %r293;
	// end inline asm
	and.b32  	%r325, %r234, %r237;
	shl.b32 	%r326, %r325, 10;
	and.b32  	%r327, %r326, 31744;
	add.s32 	%r328, %r43, %r327;
	shr.u32 	%r329, %r325, 4;
	and.b32  	%r330, %r329, 268435454;
	add.s32 	%r71, %r328, %r330;
	ld.shared.u16 	%rs1, [%r71];
	add.s16 	%rs20, %rs1, 1;
	st.shared.u16 	[%r71], %rs20;
	// begin inline asm
	shr.b32 %r240, %r702, %r293;
	// end inline asm
	and.b32  	%r331, %r234, %r240;
	shl.b32 	%r332, %r331, 10;
	and.b32  	%r333, %r332, 31744;
	add.s32 	%r334, %r43, %r333;
	shr.u32 	%r335, %r331, 4;
	and.b32  	%r336, %r335, 268435454;
	add.s32 	%r72, %r334, %r336;
	ld.shared.u16 	%rs2, [%r72];
	add.s16 	%rs21, %rs2, 1;
	st.shared.u16 	[%r72], %rs21;
	// begin inline asm
	shr.b32 %r243, %r701, %r293;
	// end inline asm
	and.b32  	%r337, %r234, %r243;
	shl.b32 	%r338, %r337, 10;
	and.b32  	%r339, %r338, 31744;
	add.s32 	%r340, %r43, %r339;
	shr.u32 	%r341, %r337, 4;
	and.b32  	%r342, %r341, 268435454;
	add.s32 	%r73, %r340, %r342;
	ld.shared.u16 	%rs3, [%r73];
	add.s16 	%rs22, %rs3, 1;
	st.shared.u16 	[%r73], %rs22;
	// begin inline asm
	shr.b32 %r246, %r700, %r293;
	// end inline asm
	and.b32  	%r343, %r234, %r246;
	shl.b32 	%r344, %r343, 10;
	and.b32  	%r345, %r344, 31744;
	add.s32 	%r346, %r43, %r345;
	shr.u32 	%r347, %r343, 4;
	and.b32  	%r348, %r347, 268435454;
	add.s32 	%r74, %r346, %r348;
	ld.shared.u16 	%rs4, [%r74];
	add.s16 	%rs23, %rs4, 1;
	st.shared.u16 	[%r74], %rs23;
	// begin inline asm
	shr.b32 %r249, %r699, %r293;
	// end inline asm
	and.b32  	%r349, %r234, %r249;
	shl.b32 	%r350, %r349, 10;
	and.b32  	%r351, %r350, 31744;
	add.s32 	%r352, %r43, %r351;
	shr.u32 	%r353, %r349, 4;
	and.b32  	%r354, %r353, 268435454;
	add.s32 	%r75, %r352, %r354;
	ld.shared.u16 	%rs5, [%r75];
	add.s16 	%rs24, %rs5, 1;
	st.shared.u16 	[%r75], %rs24;
	// begin inline asm
	shr.b32 %r252, %r698, %r293;
	// end inline asm
	and.b32  	%r355, %r234, %r252;
	shl.b32 	%r356, %r355, 10;
	and.b32  	%r357, %r356, 31744;
	add.s32 	%r358, %r43, %r357;
	shr.u32 	%r359, %r355, 4;
	and.b32  	%r360, %r359, 268435454;
	add.s32 	%r76, %r358, %r360;
	ld.shared.u16 	%rs6, [%r76];
	add.s16 	%rs25, %rs6, 1;
	st.shared.u16 	[%r76], %rs25;
	// begin inline asm
	shr.b32 %r255, %r697, %r293;
	// end inline asm
	and.b32  	%r361, %r234, %r255;
	shl.b32 	%r362, %r361, 10;
	and.b32  	%r363, %r362, 31744;
	add.s32 	%r364, %r43, %r363;
	shr.u32 	%r365, %r361, 4;
	and.b32  	%r366, %r365, 268435454;
	add.s32 	%r77, %r364, %r366;
	ld.shared.u16 	%rs7, [%r77];
	add.s16 	%rs26, %rs7, 1;
	st.shared.u16 	[%r77], %rs26;
	// begin inline asm
	shr.b32 %r258, %r696, %r293;
	// end inline asm
	and.b32  	%r367, %r234, %r258;
	shl.b32 	%r368, %r367, 10;
	and.b32  	%r369, %r368, 31744;
	add.s32 	%r370, %r43, %r369;
	shr.u32 	%r371, %r367, 4;
	and.b32  	%r372, %r371, 268435454;
	add.s32 	%r78, %r370, %r372;
	ld.shared.u16 	%rs8, [%r78];
	add.s16 	%rs27, %rs8, 1;
	st.shared.u16 	[%r78], %rs27;
	// begin inline asm
	shr.b32 %r261, %r695, %r293;
	// end inline asm
	and.b32  	%r373, %r234, %r261;
	shl.b32 	%r374, %r373, 10;
	and.b32  	%r375, %r374, 31744;
	add.s32 	%r376, %r43, %r375;
	shr.u32 	%r377, %r373, 4;
	and.b32  	%r378, %r377, 268435454;
	add.s32 	%r79, %r376, %r378;
	ld.shared.u16 	%rs9, [%r79];
	add.s16 	%rs28, %rs9, 1;
	st.shared.u16 	[%r79], %rs28;
	// begin inline asm
	shr.b32 %r264, %r694, %r293;
	// end inline asm
	and.b32  	%r379, %r234, %r264;
	shl.b32 	%r380, %r379, 10;
	and.b32  	%r381, %r380, 31744;
	add.s32 	%r382, %r43, %r381;
	shr.u32 	%r383, %r379, 4;
	and.b32  	%r384, %r383, 268435454;
	add.s32 	%r80, %r382, %r384;
	ld.shared.u16 	%rs10, [%r80];
	add.s16 	%rs29, %rs10, 1;
	st.shared.u16 	[%r80], %rs29;
	// begin inline asm
	shr.b32 %r267, %r693, %r293;
	// end inline asm
	and.b32  	%r385, %r234, %r267;
	shl.b32 	%r386, %r385, 10;
	and.b32  	%r387, %r386, 31744;
	add.s32 	%r388, %r43, %r387;
	shr.u32 	%r389, %r385, 4;
	and.b32  	%r390, %r389, 268435454;
	add.s32 	%r81, %r388, %r390;
	ld.shared.u16 	%rs11, [%r81];
	add.s16 	%rs30, %rs11, 1;
	st.shared.u16 	[%r81], %rs30;
	// begin inline asm
	shr.b32 %r270, %r692, %r293;
	// end inline asm
	and.b32  	%r391, %r234, %r270;
	shl.b32 	%r392, %r391, 10;
	and.b32  	%r393, %r392, 31744;
	add.s32 	%r394, %r43, %r393;
	shr.u32 	%r395, %r391, 4;
	and.b32  	%r396, %r395, 268435454;
	add.s32 	%r82, %r394, %r396;
	ld.shared.u16 	%rs12, [%r82];
	add.s16 	%rs31, %rs12, 1;
	st.shared.u16 	[%r82], %rs31;
	// begin inline asm
	shr.b32 %r273, %r691, %r293;
	// end inline asm
	and.b32  	%r397, %r234, %r273;
	shl.b32 	%r398, %r397, 10;
	and.b32  	%r399, %r398, 31744;
	add.s32 	%r400, %r43, %r399;
	shr.u32 	%r401, %r397, 4;
	and.b32  	%r402, %r401, 268435454;
	add.s32 	%r83, %r400, %r402;
	ld.shared.u16 	%rs13, [%r83];
	add.s16 	%rs32, %rs13, 1;
	st.shared.u16 	[%r83], %rs32;
	// begin inline asm
	shr.b32 %r276, %r690, %r293;
	// end inline asm
	and.b32  	%r403, %r234, %r276;
	shl.b32 	%r404, %r403, 10;
	and.b32  	%r405, %r404, 31744;
	add.s32 	%r406, %r43, %r405;
	shr.u32 	%r407, %r403, 4;
	and.b32  	%r408, %r407, 268435454;
	add.s32 	%r84, %r406, %r408;
	ld.shared.u16 	%rs14, [%r84];
	add.s16 	%rs33, %rs14, 1;
	st.shared.u16 	[%r84], %rs33;
	// begin inline asm
	shr.b32 %r279, %r689, %r293;
	// end inline asm
	and.b32  	%r409, %r234, %r279;
	shl.b32 	%r410, %r409, 10;
	and.b32  	%r411, %r410, 31744;
	add.s32 	%r412, %r43, %r411;
	shr.u32 	%r413, %r409, 4;
	and.b32  	%r414, %r413, 268435454;
	add.s32 	%r85, %r412, %r414;
	ld.shared.u16 	%rs15, [%r85];
	add.s16 	%rs34, %rs15, 1;
	st.shared.u16 	[%r85], %rs34;
	// begin inline asm
	shr.b32 %r282, %r688, %r293;
	// end inline asm
	and.b32  	%r415, %r234, %r282;
	shl.b32 	%r416, %r415, 10;
	and.b32  	%r417, %r416, 31744;
	add.s32 	%r418, %r43, %r417;
	shr.u32 	%r419, %r415, 4;
	and.b32  	%r420, %r419, 268435454;
	add.s32 	%r86, %r418, %r420;
	ld.shared.u16 	%rs16, [%r86];
	add.s16 	%rs35, %rs16, 1;
	st.shared.u16 	[%r86], %rs35;
	// begin inline asm
	shr.b32 %r285, %r687, %r293;
	// end inline asm
	and.b32  	%r421, %r234, %r285;
	shl.b32 	%r422, %r421, 10;
	and.b32  	%r423, %r422, 31744;
	add.s32 	%r424, %r43, %r423;
	shr.u32 	%r425, %r421, 4;
	and.b32  	%r426, %r425, 268435454;
	add.s32 	%r87, %r424, %r426;
	ld.shared.u16 	%rs17, [%r87];
	add.s16 	%rs36, %rs17, 1;
	st.shared.u16 	[%r87], %rs36;
	// begin inline asm
	shr.b32 %r288, %r686, %r293;
	// end inline asm
	and.b32  	%r427, %r234, %r288;
	shl.b32 	%r428, %r427, 10;
	and.b32  	%r429, %r428, 31744;
	add.s32 	%r430, %r43, %r429;
	shr.u32 	%r431, %r427, 4;
	and.b32  	%r432, %r431, 268435454;
	add.s32 	%r88, %r430, %r432;
	ld.shared.u16 	%rs18, [%r88];
	add.s16 	%rs37, %rs18, 1;
	st.shared.u16 	[%r88], %rs37;
	// begin inline asm
	shr.b32 %r291, %r685, %r293;
	// end inline asm
	and.b32  	%r433, %r234, %r291;
	shl.b32 	%r434, %r433, 10;
	and.b32  	%r435, %r434, 31744;
	add.s32 	%r436, %r43, %r435;
	shr.u32 	%r437, %r433, 4;
	and.b32  	%r438, %r437, 268435454;
	add.s32 	%r89, %r436, %r438;
	ld.shared.u16 	%rs19, [%r89];
	add.s16 	%rs38, %rs19, 1;
	st.shared.u16 	[%r89], %rs38;
	bar.sync 	0;
	ld.shared.u32 	%r90, [%r44];
	ld.shared.u32 	%r439, [%r44+4];
	ld.shared.u32 	%r440, [%r44+8];
	ld.shared.u32 	%r441, [%r44+12];
	ld.shared.u32 	%r442, [%r44+16];
	ld.shared.u32 	%r443, [%r44+20];
	ld.shared.u32 	%r444, [%r44+24];
	ld.shared.u32 	%r445, [%r44+28];
	ld.shared.u32 	%r446, [%r44+32];
	ld.shared.u32 	%r447, [%r44+36];
	ld.shared.u32 	%r448, [%r44+40];
	ld.shared.u32 	%r449, [%r44+44];
	ld.shared.u32 	%r450, [%r44+48];
	ld.shared.u32 	%r451, [%r44+52];
	ld.shared.u32 	%r452, [%r44+56];
	ld.shared.u32 	%r453, [%r44+60];
	ld.shared.u32 	%r454, [%r44+64];
	ld.shared.u32 	%r455, [%r44+68];
	ld.shared.u32 	%r456, [%r44+72];
	ld.shared.u32 	%r457, [%r44+76];
	ld.shared.u32 	%r458, [%r44+80];
	ld.shared.u32 	%r459, [%r44+84];
	ld.shared.u32 	%r460, [%r44+88];
	ld.shared.u32 	%r461, [%r44+92];
	ld.shared.u32 	%r462, [%r44+96];
	ld.shared.u32 	%r463, [%r44+100];
	ld.shared.u32 	%r464, [%r44+104];
	ld.shared.u32 	%r465, [%r44+108];
	ld.shared.u32 	%r466, [%r44+112];
	ld.shared.u32 	%r467, [%r44+116];
	ld.shared.u32 	%r468, [%r44+120];
	ld.shared.u32 	%r469, [%r44+124];
	ld.shared.u32 	%r470, [%r44+128];
	add.s32 	%r91, %r439, %r90;
	add.s32 	%r92, %r440, %r91;
	add.s32 	%r93, %r441, %r92;
	add.s32 	%r94, %r442, %r93;
	add.s32 	%r95, %r443, %r94;
	add.s32 	%r96, %r444, %r95;
	add.s32 	%r97, %r445, %r96;
	add.s32 	%r98, %r446, %r97;
	add.s32 	%r99, %r447, %r98;
	add.s32 	%r100, %r448, %r99;
	add.s32 	%r101, %r449, %r100;
	add.s32 	%r102, %r450, %r101;
	add.s32 	%r103, %r451, %r102;
	add.s32 	%r104, %r452, %r103;
	add.s32 	%r105, %r453, %r104;
	add.s32 	%r106, %r454, %r105;
	add.s32 	%r107, %r455, %r106;
	add.s32 	%r108, %r456, %r107;
	add.s32 	%r109, %r457, %r108;
	add.s32 	%r110, %r458, %r109;
	add.s32 	%r111, %r459, %r110;
	add.s32 	%r112, %r460, %r111;
	add.s32 	%r113, %r461, %r112;
	add.s32 	%r114, %r462, %r113;
	add.s32 	%r115, %r463, %r114;
	add.s32 	%r116, %r464, %r115;
	add.s32 	%r117, %r465, %r116;
	add.s32 	%r118, %r466, %r117;
	add.s32 	%r119, %r467, %r118;
	add.s32 	%r120, %r468, %r119;
	add.s32 	%r121, %r469, %r120;
	add.s32 	%r299, %r470, %r121;
	// begin inline asm
	mov.u32 %r294, %laneid;
	// end inline asm
	mov.b32 	%r297, 1;
	mov.b32 	%r324, -1;
	// begin inline asm
	{  .reg .u32 r0;  .reg .pred p;  shfl.sync.up.b32 r0|p, %r299, %r297, %r322, %r324;  @p add.u32 r0, r0, %r299;  mov.u32 %r295, r0;}
	// end inline asm
	mov.b32 	%r303, 2;
	// begin inline asm
	{  .reg .u32 r0;  .reg .pred p;  shfl.sync.up.b32 r0|p, %r295, %r303, %r322, %r324;  @p add.u32 r0, r0, %r295;  mov.u32 %r301, r0;}
	// end inline asm
	mov.b32 	%r309, 4;
	// begin inline asm
	{  .reg .u32 r0;  .reg .pred p;  shfl.sync.up.b32 r0|p, %r301, %r309, %r322, %r324;  @p add.u32 r0, r0, %r301;  mov.u32 %r307, r0;}
	// end inline asm
	mov.b32 	%r315, 8;
	// begin inline asm
	{  .reg .u32 r0;  .reg .pred p;  shfl.sync.up.b32 r0|p, %r307, %r315, %r322, %r324;  @p add.u32 r0, r0, %r307;  mov.u32 %r313, r0;}
	// end inline asm
	mov.b32 	%r321, 16;
	// begin inline asm
	{  .reg .u32 r0;  .reg .pred p;  shfl.sync.up.b32 r0|p, %r313, %r321, %r322, %r324;  @p add.u32 r0, r0, %r313;  mov.u32 %r319, r0;}
	// end inline asm
	setp.ne.s32 	%p20, %r294, 31;
	@%p20 bra 	$L__BB6_41;
	st.shared.u32 	[%r45], %r319;
$L__BB6_41:
	sub.s32 	%r471, %r319, %r299;
	setp.gt.u32 	%p21, %r2, 31;
	setp.eq.s32 	%p22, %r42, 7;
	setp.eq.s32 	%p23, %r42, 6;
	setp.eq.s32 	%p24, %r42, 5;
	setp.eq.s32 	%p25, %r42, 4;
	setp.eq.s32 	%p26, %r42, 3;
	setp.eq.s32 	%p27, %r42, 2;
	setp.eq.s32 	%p28, %r42, 1;
	bar.sync 	0;
	ld.shared.v4.u32 	{%r472, %r473, %r474, %r475}, [_ZZN3cub18CUB_300001_SM_10006detail10radix_sort31DeviceRadixSortSingleTileKernelINS1_5radix10policy_hubIjNS0_8NullTypeEyE10Policy1000ELNS0_9SortOrderE0EjS6_yNS1_21identity_decomposer_tEEEvPKT1_PSB_PKT2_PSF_T3_iiT4_E12temp_storage+33792];
	selp.b32 	%r476, %r472, %r704, %p28;
	add.s32 	%r477, %r473, %r472;
	selp.b32 	%r478, %r477, %r476, %p27;
	add.s32 	%r479, %r477, %r474;
	selp.b32 	%r480, %r479, %r478, %p26;
	add.s32 	%r481, %r479, %r475;
	selp.b32 	%r482, %r481, %r480, %p25;
	ld.shared.v4.u32 	{%r483, %r484, %r485, %r486}, [_ZZN3cub18CUB_300001_SM_10006detail10radix_sort31DeviceRadixSortSingleTileKernelINS1_5radix10policy_hubIjNS0_8NullTypeEyE10Policy1000ELNS0_9SortOrderE0EjS6_yNS1_21identity_decomposer_tEEEvPKT1_PSB_PKT2_PSF_T3_iiT4_E12temp_storage+33808];
	add.s32 	%r487, %r481, %r483;
	selp.b32 	%r488, %r487, %r482, %p24;
	add.s32 	%r489, %r487, %r484;
	selp.b32 	%r490, %r489, %r488, %p23;
	add.s32 	%r491, %r489, %r485;
	selp.b32 	%r704, %r491, %r490, %p22;
	add.s32 	%r126, %r491, %r486;
	setp.ne.s32 	%p29, %r294, 0;
	selp.b32 	%r492, %r471, 0, %p29;
	add.s32 	%r493, %r704, %r492;
	or.pred  	%p30, %p21, %p29;
	selp.b32 	%r705, %r493, %r471, %p21;
	@%p30 bra 	$L__BB6_43;
	shl.b32 	%r705, %r126, 16;
	st.shared.u32 	[_ZZN3cub18CUB_300001_SM_10006detail10radix_sort31DeviceRadixSortSingleTileKernelINS1_5radix10policy_hubIjNS0_8NullTypeEyE10Policy1000ELNS0_9SortOrderE0EjS6_yNS1_21identity_decomposer_tEEEvPKT1_PSB_PKT2_PSF_T3_iiT4_E12temp_storage+33832], %r705;
$L__BB6_43:
	setp.eq.s32 	%p31, %r2, 0;
	bar.sync 	0;
	ld.shared.u32 	%r494, [_ZZN3cub18CUB_300001_SM_10006detail10radix_sort31DeviceRadixSortSingleTileKernelINS1_5radix10policy_hubIjNS0_8NullTypeEyE10Policy1000ELNS0_9SortOrderE0EjS6_yNS1_21identity_decomposer_tEEEvPKT1_PSB_PKT2_PSF_T3_iiT4_E12temp_storage+33832];
	selp.b32 	%r495, 0, %r494, %p31;
	add.s32 	%r496, %r705, %r495;
	add.s32 	%r497, %r90, %r496;
	add.s32 	%r498, %r91, %r496;
	add.s32 	%r499, %r92, %r496;
	add.s32 	%r500, %r93, %r496;
	add.s32 	%r501, %r94, %r496;
	add.s32 	%r502, %r95, %r496;
	add.s32 	%r503, %r96, %r496;
	add.s32 	%r504, %r97, %r496;
	add.s32 	%r505, %r98, %r496;
	add.s32 	%r506, %r99, %r496;
	add.s32 	%r507, %r100, %r496;
	add.s32 	%r508, %r101, %r496;
	add.s32 	%r509, %r102, %r496;
	add.s32 	%r510, %r103, %r496;
	add.s32 	%r511, %r104, %r496;
	add.s32 	%r512, %r105, %r496;
	add.s32 	%r513, %r106, %r496;
	add.s32 	%r514, %r107, %r496;
	add.s32 	%r515, %r108, %r496;
	add.s32 	%r516, %r109, %r496;
	add.s32 	%r517, %r110, %r496;
	add.s32 	%r518, %r111, %r496;
	add.s32 	%r519, %r112, %r496;
	add.s32 	%r520, %r113, %r496;
	add.s32 	%r521, %r114, %r496;
	add.s32 	%r522, %r115, %r496;
	add.s32 	%r523, %r116, %r496;
	add.s32 	%r524, %r117, %r496;
	add.s32 	%r525, %r118, %r496;
	add.s32 	%r526, %r119, %r496;
	add.s32 	%r527, %r120, %r496;
	add.s32 	%r528, %r121, %r496;
	st.shared.u32 	[%r44], %r496;
	st.shared.u32 	[%r44+4], %r497;
	st.shared.u32 	[%r44+8], %r498;
	st.shared.u32 	[%r44+12], %r499;
	st.shared.u32 	[%r44+16], %r500;
	st.shared.u32 	[%r44+20], %r501;
	st.shared.u32 	[%r44+24], %r502;
	st.shared.u32 	[%r44+28], %r503;
	st.shared.u32 	[%r44+32], %r504;
	st.shared.u32 	[%r44+36], %r505;
	st.shared.u32 	[%r44+40], %r506;
	st.shared.u32 	[%r44+44], %r507;
	st.shared.u32 	[%r44+48], %r508;
	st.shared.u32 	[%r44+52], %r509;
	st.shared.u32 	[%r44+56], %r510;
	st.shared.u32 	[%r44+60], %r511;
	st.shared.u32 	[%r44+64], %r512;
	st.shared.u32 	[%r44+68], %r513;
	st.shared.u32 	[%r44+72], %r514;
	st.shared.u32 	[%r44+76], %r515;
	st.shared.u32 	[%r44+80], %r516;
	st.shared.u32 	[%r44+84], %r517;
	st.shared.u32 	[%r44+88], %r518;
	st.shared.u32 	[%r44+92], %r519;
	st.shared.u32 	[%r44+96], %r520;
	st.shared.u32 	[%r44+100], %r521;
	st.shared.u32 	[%r44+104], %r522;
	st.shared.u32 	[%r44+108], %r523;
	st.shared.u32 	[%r44+112], %r524;
	st.shared.u32 	[%r44+116], %r525;
	st.shared.u32 	[%r44+120], %r526;
	st.shared.u32 	[%r44+124], %r527;
	st.shared.u32 	[%r44+128], %r528;
	bar.sync 	0;
	cvt.u32.u16 	%r529, %rs1;
	ld.shared.u16 	%r530, [%r71];
	add.s32 	%r130, %r530, %r529;
	cvt.u32.u16 	%r531, %rs2;
	ld.shared.u16 	%r532, [%r72];
	add.s32 	%r131, %r532, %r531;
	cvt.u32.u16 	%r533, %rs3;
	ld.shared.u16 	%r534, [%r73];
	add.s32 	%r132, %r534, %r533;
	cvt.u32.u16 	%r535, %rs4;
	ld.shared.u16 	%r536, [%r74];
	add.s32 	%r133, %r536, %r535;
	cvt.u32.u16 	%r537, %rs5;
	ld.shared.u16 	%r538, [%r75];
	add.s32 	%r134, %r538, %r537;
	cvt.u32.u16 	%r539, %rs6;
	ld.shared.u16 	%r540, [%r76];
	add.s32 	%r135, %r540, %r539;
	cvt.u32.u16 	%r541, %rs7;
	ld.shared.u16 	%r542, [%r77];
	add.s32 	%r136, %r542, %r541;
	cvt.u32.u16 	%r543, %rs8;
	ld.shared.u16 	%r544, [%r78];
	add.s32 	%r137, %r544, %r543;
	cvt.u32.u16 	%r545, %rs9;
	ld.shared.u16 	%r546, [%r79];
	add.s32 	%r138, %r546, %r545;
	cvt.u32.u16 	%r547, %rs10;
	ld.shared.u16 	%r548, [%r80];
	add.s32 	%r139, %r548, %r547;
	cvt.u32.u16 	%r549, %rs11;
	ld.shared.u16 	%r550, [%r81];
	add.s32 	%r140, %r550, %r549;
	cvt.u32.u16 	%r551, %rs12;
	ld.shared.u16 	%r552, [%r82];
	add.s32 	%r141, %r552, %r551;
	cvt.u32.u16 	%r553, %rs13;
	ld.shared.u16 	%r554, [%r83];
	add.s32 	%r142, %r554, %r553;
	cvt.u32.u16 	%r555, %rs14;
	ld.shared.u16 	%r556, [%r84];
	add.s32 	%r143, %r556, %r555;
	cvt.u32.u16 	%r557, %rs15;
	ld.shared.u16 	%r558, [%r85];
	add.s32 	%r144, %r558, %r557;
	cvt.u32.u16 	%r559, %rs16;
	ld.shared.u16 	%r560, [%r86];
	add.s32 	%r145, %r560, %r559;
	cvt.u32.u16 	%r561, %rs17;
	ld.shared.u16 	%r562, [%r87];
	add.s32 	%r146, %r562, %r561;
	cvt.u32.u16 	%r563, %rs18;
	ld.shared.u16 	%r564, [%r88];
	add.s32 	%r147, %r564, %r563;
	cvt.u32.u16 	%r565, %rs19;
	ld.shared.u16 	%r566, [%r89];
	add.s32 	%r148, %r566, %r565;
	bar.sync 	0;
	setp.lt.s32 	%p32, %r684, %r190;
	@%p32 bra 	$L__BB6_83;
	cvt.u64.u32 	%rd8, %r2;
	shl.b32 	%r567, %r130, 2;
	mov.u32 	%r568, _ZZN3cub18CUB_300001_SM_10006detail10radix_sort31DeviceRadixSortSingleTileKernelINS1_5radix10policy_hubIjNS0_8NullTypeEyE10Policy1000ELNS0_9SortOrderE0EjS6_yNS1_21identity_decomposer_tEEEvPKT1_PSB_PKT2_PSF_T3_iiT4_E12temp_storage;
	add.s32 	%r569, %r568, %r567;
	st.shared.u32 	[%r569], %r703;
	shl.b32 	%r570, %r131, 2;
	add.s32 	%r571, %r568, %r570;
	st.shared.u32 	[%r571], %r702;
	shl.b32 	%r572, %r132, 2;
	add.s32 	%r573, %r568, %r572;
	st.shared.u32 	[%r573], %r701;
	shl.b32 	%r574, %r133, 2;
	add.s32 	%r575, %r568, %r574;
	st.shared.u32 	[%r575], %r700;
	shl.b32 	%r576, %r134, 2;
	add.s32 	%r577, %r568, %r576;
	st.shared.u32 	[%r577], %r699;
	shl.b32 	%r578, %r135, 2;
	add.s32 	%r579, %r568, %r578;
	st.shared.u32 	[%r579], %r698;
	shl.b32 	%r580, %r136, 2;
	add.s32 	%r581, %r568, %r580;
	st.shared.u32 	[%r581], %r697;
	shl.b32 	%r582, %r137, 2;
	add.s32 	%r583, %r568, %r582;
	st.shared.u32 	[%r583], %r696;
	shl.b32 	%r584, %r138, 2;
	add.s32 	%r585, %r568, %r584;
	st.shared.u32 	[%r585], %r695;
	shl.b32 	%r586, %r139, 2;
	add.s32 	%r587, %r568, %r586;
	st.shared.u32 	[%r587], %r694;
	shl.b32 	%r588, %r140, 2;
	add.s32 	%r589, %r568, %r588;
	st.shared.u32 	[%r589], %r693;
	shl.b32 	%r590, %r141, 2;
	add.s32 	%r591, %r568, %r590;
	st.shared.u32 	[%r591], %r692;
	shl.b32 	%r592, %r142, 2;
	add.s32 	%r593, %r568, %r592;
	st.shared.u32 	[%r593], %r691;
	shl.b32 	%r594, %r143, 2;
	add.s32 	%r595, %r568, %r594;
	st.shared.u32 	[%r595], %r690;
	shl.b32 	%r596, %r144, 2;
	add.s32 	%r597, %r568, %r596;
	st.shared.u32 	[%r597], %r689;
	shl.b32 	%r598, %r145, 2;
	add.s32 	%r599, %r568, %r598;
	st.shared.u32 	[%r599], %r688;
	shl.b32 	%r600, %r146, 2;
	add.s32 	%r601, %r568, %r600;
	st.shared.u32 	[%r601], %r687;
	shl.b32 	%r602, %r147, 2;
	add.s32 	%r603, %r568, %r602;
	st.shared.u32 	[%r603], %r686;
	shl.b32 	%r604, %r148, 2;
	add.s32 	%r605, %r568, %r604;
	st.shared.u32 	[%r605], %r685;
	bar.sync 	0;
	mad.lo.s32 	%r149, %r2, -72, %r46;
	ld.shared.u32 	%r150, [%r149+1024];
	ld.shared.u32 	%r151, [%r149+2048];
	ld.shared.u32 	%r152, [%r149+3072];
	ld.shared.u32 	%r153, [%r149+4096];
	ld.shared.u32 	%r154, [%r149+5120];
	ld.shared.u32 	%r155, [%r149+6144];
	ld.shared.u32 	%r156, [%r149+7168];
	ld.shared.u32 	%r157, [%r149+8192];
	ld.shared.u32 	%r158, [%r149+9216];
	ld.shared.u32 	%r159, [%r149+10240];
	ld.shared.u32 	%r160, [%r149+11264];
	ld.shared.u32 	%r161, [%r149+12288];
	ld.shared.u32 	%r162, [%r149+13312];
	ld.shared.u32 	%r163, [%r149+14336];
	ld.shared.u32 	%r164, [%r149+15360];
	ld.shared.u32 	%r165, [%r149+16384];
	ld.shared.u32 	%r166, [%r149+17408];
	ld.shared.u32 	%r167, [%r149+18432];
	setp.gt.u64 	%p33, %rd4, %rd8;
	cvta.to.global.u64 	%rd9, %rd3;
	mul.wide.u32 	%rd10, %r2, 4;
	add.s64 	%rd2, %rd9, %rd10;
	@%p33 bra 	$L__BB6_45;
	bra.uni 	$L__BB6_46;
$L__BB6_45:
	ld.shared.u32 	%r606, [%r149];
	st.global.u32 	[%rd2], %r606;
$L__BB6_46:
	add.s32 	%r607, %r2, 256;
	cvt.u64.u32 	%rd11, %r607;
	setp.le.u64 	%p34, %rd4, %rd11;
	@%p34 bra 	$L__BB6_48;
	st.global.u32 	[%rd2+1024], %r150;
$L__BB6_48:
	add.s32 	%r608, %r2, 512;
	cvt.u64.u32 	%rd12, %r608;
	setp.le.u64 	%p35, %rd4, %rd12;
	@%p35 bra 	$L__BB6_50;
	st.global.u32 	[%rd2+2048], %r151;
$L__BB6_50:
	add.s32 	%r609, %r2, 768;
	cvt.u64.u32 	%rd13, %r609;
	setp.le.u64 	%p36, %rd4, %rd13;
	@%p36 bra 	$L__BB6_52;
	st.global.u32 	[%rd2+3072], %r152;
$L__BB6_52:
	or.b32  	%r610, %r2, 1024;
	cvt.u64.u32 	%rd14, %r610;
	setp.le.u64 	%p37, %rd4, %rd14;
	@%p37 bra 	$L__BB6_54;
	st.global.u32 	[%rd2+4096], %r153;
$L__BB6_54:
	add.s32 	%r611, %r2, 1280;
	cvt.u64.u32 	%rd15, %r611;
	setp.le.u64 	%p38, %rd4, %rd15;
	@%p38 bra 	$L__BB6_56;
	st.global.u32 	[%rd2+5120], %r154;
$L__BB6_56:
	add.s32 	%r612, %r2, 1536;
	cvt.u64.u32 	%rd16, %r612;
	setp.le.u64 	%p39, %rd4, %rd16;
	@%p39 bra 	$L__BB6_58;
	st.global.u32 	[%rd2+6144], %r155;
$L__BB6_58:
	add.s32 	%r613, %r2, 1792;
	cvt.u64.u32 	%rd17, %r613;
	setp.le.u64 	%p40, %rd4, %rd17;
	@%p40 bra 	$L__BB6_60;
	st.global.u32 	[%rd2+7168], %r156;
$L__BB6_60:
	or.b32  	%r614, %r2, 2048;
	cvt.u64.u32 	%rd18, %r614;
	setp.le.u64 	%p41, %rd4, %rd18;
	@%p41 bra 	$L__BB6_62;
	st.global.u32 	[%rd2+8192], %r157;
$L__BB6_62:
	add.s32 	%r615, %r2, 2304;
	cvt.u64.u32 	%rd19, %r615;
	setp.le.u64 	%p42, %rd4, %rd19;
	@%p42 bra 	$L__BB6_64;
	st.global.u32 	[%rd2+9216], %r158;
$L__BB6_64:
	add.s32 	%r616, %r2, 2560;
	cvt.u64.u32 	%rd20, %r616;
	setp.le.u64 	%p43, %rd4, %rd20;
	@%p43 bra 	$L__BB6_66;
	st.global.u32 	[%rd2+10240], %r159;
$L__BB6_66:
	add.s32 	%r617, %r2, 2816;
	cvt.u64.u32 	%rd21, %r617;
	setp.le.u64 	%p44, %rd4, %rd21;
	@%p44 bra 	$L__BB6_68;
	st.global.u32 	[%rd2+11264], %r160;
$L__BB6_68:
	or.b32  	%r618, %r2, 3072;
	cvt.u64.u32 	%rd22, %r618;
	setp.le.u64 	%p45, %rd4, %rd22;
	@%p45 bra 	$L__BB6_70;
	st.global.u32 	[%rd2+12288], %r161;
$L__BB6_70:
	add.s32 	%r619, %r2, 3328;
	cvt.u64.u32 	%rd23, %r619;
	setp.le.u64 	%p46, %rd4, %rd23;
	@%p46 bra 	$L__BB6_72;
	st.global.u32 	[%rd2+13312], %r162;
$L__BB6_72:
	add.s32 	%r620, %r2, 3584;
	cvt.u64.u32 	%rd24, %r620;
	setp.le.u64 	%p47, %rd4, %rd24;
	@%p47 bra 	$L__BB6_74;
	st.global.u32 	[%rd2+14336], %r163;
$L__BB6_74:
	add.s32 	%r621, %r2, 3840;
	cvt.u64.u32 	%rd25, %r621;
	setp.le.u64 	%p48, %rd4, %rd25;
	@%p48 bra 	$L__BB6_76;
	st.global.u32 	[%rd2+15360], %r164;
$L__BB6_76:
	or.b32  	%r622, %r2, 4096;
	cvt.u64.u32 	%rd26, %r622;
	setp.le.u64 	%p49, %rd4, %rd26;
	@%p49 bra 	$L__BB6_78;
	st.global.u32 	[%rd2+16384], %r165;
$L__BB6_78:
	add.s32 	%r623, %r2, 4352;
	cvt.u64.u32 	%rd27, %r623;
	setp.le.u64 	%p50, %rd4, %rd27;
	@%p50 bra 	$L__BB6_80;
	st.global.u32 	[%rd2+17408], %r166;
$L__BB6_80:
	add.s32 	%r624, %r2, 4608;
	cvt.u64.u32 	%rd28, %r624;
	setp.le.u64 	%p51, %rd4, %rd28;
	@%p51 bra 	$L__BB6_82;
	st.global.u32 	[%rd2+18432], %r167;
$L__BB6_82:
	ret;
$L__BB6_83:
	shl.b32 	%r625, %r130, 2;
	mov.u32 	%r626, _ZZN3cub18CUB_300001_SM_10006detail10radix_sort31DeviceRadixSortSingleTileKernelINS1_5radix10policy_hubIjNS0_8NullTypeEyE10Policy1000ELNS0_9SortOrderE0EjS6_yNS1_21identity_decomposer_tEEEvPKT1_PSB_PKT2_PSF_T3_iiT4_E12temp_storage;
	add.s32 	%r627, %r626, %r625;
	st.shared.u32 	[%r627], %r703;
	shl.b32 	%r628, %r131, 2;
	add.s32 	%r629, %r626, %r628;
	st.shared.u32 	[%r629], %r702;
	shl.b32 	%r630, %r132, 2;
	add.s32 	%r631, %r626, %r630;
	st.shared.u32 	[%r631], %r701;
	shl.b32 	%r632, %r133, 2;
	add.s32 	%r633, %r626, %r632;
	st.shared.u32 	[%r633], %r700;
	shl.b32 	%r634, %r134, 2;
	add.s32 	%r635, %r626, %r634;
	st.shared.u32 	[%r635], %r699;
	shl.b32 	%r636, %r135, 2;
	add.s32 	%r637, %r626, %r636;
	st.shared.u32 	[%r637], %r698;
	shl.b32 	%r638, %r136, 2;
	add.s32 	%r639, %r626, %r638;
	st.shared.u32 	[%r639], %r697;
	shl.b32 	%r640, %r137, 2;
	add.s32 	%r641, %r626, %r640;
	st.shared.u32 	[%r641], %r696;
	shl.b32 	%r642, %r138, 2;
	add.s32 	%r643, %r626, %r642;
	st.shared.u32 	[%r643], %r695;
	shl.b32 	%r644, %r139, 2;
	add.s32 	%r645, %r626, %r644;
	st.shared.u32 	[%r645], %r694;
	shl.b32 	%r646, %r140, 2;
	add.s32 	%r647, %r626, %r646;
	st.shared.u32 	[%r647], %r693;
	shl.b32 	%r648, %r141, 2;
	add.s32 	%r649, %r626, %r648;
	st.shared.u32 	[%r649], %r692;
	shl.b32 	%r650, %r142, 2;
	add.s32 	%r651, %r626, %r650;
	st.shared.u32 	[%r651], %r691;
	shl.b32 	%r652, %r143, 2;
	add.s32 	%r653, %r626, %r652;
	st.shared.u32 	[%r653], %r690;
	shl.b32 	%r654, %r144, 2;
	add.s32 	%r655, %r626, %r654;
	st.shared.u32 	[%r655], %r689;
	shl.b32 	%r656, %r145, 2;
	add.s32 	%r657, %r626, %r656;
	st.shared.u32 	[%r657], %r688;
	shl.b32 	%r658, %r146, 2;
	add.s32 	%r659, %r626, %r658;
	st.shared.u32 	[%r659], %r687;
	shl.b32 	%r660, %r147, 2;
	add.s32 	%r661, %r626, %r660;
	st.shared.u32 	[%r661], %r686;
	shl.b32 	%r662, %r148, 2;
	add.s32 	%r663, %r626, %r662;
	st.shared.u32 	[%r663], %r685;
	bar.sync 	0;
	ld.shared.u32 	%r703, [%r46];
	ld.shared.u32 	%r702, [%r46+4];
	ld.shared.u32 	%r701, [%r46+8];
	ld.shared.u32 	%r700, [%r46+12];
	ld.shared.u32 	%r699, [%r46+16];
	ld.shared.u32 	%r698, [%r46+20];
	ld.shared.u32 	%r697, [%r46+24];
	ld.shared.u32 	%r696, [%r46+28];
	ld.shared.u32 	%r695, [%r46+32];
	ld.shared.u32 	%r694, [%r46+36];
	ld.shared.u32 	%r693, [%r46+40];
	ld.shared.u32 	%r692, [%r46+44];
	ld.shared.u32 	%r691, [%r46+48];
	ld.shared.u32 	%r690, [%r46+52];
	ld.shared.u32 	%r689, [%r46+56];
	ld.shared.u32 	%r688, [%r46+60];
	ld.shared.u32 	%r687, [%r46+64];
	ld.shared.u32 	%r686, [%r46+68];
	ld.shared.u32 	%r685, [%r46+72];
	bar.sync 	0;
	add.s32 	%r684, %r684, 6;
	add.s32 	%r683, %r683, -6;
	bra.uni 	$L__BB6_39;

}
	// .globl	_ZN3cub18CUB_300001_SM_10006detail10radix_sort30DeviceRadixSortHistogramKernelINS1_5radix10policy_hubIjNS0_8NullTypeEyE10Policy1000ELNS0_9SortOrderE0EjyNS1_21identity_decomposer_tEEEvPT2_PKT1_SB_iiT3_
.visible .entry _ZN3cub18CUB_300001_SM_10006detail10radix_sort30DeviceRadixSortHistogramKernelINS1_5radix10policy_hubIjNS0_8NullTypeEyE10Policy1000ELNS0_9SortOrderE0EjyNS1_21identity_decomposer_tEEEvPT2_PKT1_SB_iiT3_(
	.param .u64 .ptr .align 1 _ZN3cub18CUB_300001_SM_10006detail10radix_sort30DeviceRadixSortHistogramKernelINS1_5radix10policy_hubIjNS0_8NullTypeEyE10Policy1000ELNS0_9SortOrderE0EjyNS1_21identity_decomposer_tEEEvPT2_PKT1_SB_iiT3__param_0,
	.param .u64 .ptr .align 1 _ZN3cub18CUB_300001_SM_10006detail10radix_sort30DeviceRadixSortHistogramKernelINS1_5radix10policy_hubIjNS0_8NullTypeEyE10Policy1000ELNS0_9SortOrderE0EjyNS1_21identity_decomposer_tEEEvPT2_PKT1_SB_iiT3__param_1,
	.param .u64 _ZN3cub18CUB_300001_SM_10006detail10radix_sort30DeviceRadixSortHistogramKernelINS1_5radix10policy_hubIjNS0_8NullTypeEyE10Policy1000ELNS0_9SortOrderE0EjyNS1_21identity_decomposer_tEEEvPT2_PKT1_SB_iiT3__param_2,
	.param .u32 _ZN3cub18CUB_300001_SM_10006detail10radix_sort30DeviceRadixSortHistogramKernelINS1_5radix10policy_hubIjNS0_8NullTypeEyE10Policy1000ELNS0_9SortOrderE0EjyNS1_21identity_decomposer_tEEEvPT2_PKT1_SB_iiT3__param_3,
	.param .u32 _ZN3cub18CUB_300001_SM_10006detail10radix_sort30DeviceRadixSortHistogramKernelINS1_5radix10policy_hubIjNS0_8NullTypeEyE10Policy1000ELNS0_9SortOrderE0EjyNS1_21identity_decomposer_tEEEvPT2_PKT1_SB_iiT3__param_4,
	.param .align 1 .b8 _ZN3cub18CUB_300001_SM_10006detail10radix_sort30DeviceRadixSortHistogramKernelINS1_5radix10policy_hubIjNS0_8NullTypeEyE10Policy1000ELNS0_9SortOrderE0EjyNS1_21identity_decomposer_tEEEvPT2_PKT1_SB_iiT3__param_5[1]
)
.maxntid 128
{
	.reg .pred 	%p<91>;
	.reg .b32 	%r<470>;
	.reg .b64 	%rd<137>;
	// demoted variable
	.shared .align 4 .b8 _ZZN3cub18CUB_300001_SM_10006detail10radix_sort30DeviceRadixSortHistogramKernelINS1_5radix10policy_hubIjNS0_8NullTypeEyE10Policy1000ELNS0_9SortOrderE0EjyNS1_21identity_decomposer_tEEEvPT2_PKT1_SB_iiT3_E12temp_storage[4096];
	ld.param.u64 	%rd18, [_ZN3cub18CUB_300001_SM_10006detail10radix_sort30DeviceRadixSortHistogramKernelINS1_5radix10policy_hubIjNS0_8NullTypeEyE10Policy1000ELNS0_9SortOrderE0EjyNS1_21identity_decomposer_tEEEvPT2_PKT1_SB_iiT3__param_0];
	ld.param.u64 	%rd19, [_ZN3cub18CUB_300001_SM_10006detail10radix_sort30DeviceRadixSortHistogramKernelINS1_5radix10policy_hubIjNS0_8NullTypeEyE10Policy1000ELNS0_9SortOrderE0EjyNS1_21identity_decomposer_tEEEvPT2_PKT1_SB_iiT3__param_1];
	ld.param.u64 	%rd17, [_ZN3cub18CUB_300001_SM_10006detail10radix_sort30DeviceRadixSortHistogramKernelINS1_5radix10policy_hubIjNS0_8NullTypeEyE10Policy1000ELNS0_9SortOrderE0EjyNS1_21identity_decomposer_tEEEvPT2_PKT1_SB_iiT3__param_2];
	ld.param.u32 	%r158, [_ZN3cub18CUB_300001_SM_10006detail10radix_sort30DeviceRadixSortHistogramKernelINS1_5radix10policy_hubIjNS0_8NullTypeEyE10Policy1000ELNS0_9SortOrderE0EjyNS1_21identity_decomposer_tEEEvPT2_PKT1_SB_iiT3__param_3];
	ld.param.u32 	%r159, [_ZN3cub18CUB_300001_SM_10006detail10radix_sort30DeviceRadixSortHistogramKernelINS1_5radix10policy_hubIjNS0_8NullTypeEyE10Policy1000ELNS0_9SortOrderE0EjyNS1_21identity_decomposer_tEEEvPT2_PKT1_SB_iiT3__param_4];
	cvta.to.global.u64 	%rd1, %rd19;
	cvta.to.global.u64 	%rd2, %rd18;
	setp.eq.s64 	%p2, %rd17, 0;
	@%p2 bra 	$L__BB7_153;
	sub.s32 	%r160, %r159, %r158;
	add.s32 	%r161, %r160, 7;
	shr.s32 	%r162, %r161, 31;
	shr.u32 	%r163, %r162, 29;
	add.s32 	%r164, %r161, %r163;
	shr.s32 	%r165, %r164, 3;
	mov.u32 	%r166, %tid.x;
	setp.gt.u32 	%p3, %r166, 255;
	setp.lt.s32 	%p4, %r161, 8;
	mov.u32 	%r167, %ctaid.x;
	shl.b32 	%r168, %r167, 11;
	cvt.u64.u32 	%rd3, %r168;
	mov.u32 	%r169, %nctaid.x;
	shl.b32 	%r170, %r169, 11;
	cvt.u64.u32 	%rd4, %r170;
	add.s32 	%r1, %r165, -1;
	and.b32  	%r2, %r165, 15;
	and.b32  	%r3, %r165, 7;
	add.s32 	%r4, %r3, -1;
	and.b32  	%r5, %r165, 3;
	or.pred  	%p1, %p3, %p4;
	shl.b32 	%r171, %r166, 2;
	mov.u32 	%r172, _ZZN3cub18CUB_300001_SM_10006detail10radix_sort30DeviceRadixSortHistogramKernelINS1_5radix10policy_hubIjNS0_8NullTypeEyE10Policy1000ELNS0_9SortOrderE0EjyNS1_21identity_decomposer_tEEEvPT2_PKT1_SB_iiT3_E12temp_storage;
	add.s32 	%r6, %r172, %r171;
	and.b32  	%r7, %r165, 268435440;
	cvt.u64.u32 	%rd5, %r166;
	add.s32 	%r8, %r166, 128;
	add.s32 	%r9, %r166, 256;
	add.s32 	%r10, %r166, 384;
	add.s32 	%r11, %r166, 512;
	add.s32 	%r12, %r166, 640;
	add.s32 	%r13, %r166, 768;
	add.s32 	%r14, %r166, 1280;
	add.s32 	%r15, %r166, 1920;
	and.b32  	%r16, %r165, 268435448;
	and.b32  	%r17, %r165, 1;
	neg.s32 	%r18, %r7;
	add.s32 	%r19, %r6, 8192;
	add.s64 	%rd21, %rd17, -1;
	shr.u64 	%rd22, %rd21, 30;
	add.s64 	%rd23, %rd22, 1;
	min.u64 	%rd6, %rd23, %rd17;
	mov.b64 	%rd135, 0;
$L__BB7_2:
	@%p1 bra 	$L__BB7_30;
	setp.lt.u32 	%p5, %r1, 15;
	mov.b32 	%r423, 0;
	@%p5 bra 	$L__BB7_6;
	mov.u32 	%r420, %r19;
	mov.u32 	%r421, %r18;
$L__BB7_5:
	.pragma "nounroll";
	mov.b32 	%r174, 0;
	st.shared.u32 	[%r420+-8192], %r174;
	st.shared.u32 	[%r420+-7168], %r174;
	st.shared.u32 	[%r420+-6144], %r174;
	st.shared.u32 	[%r420+-5120], %r174;
	st.shared.u32 	[%r420+-4096], %r174;
	st.shared.u32 	[%r420+-3072], %r174;
	st.shared.u32 	[%r420+-2048], %r174;
	st.shared.u32 	[%r420+-1024], %r174;
	st.shared.u32 	[%r420], %r174;
	st.shared.u32 	[%r420+1024], %r174;
	st.shared.u32 	[%r420+2048], %r174;
	st.shared.u32 	[%r420+3072], %r174;
	st.shared.u32 	[%r420+4096], %r174;
	st.shared.u32 	[%r420+5120], %r174;
	st.shared.u32 	[%r420+6144], %r174;
	st.shared.u32 	[%r420+7168], %r174;
	add.s32 	%r421, %r421, 16;
	add.s32 	%r420, %r420, 16384;
	setp.ne.s32 	%p6, %r421, 0;
	mov.u32 	%r423, %r7;
	@%p6 bra 	$L__BB7_5;
$L__BB7_6:
	add.s32 	%r25, %r2, -1;
	setp.eq.s32 	%p7, %r2, 0;
	@%p7 bra 	$L__BB7_16;
	setp.lt.u32 	%p8, %r25, 7;
	@%p8 bra 	$L__BB7_9;
	shl.b32 	%r175, %r423, 10;
	add.s32 	%r176, %r6, %r175;
	mov.b32 	%r177, 0;
	st.shared.u32 	[%r176], %r177;
	st.shared.u32 	[%r176+1024], %r177;
	st.shared.u32 	[%r176+2048], %r177;
	st.shared.u32 	[%r176+3072], %r177;
	st.shared.u32 	[%r176+4096], %r177;
	st.shared.u32 	[%r176+5120], %r177;
	st.shared.u32 	[%r176+6144], %r177;
	st.shared.u32 	[%r176+7168], %r177;
	add.s32 	%r423, %r423, 8;
$L__BB7_9:
	setp.eq.s32 	%p9, %r3, 0;
	@%p9 bra 	$L__BB7_16;
	setp.lt.u32 	%p10, %r4, 3;
	@%p10 bra 	$L__BB7_12;
	shl.b32 	%r178, %r423, 10;
	add.s32 	%r179, %r6, %r178;
	mov.b32 	%r180, 0;
	st.shared.u32 	[%r179], %r180;
	st.shared.u32 	[%r179+1024], %r180;
	st.shared.u32 	[%r179+2048], %r180;
	st.shared.u32 	[%r179+3072], %r180;
	add.s32 	%r423, %r423, 4;
$L__BB7_12:
	setp.eq.s32 	%p11, %r5, 0;
	@%p11 bra 	$L__BB7_16;
	setp.eq.s32 	%p12, %r5, 1;
	shl.b32 	%r181, %r423, 10;
	add.s32 	%r30, %r6, %r181;
	mov.b32 	%r182, 0;
	st.shared.u32 	[%r30], %r182;
	@%p12 bra 	$L__BB7_16;
	setp.eq.s32 	%p13, %r5, 2;
	mov.b32 	%r183, 0;
	st.shared.u32 	[%r30+1024], %r183;
	@%p13 bra 	$L__BB7_16;
	mov.b32 	%r184, 0;
	st.shared.u32 	[%r30+2048], %r184;
$L__BB7_16:
	cvt.u32.u64 	%r185, %rd5;
	setp.gt.u32 	%p14, %r185, 127;
	@%p14 bra 	$L__BB7_30;
	setp.lt.u32 	%p15, %r1, 15;
	mov.b32 	%r427, 0;
	@%p15 bra 	$L__BB7_20;
	mov.b32 	%r425, 0;
$L__BB7_19:
	.pragma "nounroll";
	shl.b32 	%r188, %r425, 10;
	add.s32 	%r189, %r6, %r188;
	mov.b32 	%r190, 0;
	st.shared.u32 	[%r189+512], %r190;
	st.shared.u32 	[%r189+1536], %r190;
	st.shared.u32 	[%r189+2560], %r190;
	st.shared.u32 	[%r189+3584], %r190;
	st.shared.u32 	[%r189+4608], %r190;
	st.shared.u32 	[%r189+5632], %r190;
	st.shared.u32 	[%r189+6656], %r190;
	st.shared.u32 	[%r189+7680], %r190;
	st.shared.u32 	[%r189+8704], %r190;
	st.shared.u32 	[%r189+9728], %r190;
	st.shared.u32 	[%r189+10752], %r190;
	st.shared.u32 	[%r189+11776], %r190;
	st.shared.u32 	[%r189+12800], %r190;
	st.shared.u32 	[%r189+13824], %r190;
	st.shared.u32 	[%r189+14848], %r190;
	st.shared.u32 	[%r189+15872], %r190;
	add.s32 	%r425, %r425, 16;
	setp.ne.s32 	%p16, %r425, %r7;
	mov.u32 	%r427, %r7;
	@%p16 bra 	$L__BB7_19;
$L__BB7_20:
	setp.eq.s32 	%p17, %r2, 0;
	@%p17 bra 	$L__BB7_30;
	setp.lt.u32 	%p18, %r25, 7;
	@%p18 bra 	$L__BB7_23;
	shl.b32 	%r191, %r427, 10;
	add.s32 	%r192, %r6, %r191;
	mov.b32 	%r193, 0;
	st.shared.u32 	[%r192+512], %r193;
	st.shared.u32 	[%r192+1536], %r193;
	st.shared.u32 	[%r192+2560], %r193;
	st.shared.u32 	[%r192+3584], %r193;
	st.shared.u32 	[%r192+4608], %r193;
	st.shared.u32 	[%r192+5632], %r193;
	st.shared.u32 	[%r192+6656], %r193;
	st.shared.u32 	[%r192+7680], %r193;
	add.s32 	%r427, %r427, 8;
$L__BB7_23:
	setp.eq.s32 	%p19, %r3, 0;
	@%p19 bra 	$L__BB7_30;
	setp.lt.u32 	%p20, %r4, 3;
	@%p20 bra 	$L__BB7_26;
	shl.b32 	%r194, %r427, 10;
	add.s32 	%r195, %r6, %r194;
	mov.b32 	%r196, 0;
	st.shared.u32 	[%r195+512], %r196;
	st.shared.u32 	[%r195+1536], %r196;
	st.shared.u32 	[%r195+2560], %r196;
	st.shared.u32 	[%r195+3584], %r196;
	add.s32 	%r427, %r427, 4;
$L__BB7_26:
	setp.eq.s32 	%p21, %r5, 0;
	@%p21 bra 	$L__BB7_30;
	setp.eq.s32 	%p22, %r5, 1;
	shl.b32 	%r197, %r427, 10;
	add.s32 	%r38, %r6, %r197;
	mov.b32 	%r198, 0;
	st.shared.u32 	[%r38+512], %r198;
	@%p22 bra 	$L__BB7_30;
	setp.eq.s32 	%p23, %r5, 2;
	mov.b32 	%r199, 0;
	st.shared.u32 	[%r38+1536], %r199;
	@%p23 bra 	$L__BB7_30;
	mov.b32 	%r200, 0;
	st.shared.u32 	[%r38+2560], %r200;
$L__BB7_30:
	bar.sync 	0;
	bar.sync 	0;
	shl.b64 	%rd8, %rd135, 30;
	sub.s64 	%rd24, %rd17, %rd8;
	min.u64 	%rd9, %rd24, 1073741824;
	setp.le.u64 	%p24, %rd9, %rd3;
	@%p24 bra 	$L__BB7_70;
	mov.u64 	%rd136, %rd3;
$L__BB7_32:
	add.s64 	%rd11, %rd136, %rd8;
	sub.s64 	%rd12, %rd17, %rd11;
	setp.lt.u64 	%p25, %rd12, 2048;
	@%p25 bra 	$L__BB7_34;
	add.s64 	%rd27, %rd11, %rd5;
	shl.b64 	%rd28, %rd27, 2;
	add.s64 	%rd29, %rd1, %rd28;
	ld.global.u32 	%r459, [%rd29];
	ld.global.u32 	%r458, [%rd29+512];
	ld.global.u32 	%r457, [%rd29+1024];
	ld.global.u32 	%r456, [%rd29+1536];
	ld.global.u32 	%r455, [%rd29+2048];
	ld.global.u32 	%r454, [%rd29+2560];
	ld.global.u32 	%r453, [%rd29+3072];
	ld.global.u32 	%r452, [%rd29+3584];
	ld.global.u32 	%r451, [%rd29+4096];
	ld.global.u32 	%r450, [%rd29+4608];
	ld.global.u32 	%r449, [%rd29+5120];
	ld.global.u32 	%r448, [%rd29+5632];
	ld.global.u32 	%r447, [%rd29+6144];
	ld.global.u32 	%r446, [%rd29+6656];
	ld.global.u32 	%r445, [%rd29+7168];
	ld.global.u32 	%r444, [%rd29+7680];
	bra.uni 	$L__BB7_66;
$L__BB7_34:
	cvt.u32.u64 	%r202, %rd5;
	cvt.u32.u64 	%r55, %rd12;
	setp.ge.s32 	%p26, %r202, %r55;
	add.s64 	%rd25, %rd11, %rd5;
	shl.b64 	%rd26, %rd25, 2;
	add.s64 	%rd13, %rd1, %rd26;
	mov.b32 	%r459, -1;
	@%p26 bra 	$L__BB7_36;
	ld.global.u32 	%r459, [%rd13];
$L__BB7_36:
	setp.ge.s32 	%p27, %r8, %r55;
	mov.b32 	%r458, -1;
	@%p27 bra 	$L__BB7_38;
	ld.global.u32 	%r458, [%rd13+512];
$L__BB7_38:
	setp.ge.s32 	%p28, %r9, %r55;
	mov.b32 	%r457, -1;
	@%p28 bra 	$L__BB7_40;
	ld.global.u32 	%r457, [%rd13+1024];
$L__BB7_40:
	setp.ge.s32 	%p29, %r10, %r55;
	mov.b32 	%r456, -1;
	@%p29 bra 	$L__BB7_42;
	ld.global.u32 	%r456, [%rd13+1536];
$L__BB7_42:
	setp.ge.s32 	%p30, %r11, %r55;
	mov.b32 	%r455, -1;
	@%p30 bra 	$L__BB7_44;
	ld.global.u32 	%r455, [%rd13+2048];
$L__BB7_44:
	setp.ge.s32 	%p31, %r12, %r55;
	mov.b32 	%r454, -1;
	@%p31 bra 	$L__BB7_46;
	ld.global.u32 	%r454, [%rd13+2560];
$L__BB7_46:
	setp.ge.s32 	%p32, %r13, %r55;
	mov.b32 	%r453, -1;
	@%p32 bra 	$L__BB7_48;
	ld.global.u32 	%r453, [%rd13+3072];
$L__BB7_48:
	mov.u32 	%r210, %tid.x;
	add.s32 	%r211, %r210, 896;
	setp.ge.s32 	%p33, %r211, %r55;
	mov.b32 	%r452, -1;
	@%p33 bra 	$L__BB7_50;
	ld.global.u32 	%r452, [%rd13+3584];
$L__BB7_50:
	or.b32  	%r214, %r210, 1024;
	setp.ge.s32 	%p34, %r214, %r55;
	mov.b32 	%r451, -1;
	@%p34 bra 	$L__BB7_52;
	ld.global.u32 	%r451, [%rd13+4096];
$L__BB7_52:
	add.s32 	%r217, %r210, 1152;
	setp.ge.s32 	%p35, %r217, %r55;
	mov.b32 	%r450, -1;
	@%p35 bra 	$L__BB7_54;
	ld.global.u32 	%r450, [%rd13+4608];
$L__BB7_54:
	setp.ge.s32 	%p36, %r14, %r55;
	mov.b32 	%r449, -1;
	@%p36 bra 	$L__BB7_56;
	ld.global.u32 	%r449, [%rd13+5120];
$L__BB7_56:
	add.s32 	%r221, %r210, 1408;
	setp.ge.s32 	%p37, %r221, %r55;
	mov.b32 	%r448, -1;
	@%p37 bra 	$L__BB7_58;
	ld.global.u32 	%r448, [%rd13+5632];
$L__BB7_58:
	add.s32 	%r224, %r210, 1536;
	setp.ge.s32 	%p38, %r224, %r55;
	mov.b32 	%r447, -1;
	@%p38 bra 	$L__BB7_60;
	ld.global.u32 	%r447, [%rd13+6144];
$L__BB7_60:
	add.s32 	%r227, %r210, 1664;
	setp.ge.s32 	%p39, %r227, %r55;
	mov.b32 	%r446, -1;
	@%p39 bra 	$L__BB7_62;
	ld.global.u32 	%r446, [%rd13+6656];
$L__BB7_62:
	add.s32 	%r230, %r210, 1792;
	setp.ge.s32 	%p40, %r230, %r55;
	mov.b32 	%r445, -1;
	@%p40 bra 	$L__BB7_64;
	ld.global.u32 	%r445, [%rd13+7168];
$L__BB7_64:
	setp.ge.s32 	%p41, %r15, %r55;
	mov.b32 	%r444, -1;
	@%p41 bra 	$L__BB7_66;
	ld.global.u32 	%r444, [%rd13+7680];
$L__BB7_66:
	setp.le.s32 	%p42, %r159, %r158;
	@%p42 bra 	$L__BB7_69;
	mov.b32 	%r460, 0;
	mov.u32 	%r461, %r158;
$L__BB7_68:
	sub.s32 	%r233, %r159, %r461;
	shl.b32 	%r234, %r460, 10;
	mov.u32 	%r235, _ZZN3cub18CUB_300001_SM_10006detail10radix_sort30DeviceRadixSortHistogramKernelINS1_5radix10policy_hubIjNS0_8NullTypeEyE10Policy1000ELNS0_9SortOrderE0EjyNS1_21identity_decomposer_tEEEvPT2_PKT1_SB_iiT3_E12temp_storage;
	add.s32 	%r236, %r235, %r234;
	min.s32 	%r237, %r233, 8;
	mov.b32 	%r238, -1;
	shl.b32 	%r239, %r238, %r237;
	not.b32 	%r240, %r239;
	shr.u32 	%r241, %r459, %r461;
	and.b32  	%r242, %r241, %r240;
	shl.b32 	%r243, %r242, 2;
	add.s32 	%r244, %r236, %r243;
	atom.shared.add.u32 	%r245, [%r244], 1;
	shr.u32 	%r246, %r458, %r461;
	and.b32  	%r247, %r246, %r240;
	shl.b32 	%r248, %r247, 2;
	add.s32 	%r249, %r236, %r248;
	atom.shared.add.u32 	%r250, [%r249], 1;
	shr.u32 	%r251, %r457, %r461;
	and.b32  	%r252, %r251, %r240;
	shl.b32 	%r253, %r252, 2;
	add.s32 	%r254, %r236, %r253;
	atom.shared.add.u32 	%r255, [%r254], 1;
	shr.u32 	%r256, %r456, %r461;
	and.b32  	%r257, %r256, %r240;
	shl.b32 	%r258, %r257, 2;
	add.s32 	%r259, %r236, %r258;
	atom.shared.add.u32 	%r260, [%r259], 1;
	shr.u32 	%r261, %r455, %r461;
	and.b32  	%r262, %r261, %r240;
	shl.b32 	%r263, %r262, 2;
	add.s32 	%r264, %r236, %r263;
	atom.shared.add.u32 	%r265, [%r264], 1;
	shr.u32 	%r266, %r454, %r461;
	and.b32  	%r267, %r266, %r240;
	shl.b32 	%r268, %r267, 2;
	add.s32 	%r269, %r236, %r268;
	atom.shared.add.u32 	%r270, [%r269], 1;
	shr.u32 	%r271, %r453, %r461;
	and.b32  	%r272, %r271, %r240;
	shl.b32 	%r273, %r272, 2;
	add.s32 	%r274, %r236, %r273;
	atom.shared.add.u32 	%r275, [%r274], 1;
	shr.u32 	%r276, %r452, %r461;
	and.b32  	%r277, %r276, %r240;
	shl.b32 	%r278, %r277, 2;
	add.s32 	%r279, %r236, %r278;
	atom.shared.add.u32 	%r280, [%r279], 1;
	shr.u32 	%r281, %r451, %r461;
	and.b32  	%r282, %r281, %r240;
	shl.b32 	%r283, %r282, 2;
	add.s32 	%r284, %r236, %r283;
	atom.shared.add.u32 	%r285, [%r284], 1;
	shr.u32 	%r286, %r450, %r461;
	and.b32  	%r287, %r286, %r240;
	shl.b32 	%r288, %r287, 2;
	add.s32 	%r289, %r236, %r288;
	atom.shared.add.u32 	%r290, [%r289], 1;
	shr.u32 	%r291, %r449, %r461;
	and.b32  	%r292, %r291, %r240;
	shl.b32 	%r293, %r292, 2;
	add.s32 	%r294, %r236, %r293;
	atom.shared.add.u32 	%r295, [%r294], 1;
	shr.u32 	%r296, %r448, %r461;
	and.b32  	%r297, %r296, %r240;
	shl.b32 	%r298, %r297, 2;
	add.s32 	%r299, %r236, %r298;
	atom.shared.add.u32 	%r300, [%r299], 1;
	shr.u32 	%r301, %r447, %r461;
	and.b32  	%r302, %r301, %r240;
	shl.b32 	%r303, %r302, 2;
	add.s32 	%r304, %r236, %r303;
	atom.shared.add.u32 	%r305, [%r304], 1;
	shr.u32 	%r306, %r446, %r461;
	and.b32  	%r307, %r306, %r240;
	shl.b32 	%r308, %r307, 2;
	add.s32 	%r309, %r236, %r308;
	atom.shared.add.u32 	%r310, [%r309], 1;
	shr.u32 	%r311, %r445, %r461;
	and.b32  	%r312, %r311, %r240;
	shl.b32 	%r313, %r312, 2;
	add.s32 	%r314, %r236, %r313;
	atom.shared.add.u32 	%r315, [%r314], 1;
	shr.u32 	%r316, %r444, %r461;
	and.b32  	%r317, %r316, %r240;
	shl.b32 	%r318, %r317, 2;
	add.s32 	%r319, %r236, %r318;
	atom.shared.add.u32 	%r320, [%r319], 1;
	add.s32 	%r461, %r461, 8;
	add.s32 	%r460, %r460, 1;
	setp.lt.s32 	%p43, %r461, %r159;
	@%p43 bra 	$L__BB7_68;
$L__BB7_69:
	add.s64 	%rd136, %rd136, %rd4;
	setp.lt.u64 	%p44, %rd136, %rd9;
	@%p44 bra 	$L__BB7_32;
$L__BB7_70:
	bar.sync 	0;
	@%p1 bra 	$L__BB7_152;
	setp.lt.u32 	%p45, %r1, 7;
	mov.b32 	%r464, 0;
	@%p45 bra 	$L__BB7_90;
	mov.b32 	%r462, 0;
$L__BB7_73:
	.pragma "nounroll";
	shl.b32 	%r323, %r462, 10;
	add.s32 	%r108, %r6, %r323;
	ld.shared.u32 	%r109, [%r108];
	setp.eq.s32 	%p46, %r109, 0;
	@%p46 bra 	$L__BB7_75;
	cvt.u32.u64 	%r324, %rd5;
	shl.b32 	%r325, %r462, 8;
	add.s32 	%r326, %r325, %r324;
	mul.wide.u32 	%rd30, %r326, 8;
	add.s64 	%rd31, %rd2, %rd30;
	cvt.u64.u32 	%rd32, %r109;
	atom.global.add.u64 	%rd33, [%rd31], %rd32;
$L__BB7_75:
	ld.shared.u32 	%r110, [%r108+1024];
	setp.eq.s32 	%p47, %r110, 0;
	@%p47 bra 	$L__BB7_77;
	cvt.u32.u64 	%r327, %rd5;
	shl.b32 	%r328, %r462, 8;
	add.s32 	%r329, %r328, %r327;
	add.s32 	%r330, %r329, 256;
	mul.wide.u32 	%rd34, %r330, 8;
	add.s64 	%rd35, %rd2, %rd34;
	cvt.u64.u32 	%rd36, %r110;
	atom.global.add.u64 	%rd37, [%rd35], %rd36;
$L__BB7_77:
	ld.shared.u32 	%r111, [%r108+2048];
	setp.eq.s32 	%p48, %r111, 0;
	@%p48 bra 	$L__BB7_79;
	cvt.u32.u64 	%r331, %rd5;
	shl.b32 	%r332, %r462, 8;
	add.s32 	%r333, %r332, %r331;
	add.s32 	%r334, %r333, 512;
	mul.wide.u32 	%rd38, %r334, 8;
	add.s64 	%rd39, %rd2, %rd38;
	cvt.u64.u32 	%rd40, %r111;
	atom.global.add.u64 	%rd41, [%rd39], %rd40;
$L__BB7_79:
	ld.shared.u32 	%r112, [%r108+3072];
	setp.eq.s32 	%p49, %r112, 0;
	@%p49 bra 	$L__BB7_81;
	cvt.u32.u64 	%r335, %rd5;
	shl.b32 	%r336, %r462, 8;
	add.s32 	%r337, %r336, %r335;
	add.s32 	%r338, %r337, 768;
	mul.wide.u32 	%rd42, %r338, 8;
	add.s64 	%rd43, %rd2, %rd42;
	cvt.u64.u32 	%rd44, %r112;
	atom.global.add.u64 	%rd45, [%rd43], %rd44;
$L__BB7_81:
	ld.shared.u32 	%r113, [%r108+4096];
	setp.eq.s32 	%p50, %r113, 0;
	@%p50 bra 	$L__BB7_83;
	cvt.u32.u64 	%r339, %rd5;
	shl.b32 	%r340, %r462, 8;
	add.s32 	%r341, %r340, %r339;
	add.s32 	%r342, %r341, 1024;
	mul.wide.u32 	%rd46, %r342, 8;
	add.s64 	%rd47, %rd2, %rd46;
	cvt.u64.u32 	%rd48, %r113;
	atom.global.add.u64 	%rd49, [%rd47], %rd48;
$L__BB7_83:
	ld.shared.u32 	%r114, [%r108+5120];
	setp.eq.s32 	%p51, %r114, 0;
	@%p51 bra 	$L__BB7_85;
	cvt.u32.u64 	%r343, %rd5;
	shl.b32 	%r344, %r462, 8;
	add.s32 	%r345, %r344, %r343;
	add.s32 	%r346, %r345, 1280;
	mul.wide.u32 	%rd50, %r346, 8;
	add.s64 	%rd51, %rd2, %rd50;
	cvt.u64.u32 	%rd52, %r114;
	atom.global.add.u64 	%rd53, [%rd51], %rd52;
$L__BB7_85:
	ld.shared.u32 	%r115, [%r108+6144];
	setp.eq.s32 	%p52, %r115, 0;
	@%p52 bra 	$L__BB7_87;
	cvt.u32.u64 	%r347, %rd5;
	shl.b32 	%r348, %r462, 8;
	add.s32 	%r349, %r348, %r347;
	add.s32 	%r350, %r349, 1536;
	mul.wide.u32 	%rd54, %r350, 8;
	add.s64 	%rd55, %rd2, %rd54;
	cvt.u64.u32 	%rd56, %r115;
	atom.global.add.u64 	%rd57, [%rd55], %rd56;
$L__BB7_87:
	ld.shared.u32 	%r116, [%r108+7168];
	setp.eq.s32 	%p53, %r116, 0;
	@%p53 bra 	$L__BB7_89;
	cvt.u32.u64 	%r351, %rd5;
	shl.b32 	%r352, %r462, 8;
	add.s32 	%r353, %r352, %r351;
	add.s32 	%r354, %r353, 1792;
	mul.wide.u32 	%rd58, %r354, 8;
	add.s64 	%rd59, %rd2, %rd58;
	cvt.u64.u32 	%rd60, %r116;
	atom.global.add.u64 	%rd61, [%rd59], %rd60;
$L__BB7_89:
	add.s32 	%r462, %r462, 8;
	setp.ne.s32 	%p54, %r462, %r16;
	mov.u32 	%r464, %r16;
	@%p54 bra 	$L__BB7_73;
$L__BB7_90:
	add.s32 	%r119, %r5, -1;
	setp.eq.s32 	%p55, %r3, 0;
	@%p55 bra 	$L__BB7_111;
	setp.lt.u32 	%p56, %r4, 3;
	@%p56 bra 	$L__BB7_101;
	shl.b32 	%r355, %r464, 10;
	add.s32 	%r120, %r6, %r355;
	ld.shared.u32 	%r121, [%r120];
	setp.eq.s32 	%p57, %r121, 0;
	@%p57 bra 	$L__BB7_94;
	cvt.u32.u64 	%r356, %rd5;
	shl.b32 	%r357, %r464, 8;
	add.s32 	%r358, %r357, %r356;
	mul.wide.u32 	%rd62, %r358, 8;
	add.s64 	%rd63, %rd2, %rd62;
	cvt.u64.u32 	%rd64, %r121;
	atom.global.add.u64 	%rd65, [%rd63], %rd64;
$L__BB7_94:
	ld.shared.u32 	%r122, [%r120+1024];
	setp.eq.s32 	%p58, %r122, 0;
	@%p58 bra 	$L__BB7_96;
	cvt.u32.u64 	%r359, %rd5;
	shl.b32 	%r360, %r464, 8;
	add.s32 	%r361, %r360, %r359;
	add.s32 	%r362, %r361, 256;
	mul.wide.u32 	%rd66, %r362, 8;
	add.s64 	%rd67, %rd2, %rd66;
	cvt.u64.u32 	%rd68, %r122;
	atom.global.add.u64 	%rd69, [%rd67], %rd68;
$L__BB7_96:
	ld.shared.u32 	%r123, [%r120+2048];
	setp.eq.s32 	%p59, %r123, 0;
	@%p59 bra 	$L__BB7_98;
	cvt.u32.u64 	%r363, %rd5;
	shl.b32 	%r364, %r464, 8;
	add.s32 	%r365, %r364, %r363;
	add.s32 	%r366, %r365, 512;
	mul.wide.u32 	%rd70, %r366, 8;
	add.s64 	%rd71, %rd2, %rd70;
	cvt.u64.u32 	%rd72, %r123;
	atom.global.add.u64 	%rd73, [%rd71], %rd72;
$L__BB7_98:
	ld.shared.u32 	%r124, [%r120+3072];
	setp.eq.s32 	%p60, %r124, 0;
	@%p60 bra 	$L__BB7_100;
	cvt.u32.u64 	%r367, %rd5;
	shl.b32 	%r368, %r464, 8;
	add.s32 	%r369, %r368, %r367;
	add.s32 	%r370, %r369, 768;
	mul.wide.u32 	%rd74, %r370, 8;
	add.s64 	%rd75, %rd2, %rd74;
	cvt.u64.u32 	%rd76, %r124;
	atom.global.add.u64 	%rd77, [%rd75], %rd76;
$L__BB7_100:
	add.s32 	%r464, %r464, 4;
$L__BB7_101:
	setp.eq.s32 	%p61, %r5, 0;
	@%p61 bra 	$L__BB7_111;
	setp.eq.s32 	%p62, %r119, 0;
	@%p62 bra 	$L__BB7_108;
	shl.b32 	%r371, %r464, 10;
	add.s32 	%r127, %r6, %r371;
	ld.shared.u32 	%r128, [%r127];
	setp.eq.s32 	%p63, %r128, 0;
	@%p63 bra 	$L__BB7_105;
	cvt.u32.u64 	%r372, %rd5;
	shl.b32 	%r373, %r464, 8;
	add.s32 	%r374, %r373, %r372;
	mul.wide.u32 	%rd78, %r374, 8;
	add.s64 	%rd79, %rd2, %rd78;
	cvt.u64.u32 	%rd80, %r128;
	atom.global.add.u64 	%rd81, [%rd79], %rd80;
$L__BB7_105:
	ld.shared.u32 	%r129, [%r127+1024];
	setp.eq.s32 	%p64, %r129, 0;
	@%p64 bra 	$L__BB7_107;
	cvt.u32.u64 	%r375, %rd5;
	shl.b32 	%r376, %r464, 8;
	add.s32 	%r377, %r376, %r375;
	add.s32 	%r378, %r377, 256;
	mul.wide.u32 	%rd82, %r378, 8;
	add.s64 	%rd83, %rd2, %rd82;
	cvt.u64.u32 	%rd84, %r129;
	atom.global.add.u64 	%rd85, [%rd83], %rd84;
$L__BB7_107:
	add.s32 	%r464, %r464, 2;
$L__BB7_108:
	setp.eq.s32 	%p65, %r17, 0;
	@%p65 bra 	$L__BB7_111;
	shl.b32 	%r379, %r464, 10;
	add.s32 	%r380, %r6, %r379;
	ld.shared.u32 	%r132, [%r380];
	setp.eq.s32 	%p66, %r132, 0;
	@%p66 bra 	$L__BB7_111;
	cvt.u32.u64 	%r381, %rd5;
	shl.b32 	%r382, %r464, 8;
	add.s32 	%r383, %r382, %r381;
	mul.wide.u32 	%rd86, %r383, 8;
	add.s64 	%rd87, %rd2, %rd86;
	cvt.u64.u32 	%rd88, %r132;
	atom.global.add.u64 	%rd89, [%rd87], %rd88;
$L__BB7_111:
	cvt.u32.u64 	%r384, %rd5;
	setp.gt.u32 	%p67, %r384, 127;
	@%p67 bra 	$L__BB7_152;
	setp.lt.u32 	%p68, %r1, 7;
	mov.b32 	%r468, 0;
	@%p68 bra 	$L__BB7_131;
	mov.b32 	%r466, 0;
$L__BB7_114:
	.pragma "nounroll";
	shl.b32 	%r388, %r466, 10;
	add.s32 	%r134, %r6, %r388;
	ld.shared.u32 	%r135, [%r134+512];
	setp.eq.s32 	%p69, %r135, 0;
	shl.b32 	%r389, %r466, 8;
	add.s32 	%r390, %r389, %r384;
	mul.wide.u32 	%rd90, %r390, 8;
	add.s64 	%rd15, %rd2, %rd90;
	@%p69 bra 	$L__BB7_116;
	cvt.u64.u32 	%rd91, %r135;
	atom.global.add.u64 	%rd92, [%rd15+1024], %rd91;
$L__BB7_116:
	ld.shared.u32 	%r136, [%r134+1536];
	setp.eq.s32 	%p70, %r136, 0;
	@%p70 bra 	$L__BB7_118;
	cvt.u64.u32 	%rd93, %r136;
	atom.global.add.u64 	%rd94, [%rd15+3072], %rd93;
$L__BB7_118:
	ld.shared.u32 	%r137, [%r134+2560];
	setp.eq.s32 	%p71, %r137, 0;
	@%p71 bra 	$L__BB7_120;
	cvt.u64.u32 	%rd95, %r137;
	atom.global.add.u64 	%rd96, [%rd15+5120], %rd95;
$L__BB7_120:
	ld.shared.u32 	%r138, [%r134+3584];
	setp.eq.s32 	%p72, %r138, 0;
	@%p72 bra 	$L__BB7_122;
	cvt.u64.u32 	%rd97, %r138;
	atom.global.add.u64 	%rd98, [%rd15+7168], %rd97;
$L__BB7_122:
	ld.shared.u32 	%r139, [%r134+4608];
	setp.eq.s32 	%p73, %r139, 0;
	@%p73 bra 	$L__BB7_124;
	cvt.u64.u32 	%rd99, %r139;
	atom.global.add.u64 	%rd100, [%rd15+9216], %rd99;
$L__BB7_124:
	ld.shared.u32 	%r140, [%r134+5632];
	setp.eq.s32 	%p74, %r140, 0;
	@%p74 bra 	$L__BB7_126;
	cvt.u64.u32 	%rd101, %r140;
	atom.global.add.u64 	%rd102, [%rd15+11264], %rd101;
$L__BB7_126:
	ld.shared.u32 	%r141, [%r134+6656];
	setp.eq.s32 	%p75, %r141, 0;
	@%p75 bra 	$L__BB7_128;
	cvt.u64.u32 	%rd103, %r141;
	atom.global.add.u64 	%rd104, [%rd15+13312], %rd103;
$L__BB7_128:
	ld.shared.u32 	%r142, [%r134+7680];
	setp.eq.s32 	%p76, %r142, 0;
	@%p76 bra 	$L__BB7_130;
	cvt.u64.u32 	%rd105, %r142;
	atom.global.add.u64 	%rd106, [%rd15+15360], %rd105;
$L__BB7_130:
	add.s32 	%r466, %r466, 8;
	setp.ne.s32 	%p77, %r466, %r16;
	mov.u32 	%r468, %r16;
	@%p77 bra 	$L__BB7_114;
$L__BB7_131:
	setp.eq.s32 	%p78, %r3, 0;
	@%p78 bra 	$L__BB7_152;
	setp.lt.u32 	%p79, %r4, 3;
	@%p79 bra 	$L__BB7_142;
	shl.b32 	%r391, %r468, 10;
	add.s32 	%r145, %r6, %r391;
	ld.shared.u32 	%r146, [%r145+512];
	setp.eq.s32 	%p80, %r146, 0;
	@%p80 bra 	$L__BB7_135;
	shl.b32 	%r393, %r468, 8;
	add.s32 	%r394, %r393, %r384;
	mul.wide.u32 	%rd107, %r394, 8;
	add.s64 	%rd108, %rd2, %rd107;
	cvt.u64.u32 	%rd109, %r146;
	atom.global.add.u64 	%rd110, [%rd108+1024], %rd109;
$L__BB7_135:
	ld.shared.u32 	%r147, [%r145+1536];
	setp.eq.s32 	%p81, %r147, 0;
	@%p81 bra 	$L__BB7_137;
	shl.b32 	%r396, %r468, 8;
	add.s32 	%r397, %r396, %r384;
	add.s32 	%r398, %r397, 256;
	mul.wide.u32 	%rd111, %r398, 8;
	add.s64 	%rd112, %rd2, %rd111;
	cvt.u64.u32 	%rd113, %r147;
	atom.global.add.u64 	%rd114, [%rd112+1024], %rd113;
$L__BB7_137:
	ld.shared.u32 	%r148, [%r145+2560];
	setp.eq.s32 	%p82, %r148, 0;
	@%p82 bra 	$L__BB7_139;
	shl.b32 	%r400, %r468, 8;
	add.s32 	%r401, %r400, %r384;
	add.s32 	%r402, %r401, 512;
	mul.wide.u32 	%rd115, %r402, 8;
	add.s64 	%rd116, %rd2, %rd115;
	cvt.u64.u32 	%rd117, %r148;
	atom.global.add.u64 	%rd118, [%rd116+1024], %rd117;
$L__BB7_139:
	ld.shared.u32 	%r149, [%r145+3584];
	setp.eq.s32 	%p83, %r149, 0;
	@%p83 bra 	$L__BB7_141;
	shl.b32 	%r404, %r468, 8;
	add.s32 	%r405, %r404, %r384;
	add.s32 	%r406, %r405, 768;
	mul.wide.u32 	%rd119, %r406, 8;
	add.s64 	%rd120, %rd2, %rd119;
	cvt.u64.u32 	%rd121, %r149;
	atom.global.add.u64 	%rd122, [%rd120+1024], %rd121;
$L__BB7_141:
	add.s32 	%r468, %r468, 4;
$L__BB7_142:
	setp.eq.s32 	%p84, %r5, 0;
	@%p84 bra 	$L__BB7_152;
	setp.eq.s32 	%p85, %r119, 0;
	@%p85 bra 	$L__BB7_149;
	shl.b32 	%r407, %r468, 10;
	add.s32 	%r152, %r6, %r407;
	ld.shared.u32 	%r153, [%r152+512];
	setp.eq.s32 	%p86, %r153, 0;
	@%p86 bra 	$L__BB7_146;
	shl.b32 	%r409, %r468, 8;
	add.s32 	%r410, %r409, %r384;
	mul.wide.u32 	%rd123, %r410, 8;
	add.s64 	%rd124, %rd2, %rd123;
	cvt.u64.u32 	%rd125, %r153;
	atom.global.add.u64 	%rd126, [%rd124+1024], %rd125;
$L__BB7_146:
	ld.shared.u32 	%r154, [%r152+1536];
	setp.eq.s32 	%p87, %r154, 0;
	@%p87 bra 	$L__BB7_148;
	shl.b32 	%r412, %r468, 8;
	add.s32 	%r413, %r412, %r384;
	add.s32 	%r414, %r413, 256;
	mul.wide.u32 	%rd127, %r414, 8;
	add.s64 	%rd128, %rd2, %rd127;
	cvt.u64.u32 	%rd129, %r154;
	atom.global.add.u64 	%rd130, [%rd128+1024], %rd129;
$L__BB7_148:
	add.s32 	%r468, %r468, 2;
$L__BB7_149:
	setp.eq.s32 	%p88, %r17, 0;
	@%p88 bra 	$L__BB7_152;
	shl.b32 	%r415, %r468, 10;
	add.s32 	%r416, %r6, %r415;
	ld.shared.u32 	%r157, [%r416+512];
	setp.eq.s32 	%p89, %r157, 0;
	@%p89 bra 	$L__BB7_152;
	shl.b32 	%r418, %r468, 8;
	add.s32 	%r419, %r418, %r384;
	mul.wide.u32 	%rd131, %r419, 8;
	add.s64 	%rd132, %rd2, %rd131;
	cvt.u64.u32 	%rd133, %r157;
	atom.global.add.u64 	%rd134, [%rd132+1024], %rd133;
$L__BB7_152:
	bar.sync 	0;
	add.s64 	%rd135, %rd135, 1;
	setp.ne.s64 	%p90, %rd135, %rd6;
	@%p90 bra 	$L__BB7_2;
$L__BB7_153:
	ret;

}
	// .globl	_ZN3cub18CUB_300001_SM_10006detail10radix_sort33DeviceRadixSortExclusiveSumKernelINS1_5radix10policy_hubIjNS0_8NullTypeEyE10Policy1000EyEEvPT0_
.visible .entry _ZN3cub18CUB_300001_SM_10006detail10radix_sort33DeviceRadixSortExclusiveSumKernelINS1_5radix10policy_hubIjNS0_8NullTypeEyE10Policy1000EyEEvPT0_(
	.param .u64 .ptr .align 1 _ZN3cub18CUB_300001_SM_10006detail10radix_sort33DeviceRadixSortExclusiveSumKernelINS1_5radix10policy_hubIjNS0_8NullTypeEyE10Policy1000EyEEvPT0__param_0
)
{
	.reg .pred 	%p<4>;
	.reg .b32 	%r<28>;
	.reg .b64 	%rd<54>;
	// demoted variable
	.shared .align 16 .b8 _ZZN3cub18CUB_300001_SM_10006detail10radix_sort33DeviceRadixSortExclusiveSumKernelINS1_5radix10policy_hubIjNS0_8NullTypeEyE10Policy1000EyEEvPT0_E12temp_storage[2336];
	ld.param.u64 	%rd5, [_ZN3cub18CUB_300001_SM_10006detail10radix_sort33DeviceRadixSortExclusiveSumKernelINS1_5radix10policy_hubIjNS0_8NullTypeEyE10Policy1000EyEEvPT0__param_0];
	cvta.to.global.u64 	%rd6, %rd5;
	mov.u32 	%r3, %ctaid.x;
	shl.b32 	%r4, %r3, 8;
	mov.u32 	%r1, %tid.x;
	setp.gt.u32 	%p1, %r1, 255;
	add.s32 	%r5, %r4, %r1;
	mul.wide.s32 	%rd7, %r5, 8;
	add.s64 	%rd1, %rd6, %rd7;
	@%p1 bra 	$L__BB8_2;
	ld.global.u64 	%rd53, [%rd1];
$L__BB8_2:
	shr.u32 	%r6, %r1, 3;
	add.s32 	%r7, %r6, %r1;
	shl.b32 	%r8, %r7, 3;
	mov.u32 	%r9, _ZZN3cub18CUB_300001_SM_10006detail10radix_sort33DeviceRadixSortExclusiveSumKernelINS1_5radix10policy_hubIjNS0_8NullTypeEyE10Policy1000EyEEvPT0_E12temp_storage;
	add.s32 	%r10, %r9, %r8;
	add.s32 	%r2, %r10, 16;
	st.shared.u64 	[%r10+16], %rd53;
	bar.sync 	0;
	setp.gt.u32 	%p2, %r1, 31;
	@%p2 bra 	$L__BB8_4;
	mad.lo.s32 	%r27, %r1, 72, %r9;
	ld.shared.u64 	%rd23, [%r27+16];
	ld.shared.u64 	%rd24, [%r27+24];
	ld.shared.u64 	%rd25, [%r27+32];
	ld.shared.u64 	%rd26, [%r27+40];
	ld.shared.u64 	%rd27, [%r27+48];
	ld.shared.u64 	%rd28, [%r27+56];
	ld.shared.u64 	%rd29, [%r27+64];
	ld.shared.u64 	%rd30, [%r27+72];
	add.s64 	%rd31, %rd24, %rd23;
	add.s64 	%rd32, %rd31, %rd25;
	add.s64 	%rd33, %rd32, %rd26;
	add.s64 	%rd34, %rd33, %rd27;
	add.s64 	%rd35, %rd34, %rd28;
	add.s64 	%rd36, %rd35, %rd29;
	add.s64 	%rd10, %rd36, %rd30;
	mov.b32 	%r11, 1;
	mov.b32 	%r24, 0;
	mov.b32 	%r25, -1;
	// begin inline asm
	{  .reg .u64 r0;  .reg .u32 lo;  .reg .u32 hi;  .reg .pred p;  mov.b64 {lo, hi}, %rd10;  shfl.sync.up.b32 lo|p, lo, %r11, %r24, %r25;  shfl.sync.up.b32 hi|p, hi, %r11, %r24, %r25;  mov.b64 r0, {lo, hi};  @p add.u64 r0, r0, %rd10;  mov.u64 %rd8, r0;}
	// end inline asm
	mov.b32 	%r14, 2;
	// begin inline asm
	{  .reg .u64 r0;  .reg .u32 lo;  .reg .u32 hi;  .reg .pred p;  mov.b64 {lo, hi}, %rd8;  shfl.sync.up.b32 lo|p, lo, %r14, %r24, %r25;  shfl.sync.up.b32 hi|p, hi, %r14, %r24, %r25;  mov.b64 r0, {lo, hi};  @p add.u64 r0, r0, %rd8;  mov.u64 %rd11, r0;}
	// end inline asm
	mov.b32 	%r17, 4;
	// begin inline asm
	{  .reg .u64 r0;  .reg .u32 lo;  .reg .u32 hi;  .reg .pred p;  mov.b64 {lo, hi}, %rd11;  shfl.sync.up.b32 lo|p, lo, %r17, %r24, %r25;  shfl.sync.up.b32 hi|p, hi, %r17, %r24, %r25;  mov.b64 r0, {lo, hi};  @p add.u64 r0, r0, %rd11;  mov.u64 %rd14, r0;}
	// end inline asm
	mov.b32 	%r20, 8;
	// begin inline asm
	{  .reg .u64 r0;  .reg .u32 lo;  .reg .u32 hi;  .reg .pred p;  mov.b64 {lo, hi}, %rd14;  shfl.sync.up.b32 lo|p, lo, %r20, %r24, %r25;  shfl.sync.up.b32 hi|p, hi, %r20, %r24, %r25;  mov.b64 r0, {lo, hi};  @p add.u64 r0, r0, %rd14;  mov.u64 %rd17, r0;}
	// end inline asm
	mov.b32 	%r23, 16;
	// begin inline asm
	{  .reg .u64 r0;  .reg .u32 lo;  .reg .u32 hi;  .reg .pred p;  mov.b64 {lo, hi}, %rd17;  shfl.sync.up.b32 lo|p, lo, %r23, %r24, %r25;  shfl.sync.up.b32 hi|p, hi, %r23, %r24, %r25;  mov.b64 r0, {lo, hi};  @p add.u64 r0, r0, %rd17;  mov.u64 %rd20, r0;}
	// end inline asm
	sub.s64 	%rd37, %rd20, %rd10;
	ld.shared.u64 	%rd38, [%r27+16];
	ld.shared.u64 	%rd39, [%r27+24];
	ld.shared.u64 	%rd40, [%r27+32];
	ld.shared.u64 	%rd41, [%r27+40];
	ld.shared.u64 	%rd42, [%r27+48];
	ld.shared.u64 	%rd43, [%r27+56];
	ld.shared.u64 	%rd44, [%r27+64];
	add.s64 	%rd45, %rd38, %rd37;
	add.s64 	%rd46, %rd39, %rd45;
	add.s64 	%rd47, %rd40, %rd46;
	add.s64 	%rd48, %rd41, %rd47;
	add.s64 	%rd49, %rd42, %rd48;
	add.s64 	%rd50, %rd43, %rd49;
	add.s64 	%rd51, %rd44, %rd50;
	st.shared.u64 	[%r27+16], %rd37;
	st.shared.u64 	[%r27+24], %rd45;
	st.shared.u64 	[%r27+32], %rd46;
	st.shared.u64 	[%r27+40], %rd47;
	st.shared.u64 	[%r27+48], %rd48;
	st.shared.u64 	[%r27+56], %rd49;
	st.shared.u64 	[%r27+64], %rd50;
	st.shared.u64 	[%r27+72], %rd51;
$L__BB8_4:
	setp.gt.u32 	%p3, %r1, 255;
	bar.sync 	0;
	@%p3 bra 	$L__BB8_6;
	ld.shared.u64 	%rd52, [%r2];
	st.global.u64 	[%rd1], %rd52;
$L__BB8_6:
	ret;

}
	// .globl	_ZN3cub18CUB_300001_SM_10006detail10radix_sort29DeviceRadixSortOnesweepKernelINS1_5radix10policy_hubIjNS0_8NullTypeEyE10Policy1000ELNS0_9SortOrderE0EjS6_yiiNS1_21identity_decomposer_tEEEvPT5_SC_PT3_PKSD_PT1_PKSH_PT2_PKSL_T4_iiT6_
.visible .entry _ZN3cub18CUB_300001_SM_10006detail10radix_sort29DeviceRadixSortOnesweepKernelINS1_5radix10policy_hubIjNS0_8NullTypeEyE10Policy1000ELNS0_9SortOrderE0EjS6_yiiNS1_21identity_decomposer_tEEEvPT5_SC_PT3_PKSD_PT1_PKSH_PT2_PKSL_T4_iiT6_(
	.param .u64 .ptr .align 1 _ZN3cub18CUB_300001_SM_10006detail10radix_sort29DeviceRadixSortOnesweepKernelINS1_5radix10policy_hubIjNS0_8NullTypeEyE10Policy1000ELNS0_9SortOrderE0EjS6_yiiNS1_21identity_decomposer_tEEEvPT5_SC_PT3_PKSD_PT1_PKSH_PT2_PKSL_T4_iiT6__param_0,
	.param .u64 .ptr .align 1 _ZN3cub18CUB_300001_SM_10006detail10radix_sort29DeviceRadixSortOnesweepKernelINS1_5radix10policy_hubIjNS0_8NullTypeEyE10Policy1000ELNS0_9SortOrderE0EjS6_yiiNS1_21identity_decomposer_tEEEvPT5_SC_PT3_PKSD_PT1_PKSH_PT2_PKSL_T4_iiT6__param_1,
	.param .u64 .ptr .align 1 _ZN3cub18CUB_300001_SM_10006detail10radix_sort29DeviceRadixSortOnesweepKernelINS1_5radix10policy_hubIjNS0_8NullTypeEyE10Policy1000ELNS0_9SortOrderE0EjS6_yiiNS1_21identity_decomposer_tEEEvPT5_SC_PT3_PKSD_PT1_PKSH_PT2_PKSL_T4_iiT6__param_2,
	.param .u64 .ptr .align 1 _ZN3cub18CUB_300001_SM_10006detail10radix_sort29DeviceRadixSortOnesweepKernelINS1_5radix10policy_hubIjNS0_8NullTypeEyE10Policy1000ELNS0_9SortOrderE0EjS6_yiiNS1_21identity_decomposer_tEEEvPT5_SC_PT3_PKSD_PT1_PKSH_PT2_PKSL_T4_iiT6__param_3,
	.param .u64 .ptr .align 1 _ZN3cub18CUB_300001_SM_10006detail10radix_sort29DeviceRadixSortOnesweepKernelINS1_5radix10policy_hubIjNS0_8NullTypeEyE10Policy1000ELNS0_9SortOrderE0EjS6_yiiNS1_21identity_decomposer_tEEEvPT5_SC_PT3_PKSD_PT1_PKSH_PT2_PKSL_T4_iiT6__param_4,
	.param .u64 .ptr .align 1 _ZN3cub18CUB_300001_SM_10006detail10radix_sort29DeviceRadixSortOnesweepKernelINS1_5radix10policy_hubIjNS0_8NullTypeEyE10Policy1000ELNS0_9SortOrderE0EjS6_yiiNS1_21identity_decomposer_tEEEvPT5_SC_PT3_PKSD_PT1_PKSH_PT2_PKSL_T4_iiT6__param_5,
	.param .u64 .ptr .align 1 _ZN3cub18CUB_300001_SM_10006detail10radix_sort29DeviceRadixSortOnesweepKernelINS1_5radix10policy_hubIjNS0_8NullTypeEyE10Policy1000ELNS0_9SortOrderE0EjS6_yiiNS1_21identity_decomposer_tEEEvPT5_SC_PT3_PKSD_PT1_PKSH_PT2_PKSL_T4_iiT6__param_6,
	.param .u64 .ptr .align 1 _ZN3cub18CUB_300001_SM_10006detail10radix_sort29DeviceRadixSortOnesweepKernelINS1_5radix10policy_hubIjNS0_8NullTypeEyE10Policy1000ELNS0_9SortOrderE0EjS6_yiiNS1_21identity_decomposer_tEEEvPT5_SC_PT3_PKSD_PT1_PKSH_PT2_PKSL_T4_iiT6__param_7,
	.param .u32 _ZN3cub18CUB_300001_SM_10006detail10radix_sort29DeviceRadixSortOnesweepKernelINS1_5radix10policy_hubIjNS0_8NullTypeEyE10Policy1000ELNS0_9SortOrderE0EjS6_yiiNS1_21identity_decomposer_tEEEvPT5_SC_PT3_PKSD_PT1_PKSH_PT2_PKSL_T4_iiT6__param_8,
	.param .u32 _ZN3cub18CUB_300001_SM_10006detail10radix_sort29DeviceRadixSortOnesweepKernelINS1_5radix10policy_hubIjNS0_8NullTypeEyE10Policy1000ELNS0_9SortOrderE0EjS6_yiiNS1_21identity_decomposer_tEEEvPT5_SC_PT3_PKSD_PT1_PKSH_PT2_PKSL_T4_iiT6__param_9,
	.param .u32 _ZN3cub18CUB_300001_SM_10006detail10radix_sort29DeviceRadixSortOnesweepKernelINS1_5radix10policy_hubIjNS0_8NullTypeEyE10Policy1000ELNS0_9SortOrderE0EjS6_yiiNS1_21identity_decomposer_tEEEvPT5_SC_PT3_PKSD_PT1_PKSH_PT2_PKSL_T4_iiT6__param_10,
	.param .align 1 .b8 _ZN3cub18CUB_300001_SM_10006detail10radix_sort29DeviceRadixSortOnesweepKernelINS1_5radix10policy_hubIjNS0_8NullTypeEyE10Policy1000ELNS0_9SortOrderE0EjS6_yiiNS1_21identity_decomposer_tEEEvPT5_SC_PT3_PKSD_PT1_PKSH_PT2_PKSL_T4_iiT6__param_11[1]
)
.maxntid 384
{
	.reg .pred 	%p<143>;
	.reg .b32 	%r<1708>;
	.reg .b64 	%rd<242>;
	// demoted variable
	.shared .align 16 .b8 _ZZN3cub18CUB_300001_SM_10006detail10radix_sort29DeviceRadixSortOnesweepKernelINS1_5radix10policy_hubIjNS0_8NullTypeEyE10Policy1000ELNS0_9SortOrderE0EjS6_yiiNS1_21identity_decomposer_tEEEvPT5_SC_PT3_PKSD_PT1_PKSH_PT2_PKSL_T4_iiT6_E1s[31232];
	ld.param.u64 	%rd18, [_ZN3cub18CUB_300001_SM_10006detail10radix_sort29DeviceRadixSortOnesweepKernelINS1_5radix10policy_hubIjNS0_8NullTypeEyE10Policy1000ELNS0_9SortOrderE0EjS6_yiiNS1_21identity_decomposer_tEEEvPT5_SC_PT3_PKSD_PT1_PKSH_PT2_PKSL_T4_iiT6__param_1];
	ld.param.u64 	%rd22, [_ZN3cub18CUB_300001_SM_10006detail10radix_sort29DeviceRadixSortOnesweepKernelINS1_5radix10policy_hubIjNS0_8NullTypeEyE10Policy1000ELNS0_9SortOrderE0EjS6_yiiNS1_21identity_decomposer_tEEEvPT5_SC_PT3_PKSD_PT1_PKSH_PT2_PKSL_T4_iiT6__param_5];
	ld.param.u32 	%r247, [_ZN3cub18CUB_300001_SM_10006detail10radix_sort29DeviceRadixSortOnesweepKernelINS1_5radix10policy_hubIjNS0_8NullTypeEyE10Policy1000ELNS0_9SortOrderE0EjS6_yiiNS1_21identity_decomposer_tEEEvPT5_SC_PT3_PKSD_PT1_PKSH_PT2_PKSL_T4_iiT6__param_10];
	cvta.to.global.u64 	%rd1, %rd22;
	mov.u32 	%r1, %tid.x;
	shr.u32 	%r2, %r1, 5;
	// begin inline asm
	mov.u32 %r248, %laneid;
	// end inline asm
	setp.ne.s32 	%p1, %r1, 0;
	@%p1 bra 	$L__BB9_2;
	cvta.to.global.u64 	%rd23, %rd18;
	atom.global.add.u32 	%r249, [%rd23], 1;
	st.shared.u32 	[_ZZN3cub18CUB_300001_SM_10006detail10radix_sort29DeviceRadixSortOnesweepKernelINS1_5radix10policy_hubIjNS0_8NullTypeEyE10Policy1000ELNS0_9SortOrderE0EjS6_yiiNS1_21identity_decomposer_tEEEvPT5_SC_PT3_PKSD_PT1_PKSH_PT2_PKSL_T4_iiT6_E1s+29184], %r249;
$L__BB9_2:
	ld.param.u32 	%r1582, [_ZN3cub18CUB_300001_SM_10006detail10radix_sort29DeviceRadixSortOnesweepKernelINS1_5radix10policy_hubIjNS0_8NullTypeEyE10Policy1000ELNS0_9SortOrderE0EjS6_yiiNS1_21identity_decomposer_tEEEvPT5_SC_PT3_PKSD_PT1_PKSH_PT2_PKSL_T4_iiT6__param_8];
	bar.sync 	0;
	ld.shared.u32 	%r4, [_ZZN3cub18CUB_300001_SM_10006detail10radix_sort29DeviceRadixSortOnesweepKernelINS1_5radix10policy_hubIjNS0_8NullTypeEyE10Policy1000ELNS0_9SortOrderE0EjS6_yiiNS1_21identity_decomposer_tEEEvPT5_SC_PT3_PKSD_PT1_PKSH_PT2_PKSL_T4_iiT6_E1s+29184];
	mul.lo.s32 	%r250, %r4, 7296;
	add.s32 	%r251, %r250, 7296;
	setp.gt.s32 	%p2, %r251, %r1582;
	cvt.s64.s32 	%rd2, %r250;
	@%p2 bra 	$L__BB9_4;
	and.b32  	%r252, %r1, 31;
	and.b32  	%r253, %r1, 992;
	mul.lo.s32 	%r254, %r253, 19;
	or.b32  	%r255, %r254, %r252;
	cvt.u64.u32 	%rd24, %r255;
	add.s64 	%rd25, %rd24, %rd2;
	shl.b64 	%rd26, %rd25, 2;
	add.s64 	%rd27, %rd1, %rd26;
	ld.global.u32 	%r1653, [%rd27];
	ld.global.u32 	%r1654, [%rd27+128];
	ld.global.u32 	%r1655, [%rd27+256];
	ld.global.u32 	%r1656, [%rd27+384];
	ld.global.u32 	%r1657, [%rd27+512];
	ld.global.u32 	%r1658, [%rd27+640];
	ld.global.u32 	%r1659, [%rd27+768];
	ld.global.u32 	%r1660, [%rd27+896];
	ld.global.u32 	%r1661, [%rd27+1024];
	ld.global.u32 	%r1662, [%rd27+1152];
	ld.global.u32 	%r1663, [%rd27+1280];
	ld.global.u32 	%r1664, [%rd27+1408];
	ld.global.u32 	%r1665, [%rd27+1536];
	ld.global.u32 	%r1666, [%rd27+1664];
	ld.global.u32 	%r1667, [%rd27+1792];
	ld.global.u32 	%r1668, [%rd27+1920];
	ld.global.u32 	%r1669, [%rd27+2048];
	ld.global.u32 	%r1670, [%rd27+2176];
	ld.global.u32 	%r1671, [%rd27+2304];
	bra.uni 	$L__BB9_42;
$L__BB9_4:
	ld.param.u32 	%r1583, [_ZN3cub18CUB_300001_SM_10006detail10radix_sort29DeviceRadixSortOnesweepKernelINS1_5radix10policy_hubIjNS0_8NullTypeEyE10Policy1000ELNS0_9SortOrderE0EjS6_yiiNS1_21identity_decomposer_tEEEvPT5_SC_PT3_PKSD_PT1_PKSH_PT2_PKSL_T4_iiT6__param_8];
	cvt.u32.u64 	%r257, %rd2;
	sub.s32 	%r24, %r1583, %r257;
	and.b32  	%r258, %r1, 31;
	and.b32  	%r259, %r1, 992;
	mul.lo.s32 	%r260, %r259, 19;
	or.b32  	%r25, %r260, %r258;
	setp.ge.s32 	%p3, %r25, %r24;
	cvt.u64.u32 	%rd28, %r25;
	add.s64 	%rd29, %rd28, %rd2;
	shl.b64 	%rd30, %rd29, 2;
	add.s64 	%rd3, %rd1, %rd30;
	mov.b32 	%r1653, -1;
	@%p3 bra 	$L__BB9_6;
	ld.global.u32 	%r1653, [%rd3];
$L__BB9_6:
	add.s32 	%r262, %r25, 32;
	setp.ge.s32 	%p4, %r262, %r24;
	mov.b32 	%r1654, -1;
	@%p4 bra 	$L__BB9_8;
	ld.global.u32 	%r1654, [%rd3+128];
$L__BB9_8:
	add.s32 	%r264, %r25, 64;
	setp.ge.s32 	%p5, %r264, %r24;
	mov.b32 	%r1655, -1;
	@%p5 bra 	$L__BB9_10;
	ld.global.u32 	%r1655, [%rd3+256];
$L__BB9_10:
	add.s32 	%r266, %r25, 96;
	setp.ge.s32 	%p6, %r266, %r24;
	mov.b32 	%r1656, -1;
	@%p6 bra 	$L__BB9_12;
	ld.global.u32 	%r1656, [%rd3+384];
$L__BB9_12:
	add.s32 	%r268, %r25, 128;
	setp.ge.s32 	%p7, %r268, %r24;
	mov.b32 	%r1657, -1;
	@%p7 bra 	$L__BB9_14;
	ld.global.u32 	%r1657, [%rd3+512];
$L__BB9_14:
	add.s32 	%r270, %r25, 160;
	setp.ge.s32 	%p8, %r270, %r24;
	mov.b32 	%r1658, -1;
	@%p8 bra 	$L__BB9_16;
	ld.global.u32 	%r1658, [%rd3+640];
$L__BB9_16:
	add.s32 	%r272, %r25, 192;
	setp.ge.s32 	%p9, %r272, %r24;
	mov.b32 	%r1659, -1;
	@%p9 bra 	$L__BB9_18;
	ld.global.u32 	%r1659, [%rd3+768];
$L__BB9_18:
	add.s32 	%r274, %r25, 224;
	setp.ge.s32 	%p10, %r274, %r24;
	mov.b32 	%r1660, -1;
	@%p10 bra 	$L__BB9_20;
	ld.global.u32 	%r1660, [%rd3+896];
$L__BB9_20:
	add.s32 	%r276, %r25, 256;
	setp.ge.s32 	%p11, %r276, %r24;
	mov.b32 	%r1661, -1;
	@%p11 bra 	$L__BB9_22;
	ld.global.u32 	%r1661, [%rd3+1024];
$L__BB9_22:
	add.s32 	%r278, %r25, 288;
	setp.ge.s32 	%p12, %r278, %r24;
	mov.b32 	%r1662, -1;
	@%p12 bra 	$L__BB9_24;
	ld.global.u32 	%r1662, [%rd3+1152];
$L__BB9_24:
	add.s32 	%r280, %r25, 320;
	setp.ge.s32 	%p13, %r280, %r24;
	mov.b32 	%r1663, -1;
	@%p13 bra 	$L__BB9_26;
	ld.global.u32 	%r1663, [%rd3+1280];
$L__BB9_26:
	add.s32 	%r282, %r25, 352;
	setp.ge.s32 	%p14, %r282, %r24;
	mov.b32 	%r1664, -1;
	@%p14 bra 	$L__BB9_28;
	ld.global.u32 	%r1664, [%rd3+1408];
$L__BB9_28:
	add.s32 	%r284, %r25, 384;
	setp.ge.s32 	%p15, %r284, %r24;
	mov.b32 	%r1665, -1;
	@%p15 bra 	$L__BB9_30;
	ld.global.u32 	%r1665, [%rd3+1536];
$L__BB9_30:
	add.s32 	%r286, %r25, 416;
	setp.ge.s32 	%p16, %r286, %r24;
	mov.b32 	%r1666, -1;
	@%p16 bra 	$L__BB9_32;
	ld.global.u32 	%r1666, [%rd3+1664];
$L__BB9_32:
	add.s32 	%r288, %r25, 448;
	setp.ge.s32 	%p17, %r288, %r24;
	mov.b32 	%r1667, -1;
	@%p17 bra 	$L__BB9_34;
	ld.global.u32 	%r1667, [%rd3+1792];
$L__BB9_34:
	add.s32 	%r290, %r25, 480;
	setp.ge.s32 	%p18, %r290, %r24;
	mov.b32 	%r1668, -1;
	@%p18 bra 	$L__BB9_36;
	ld.global.u32 	%r1668, [%rd3+1920];
$L__BB9_36:
	add.s32 	%r292, %r25, 512;
	setp.ge.s32 	%p19, %r292, %r24;
	mov.b32 	%r1669, -1;
	@%p19 bra 	$L__BB9_38;
	ld.global.u32 	%r1669, [%rd3+2048];
$L__BB9_38:
	add.s32 	%r294, %r25, 544;
	setp.ge.s32 	%p20, %r294, %r24;
	mov.b32 	%r1670, -1;
	@%p20 bra 	$L__BB9_40;
	ld.global.u32 	%r1670, [%rd3+2176];
$L__BB9_40:
	add.s32 	%r296, %r25, 576;
	setp.ge.s32 	%p21, %r296, %r24;
	mov.b32 	%r1671, -1;
	@%p21 bra 	$L__BB9_42;
	ld.global.u32 	%r1671, [%rd3+2304];
$L__BB9_42:
	mov.b32 	%r297, -1;
	shl.b32 	%r298, %r297, %r247;
	not.b32 	%r82, %r298;
	shl.b32 	%r299, %r2, 10;
	mov.u32 	%r300, _ZZN3cub18CUB_300001_SM_10006detail10radix_sort29DeviceRadixSortOnesweepKernelINS1_5radix10policy_hubIjNS0_8NullTypeEyE10Policy1000ELNS0_9SortOrderE0EjS6_yiiNS1_21identity_decomposer_tEEEvPT5_SC_PT3_PKSD_PT1_PKSH_PT2_PKSL_T4_iiT6_E1s;
	add.s32 	%r83, %r300, %r299;
	setp.gt.s32 	%p22, %r248, 255;
	@%p22 bra 	$L__BB9_55;
	max.s32 	%r301, %r248, 224;
	sub.s32 	%r302, %r301, %r248;
	add.s32 	%r303, %r302, 31;
	shr.u32 	%r304, %r303, 5;
	add.s32 	%r84, %r304, 1;
	and.b32  	%r85, %r84, 15;
	setp.lt.u32 	%p23, %r303, 480;
	mov.u32 	%r1675, %r248;
	@%p23 bra 	$L__BB9_46;
	and.b32  	%r305, %r84, 268435440;
	neg.s32 	%r1673, %r305;
	shl.b32 	%r307, %r248, 2;
	add.s32 	%r308, %r299, %r307;
	add.s32 	%r310, %r308, %r300;
	add.s32 	%r1672, %r310, 1024;
	mov.u32 	%r1675, %r248;
$L__BB9_45:
	.pragma "nounroll";
	mov.b32 	%r311, 0;
	st.shared.u32 	[%r1672+-1024], %r311;
	st.shared.u32 	[%r1672+-896], %r311;
	st.shared.u32 	[%r1672+-768], %r311;
	st.shared.u32 	[%r1672+-640], %r311;
	st.shared.u32 	[%r1672+-512], %r311;
	st.shared.u32 	[%r1672+-384], %r311;
	st.shared.u32 	[%r1672+-256], %r311;
	st.shared.u32 	[%r1672+-128], %r311;
	st.shared.u32 	[%r1672], %r311;
	st.shared.u32 	[%r1672+128], %r311;
	st.shared.u32 	[%r1672+256], %r311;
	st.shared.u32 	[%r1672+384], %r311;
	st.shared.u32 	[%r1672+512], %r311;
	st.shared.u32 	[%r1672+640], %r311;
	st.shared.u32 	[%r1672+768], %r311;
	st.shared.u32 	[%r1672+896], %r311;
	add.s32 	%r1675, %r1675, 512;
	add.s32 	%r1673, %r1673, 16;
	add.s32 	%r1672, %r1672, 2048;
	setp.ne.s32 	%p24, %r1673, 0;
	@%p24 bra 	$L__BB9_45;
$L__BB9_46:
	setp.eq.s32 	%p25, %r85, 0;
	@%p25 bra 	$L__BB9_55;
	and.b32  	%r95, %r84, 7;
	setp.lt.u32 	%p26, %r85, 8;
	@%p26 bra 	$L__BB9_49;
	shl.b32 	%r312, %r1675, 2;
	add.s32 	%r313, %r83, %r312;
	mov.b32 	%r314, 0;
	st.shared.u32 	[%r313], %r314;
	st.shared.u32 	[%r313+128], %r314;
	st.shared.u32 	[%r313+256], %r314;
	st.shared.u32 	[%r313+384], %r314;
	st.shared.u32 	[%r313+512], %r314;
	st.shared.u32 	[%r313+640], %r314;
	st.shared.u32 	[%r313+768], %r314;
	st.shared.u32 	[%r313+896], %r314;
	add.s32 	%r1675, %r1675, 256;
$L__BB9_49:
	setp.eq.s32 	%p27, %r95, 0;
	@%p27 bra 	$L__BB9_55;
	and.b32  	%r98, %r84, 3;
	setp.lt.u32 	%p28, %r95, 4;
	@%p28 bra 	$L__BB9_52;
	shl.b32 	%r315, %r1675, 2;
	add.s32 	%r316, %r83, %r315;
	mov.b32 	%r317, 0;
	st.shared.u32 	[%r316], %r317;
	st.shared.u32 	[%r316+128], %r317;
	st.shared.u32 	[%r316+256], %r317;
	st.shared.u32 	[%r316+384], %r317;
	add.s32 	%r1675, %r1675, 128;
$L__BB9_52:
	setp.eq.s32 	%p29, %r98, 0;
	@%p29 bra 	$L__BB9_55;
	shl.b32 	%r319, %r1675, 2;
	add.s32 	%r320, %r299, %r319;
	add.s32 	%r1679, %r300, %r320;
	neg.s32 	%r1678, %r98;
$L__BB9_54:
	.pragma "nounroll";
	mov.b32 	%r322, 0;
	st.shared.u32 	[%r1679], %r322;
	add.s32 	%r1679, %r1679, 128;
	add.s32 	%r1678, %r1678, 1;
	setp.ne.s32 	%p30, %r1678, 0;
	@%p30 bra 	$L__BB9_54;
$L__BB9_55:
	ld.param.u32 	%r1590, [_ZN3cub18CUB_300001_SM_10006detail10radix_sort29DeviceRadixSortOnesweepKernelINS1_5radix10policy_hubIjNS0_8NullTypeEyE10Policy1000ELNS0_9SortOrderE0EjS6_yiiNS1_21identity_decomposer_tEEEvPT5_SC_PT3_PKSD_PT1_PKSH_PT2_PKSL_T4_iiT6__param_9];
	bar.warp.sync 	-1;
	shr.u32 	%r324, %r1653, %r1590;
	and.b32  	%r107, %r324, %r82;
	shl.b32 	%r325, %r1, 5;
	and.b32  	%r326, %r325, 31744;
	mov.u32 	%r327, _ZZN3cub18CUB_300001_SM_10006detail10radix_sort29DeviceRadixSortOnesweepKernelINS1_5radix10policy_hubIjNS0_8NullTypeEyE10Policy1000ELNS0_9SortOrderE0EjS6_yiiNS1_21identity_decomposer_tEEEvPT5_SC_PT3_PKSD_PT1_PKSH_PT2_PKSL_T4_iiT6_E1s;
	add.s32 	%r328, %r327, %r326;
	shl.b32 	%r329, %r107, 2;
	add.s32 	%r108, %r328, %r329;
	atom.shared.add.u32 	%r330, [%r108], 1;
	shr.u32 	%r331, %r1654, %r1590;
	and.b32  	%r332, %r331, %r82;
	shl.b32 	%r333, %r332, 2;
	add.s32 	%r109, %r328, %r333;
	atom.shared.add.u32 	%r334, [%r109], 1;
	shr.u32 	%r335, %r1655, %r1590;
	and.b32  	%r336, %r335, %r82;
	shl.b32 	%r337, %r336, 2;
	add.s32 	%r110, %r328, %r337;
	atom.shared.add.u32 	%r338, [%r110], 1;
	shr.u32 	%r339, %r1656, %r1590;
	and.b32  	%r340, %r339, %r82;
	shl.b32 	%r341, %r340, 2;
	add.s32 	%r111, %r328, %r341;
	atom.shared.add.u32 	%r342, [%r111], 1;
	shr.u32 	%r343, %r1657, %r1590;
	and.b32  	%r344, %r343, %r82;
	shl.b32 	%r345, %r344, 2;
	add.s32 	%r112, %r328, %r345;
	atom.shared.add.u32 	%r346, [%r112], 1;
	shr.u32 	%r347, %r1658, %r1590;
	and.b32  	%r348, %r347, %r82;
	shl.b32 	%r349, %r348, 2;
	add.s32 	%r113, %r328, %r349;
	atom.shared.add.u32 	%r350, [%r113], 1;
	shr.u32 	%r351, %r1659, %r1590;
	and.b32  	%r352, %r351, %r82;
	shl.b32 	%r353, %r352, 2;
	add.s32 	%r114, %r328, %r353;
	atom.shared.add.u32 	%r354, [%r114], 1;
	shr.u32 	%r355, %r1660, %r1590;
	and.b32  	%r356, %r355, %r82;
	shl.b32 	%r357, %r356, 2;
	add.s32 	%r358, %r328, %r357;
	atom.shared.add.u32 	%r359, [%r358], 1;
	shr.u32 	%r360, %r1661, %r1590;
	and.b32  	%r361, %r360, %r82;
	shl.b32 	%r362, %r361, 2;
	add.s32 	%r363, %r328, %r362;
	atom.shared.add.u32 	%r364, [%r363], 1;
	shr.u32 	%r365, %r1662, %r1590;
	and.b32  	%r366, %r365, %r82;
	shl.b32 	%r367, %r366, 2;
	add.s32 	%r115, %r328, %r367;
	atom.shared.add.u32 	%r368, [%r115], 1;
	shr.u32 	%r369, %r1663, %r1590;
	and.b32  	%r370, %r369, %r82;
	shl.b32 	%r371, %r370, 2;
	add.s32 	%r116, %r328, %r371;
	atom.shared.add.u32 	%r372, [%r116], 1;
	shr.u32 	%r373, %r1664, %r1590;
	and.b32  	%r374, %r373, %r82;
	shl.b32 	%r375, %r374, 2;
	add.s32 	%r117, %r328, %r375;
	atom.shared.add.u32 	%r376, [%r117], 1;
	shr.u32 	%r377, %r1665, %r1590;
	and.b32  	%r378, %r377, %r82;
	shl.b32 	%r379, %r378, 2;
	add.s32 	%r118, %r328, %r379;
	atom.shared.add.u32 	%r380, [%r118], 1;
	shr.u32 	%r381, %r1666, %r1590;
	and.b32  	%r382, %r381, %r82;
	shl.b32 	%r383, %r382, 2;
	add.s32 	%r119, %r328, %r383;
	atom.shared.add.u32 	%r384, [%r119], 1;
	shr.u32 	%r385, %r1667, %r1590;
	and.b32  	%r386, %r385, %r82;
	shl.b32 	%r387, %r386, 2;
	add.s32 	%r120, %r328, %r387;
	atom.shared.add.u32 	%r388, [%r120], 1;
	shr.u32 	%r389, %r1668, %r1590;
	and.b32  	%r390, %r389, %r82;
	shl.b32 	%r391, %r390, 2;
	add.s32 	%r392, %r328, %r391;
	atom.shared.add.u32 	%r393, [%r392], 1;
	shr.u32 	%r394, %r1669, %r1590;
	and.b32  	%r395, %r394, %r82;
	shl.b32 	%r396, %r395, 2;
	add.s32 	%r397, %r328, %r396;
	atom.shared.add.u32 	%r398, [%r397], 1;
	shr.u32 	%r399, %r1670, %r1590;
	and.b32  	%r400, %r399, %r82;
	shl.b32 	%r401, %r400, 2;
	add.s32 	%r402, %r328, %r401;
	atom.shared.add.u32 	%r403, [%r402], 1;
	shr.u32 	%r404, %r1671, %r1590;
	and.b32  	%r405, %r404, %r82;
	shl.b32 	%r406, %r405, 2;
	add.s32 	%r407, %r328, %r406;
	atom.shared.add.u32 	%r408, [%r407], 1;
	bar.sync 	0;
	setp.gt.u32 	%p31, %r1, 255;
	shl.b32 	%r409, %r1, 2;
	add.s32 	%r121, %r327, %r409;
	mov.b32 	%r1680, 0;
	@%p31 bra 	$L__BB9_57;
	ld.shared.u32 	%r410, [%r121];
	mov.b32 	%r411, 0;
	st.shared.u32 	[%r121], %r411;
	ld.shared.u32 	%r412, [%r121+1024];
	st.shared.u32 	[%r121+1024], %r410;
	add.s32 	%r413, %r412, %r410;
	ld.shared.u32 	%r414, [%r121+2048];
	st.shared.u32 	[%r121+2048], %r413;
	add.s32 	%r415, %r414, %r413;
	ld.shared.u32 	%r416, [%r121+3072];
	st.shared.u32 	[%r121+3072], %r415;
	add.s32 	%r417, %r416, %r415;
	ld.shared.u32 	%r418, [%r121+4096];
	st.shared.u32 	[%r121+4096], %r417;
	add.s32 	%r419, %r418, %r417;
	ld.shared.u32 	%r420, [%r121+5120];
	st.shared.u32 	[%r121+5120], %r419;
	add.s32 	%r421, %r420, %r419;
	ld.shared.u32 	%r422, [%r121+6144];
	st.shared.u32 	[%r121+6144], %r421;
	add.s32 	%r423, %r422, %r421;
	ld.shared.u32 	%r424, [%r121+7168];
	st.shared.u32 	[%r121+7168], %r423;
	add.s32 	%r425, %r424, %r423;
	ld.shared.u32 	%r426, [%r121+8192];
	st.shared.u32 	[%r121+8192], %r425;
	add.s32 	%r427, %r426, %r425;
	ld.shared.u32 	%r428, [%r121+9216];
	st.shared.u32 	[%r121+9216], %r427;
	add.s32 	%r429, %r428, %r427;
	ld.shared.u32 	%r430, [%r121+10240];
	st.shared.u32 	[%r121+10240], %r429;
	add.s32 	%r431, %r430, %r429;
	ld.shared.u32 	%r432, [%r121+11264];
	st.shared.u32 	[%r121+11264], %r431;
	add.s32 	%r1680, %r432, %r431;
$L__BB9_57:
	ld.param.u64 	%rd230, [_ZN3cub18CUB_300001_SM_10006detail10radix_sort29DeviceRadixSortOnesweepKernelINS1_5radix10policy_hubIjNS0_8NullTypeEyE10Policy1000ELNS0_9SortOrderE0EjS6_yiiNS1_21identity_decomposer_tEEEvPT5_SC_PT3_PKSD_PT1_PKSH_PT2_PKSL_T4_iiT6__param_0];
	cvta.to.global.u64 	%rd4, %rd230;
	setp.gt.u32 	%p32, %r1, 255;
	@%p32 bra 	$L__BB9_59;
	or.b32  	%r433, %r1680, 1073741824;
	shl.b32 	%r434, %r4, 8;
	add.s32 	%r435, %r434, %r1;
	mul.wide.s32 	%rd31, %r435, 4;
	add.s64 	%rd32, %rd4, %rd31;
	st.volatile.global.u32 	[%rd32], %r433;
$L__BB9_59:
	ld.param.u64 	%rd239, [_ZN3cub18CUB_300001_SM_10006detail10radix_sort29DeviceRadixSortOnesweepKernelINS1_5radix10policy_hubIjNS0_8NullTypeEyE10Policy1000ELNS0_9SortOrderE0EjS6_yiiNS1_21identity_decomposer_tEEEvPT5_SC_PT3_PKSD_PT1_PKSH_PT2_PKSL_T4_iiT6__param_4];
	cvta.to.global.u64 	%rd5, %rd239;
	setp.lt.u32 	%p33, %r1, 256;
	setp.eq.s32 	%p34, %r1680, 7296;
	and.pred  	%p35, %p33, %p34;
	selp.u32 	%r436, 1, 0, %p35;
	{ 
	.reg .pred 	%p1; 
	.reg .pred 	%p2; 
	setp.ne.u32 	%p1, %r436, 0; 
	bar.red.or.pred 	%p2, 0, %p1; 
	selp.u32 	%r437, 1, 0, %p2; 
	}
	setp.eq.s32 	%p36, %r437, 0;
	cvt.u64.u32 	%rd6, %r1;
	@%p36 bra 	$L__BB9_111;
	shl.b32 	%r438, %r1, 3;
	add.s32 	%r440, %r327, %r438;
	add.s32 	%r124, %r440, 29184;
	@%p32 bra 	$L__BB9_68;
	ld.param.u64 	%rd237, [_ZN3cub18CUB_300001_SM_10006detail10radix_sort29DeviceRadixSortOnesweepKernelINS1_5radix10policy_hubIjNS0_8NullTypeEyE10Policy1000ELNS0_9SortOrderE0EjS6_yiiNS1_21identity_decomposer_tEEEvPT5_SC_PT3_PKSD_PT1_PKSH_PT2_PKSL_T4_iiT6__param_3];
	cvta.to.global.u64 	%rd33, %rd237;
	shl.b64 	%rd34, %rd6, 3;
	add.s64 	%rd35, %rd33, %rd34;
	ld.global.u64 	%rd36, [%rd35];
	setp.gt.u32 	%p38, %r1, %r107;
	selp.b64 	%rd37, 7296, 0, %p38;
	sub.s64 	%rd240, %rd36, %rd37;
	st.shared.u64 	[%r124], %rd240;
	setp.lt.s32 	%p39, %r4, 1;
	mov.u32 	%r1684, %r1680;
	@%p39 bra 	$L__BB9_67;
	mov.b32 	%r1682, -1;
	mov.u32 	%r1681, %r4;
	mov.u32 	%r1684, %r1680;
$L__BB9_63:
	add.s32 	%r128, %r1681, -1;
$L__BB9_64:
	membar.cta;
	shl.b32 	%r442, %r128, 8;
	add.s32 	%r443, %r442, %r1;
	mul.wide.s32 	%rd38, %r443, 4;
	add.s64 	%rd39, %rd4, %rd38;
	ld.volatile.global.u32 	%r129, [%rd39];
	setp.eq.s32 	%p40, %r129, 0;
	@%p40 bra 	$L__BB9_64;
	and.b32  	%r444, %r129, 1073741823;
	add.s32 	%r1684, %r444, %r1684;
	setp.gt.s32 	%p41, %r129, -1;
	vote.sync.ballot.b32 	%r1682, %p41, %r1682;
	setp.gt.u32 	%p43, %r1681, 1;
	and.pred  	%p44, %p41, %p43;
	mov.u32 	%r1681, %r128;
	@%p44 bra 	$L__BB9_63;
	ld.shared.u64 	%rd240, [%r124];
$L__BB9_67:
	or.b32  	%r445, %r1684, -2147483648;
	shl.b32 	%r446, %r4, 8;
	add.s32 	%r447, %r446, %r1;
	mul.wide.s32 	%rd40, %r447, 4;
	add.s64 	%rd41, %rd4, %rd40;
	st.volatile.global.u32 	[%rd41], %r445;
	sub.s32 	%r448, %r1684, %r1680;
	cvt.s64.s32 	%rd42, %r448;
	add.s64 	%rd43, %rd240, %rd42;
	st.shared.u64 	[%r124], %rd43;
$L__BB9_68:
	ld.param.u32 	%r1584, [_ZN3cub18CUB_300001_SM_10006detail10radix_sort29DeviceRadixSortOnesweepKernelINS1_5radix10policy_hubIjNS0_8NullTypeEyE10Policy1000ELNS0_9SortOrderE0EjS6_yiiNS1_21identity_decomposer_tEEEvPT5_SC_PT3_PKSD_PT1_PKSH_PT2_PKSL_T4_iiT6__param_8];
	ld.param.u64 	%rd233, [_ZN3cub18CUB_300001_SM_10006detail10radix_sort29DeviceRadixSortOnesweepKernelINS1_5radix10policy_hubIjNS0_8NullTypeEyE10Policy1000ELNS0_9SortOrderE0EjS6_yiiNS1_21identity_decomposer_tEEEvPT5_SC_PT3_PKSD_PT1_PKSH_PT2_PKSL_T4_iiT6__param_2];
	mad.lo.s32 	%r133, %r4, 7296, 7296;
	setp.lt.s32 	%p46, %r133, %r1584;
	setp.eq.s64 	%p47, %rd233, 0;
	or.pred  	%p48, %p47, %p46;
	or.pred  	%p49, %p32, %p48;
	@%p49 bra 	$L__BB9_70;
	ld.param.u64 	%rd234, [_ZN3cub18CUB_300001_SM_10006detail10radix_sort29DeviceRadixSortOnesweepKernelINS1_5radix10policy_hubIjNS0_8NullTypeEyE10Policy1000ELNS0_9SortOrderE0EjS6_yiiNS1_21identity_decomposer_tEEEvPT5_SC_PT3_PKSD_PT1_PKSH_PT2_PKSL_T4_iiT6__param_2];
	ld.shared.u64 	%rd44, [%r124];
	setp.gt.u32 	%p50, %r1, %r107;
	selp.b64 	%rd45, 7296, 0, %p50;
	cvt.s64.s32 	%rd46, %r1680;
	add.s64 	%rd47, %rd45, %rd46;
	add.s64 	%rd48, %rd47, %rd44;
	cvta.to.global.u64 	%rd49, %rd234;
	shl.b64 	%rd50, %rd6, 3;
	add.s64 	%rd51, %rd49, %rd50;
	st.global.u64 	[%rd51], %rd48;
$L__BB9_70:
	ld.param.u32 	%r1585, [_ZN3cub18CUB_300001_SM_10006detail10radix_sort29DeviceRadixSortOnesweepKernelINS1_5radix10policy_hubIjNS0_8NullTypeEyE10Policy1000ELNS0_9SortOrderE0EjS6_yiiNS1_21identity_decomposer_tEEEvPT5_SC_PT3_PKSD_PT1_PKSH_PT2_PKSL_T4_iiT6__param_8];
	setp.gt.s32 	%p51, %r133, %r1585;
	bar.sync 	0;
	shl.b32 	%r449, %r107, 3;
	add.s32 	%r451, %r327, %r449;
	ld.shared.u64 	%rd10, [%r451+29184];
	@%p51 bra 	$L__BB9_72;
	and.b32  	%r452, %r1, 31;
	and.b32  	%r453, %r1, 992;
	mul.lo.s32 	%r454, %r453, 19;
	or.b32  	%r455, %r454, %r452;
	cvt.u64.u32 	%rd52, %r455;
	add.s64 	%rd53, %rd10, %rd52;
	shl.b64 	%rd54, %rd53, 2;
	add.s64 	%rd55, %rd5, %rd54;
	st.global.u32 	[%rd55], %r1653;
	st.global.u32 	[%rd55+128], %r1654;
	st.global.u32 	[%rd55+256], %r1655;
	st.global.u32 	[%rd55+384], %r1656;
	st.global.u32 	[%rd55+512], %r1657;
	st.global.u32 	[%rd55+640], %r1658;
	st.global.u32 	[%rd55+768], %r1659;
	st.global.u32 	[%rd55+896], %r1660;
	st.global.u32 	[%rd55+1024], %r1661;
	st.global.u32 	[%rd55+1152], %r1662;
	st.global.u32 	[%rd55+1280], %r1663;
	st.global.u32 	[%rd55+1408], %r1664;
	st.global.u32 	[%rd55+1536], %r1665;
	st.global.u32 	[%rd55+1664], %r1666;
	st.global.u32 	[%rd55+1792], %r1667;
	st.global.u32 	[%rd55+1920], %r1668;
	st.global.u32 	[%rd55+2048], %r1669;
	st.global.u32 	[%rd55+2176], %r1670;
	st.global.u32 	[%rd55+2304], %r1671;
	bra.uni 	$L__BB9_110;
$L__BB9_72:
	ld.param.u32 	%r1586, [_ZN3cub18CUB_300001_SM_10006detail10radix_sort29DeviceRadixSortOnesweepKernelINS1_5radix10policy_hubIjNS0_8NullTypeEyE10Policy1000ELNS0_9SortOrderE0EjS6_yiiNS1_21identity_decomposer_tEEEvPT5_SC_PT3_PKSD_PT1_PKSH_PT2_PKSL_T4_iiT6__param_8];
	mad.lo.s32 	%r134, %r4, -7296, %r1586;
	and.b32  	%r456, %r1, 31;
	and.b32  	%r457, %r1, 992;
	mul.lo.s32 	%r458, %r457, 19;
	or.b32  	%r135, %r458, %r456;
	setp.ge.s32 	%p52, %r135, %r134;
	cvt.u64.u32 	%rd56, %r135;
	add.s64 	%rd57, %rd10, %rd56;
	shl.b64 	%rd58, %rd57, 2;
	add.s64 	%rd11, %rd5, %rd58;
	@%p52 bra 	$L__BB9_74;
	st.global.u32 	[%rd11], %r1653;
$L__BB9_74:
	add.s32 	%r459, %r135, 32;
	setp.ge.s32 	%p53, %r459, %r134;
	@%p53 bra 	$L__BB9_76;
	st.global.u32 	[%rd11+128], %r1654;
$L__BB9_76:
	add.s32 	%r460, %r135, 64;
	setp.ge.s32 	%p54, %r460, %r134;
	@%p54 bra 	$L__BB9_78;
	st.global.u32 	[%rd11+256], %r1655;
$L__BB9_78:
	add.s32 	%r461, %r135, 96;
	setp.ge.s32 	%p55, %r461, %r134;
	@%p55 bra 	$L__BB9_80;
	st.global.u32 	[%rd11+384], %r1656;
$L__BB9_80:
	add.s32 	%r462, %r135, 128;
	setp.ge.s32 	%p56, %r462, %r134;
	@%p56 bra 	$L__BB9_82;
	st.global.u32 	[%rd11+512], %r1657;
$L__BB9_82:
	add.s32 	%r463, %r135, 160;
	setp.ge.s32 	%p57, %r463, %r134;
	@%p57 bra 	$L__BB9_84;
	st.global.u32 	[%rd11+640], %r1658;
$L__BB9_84:
	add.s32 	%r464, %r135, 192;
	setp.ge.s32 	%p58, %r464, %r134;
	@%p58 bra 	$L__BB9_86;
	st.global.u32 	[%rd11+768], %r1659;
$L__BB9_86:
	add.s32 	%r465, %r135, 224;
	setp.ge.s32 	%p59, %r465, %r134;
	@%p59 bra 	$L__BB9_88;
	st.global.u32 	[%rd11+896], %r1660;
$L__BB9_88:
	add.s32 	%r466, %r135, 256;
	setp.ge.s32 	%p60, %r466, %r134;
	@%p60 bra 	$L__BB9_90;
	st.global.u32 	[%rd11+1024], %r1661;
$L__BB9_90:
	add.s32 	%r467, %r135, 288;
	setp.ge.s32 	%p61, %r467, %r134;
	@%p61 bra 	$L__BB9_92;
	st.global.u32 	[%rd11+1152], %r1662;
$L__BB9_92:
	add.s32 	%r468, %r135, 320;
	setp.ge.s32 	%p62, %r468, %r134;
	@%p62 bra 	$L__BB9_94;
	st.global.u32 	[%rd11+1280], %r1663;
$L__BB9_94:
	add.s32 	%r469, %r135, 352;
	setp.ge.s32 	%p63, %r469, %r134;
	@%p63 bra 	$L__BB9_96;
	st.global.u32 	[%rd11+1408], %r1664;
$L__BB9_96:
	add.s32 	%r470, %r135, 384;
	setp.ge.s32 	%p64, %r470, %r134;
	@%p64 bra 	$L__BB9_98;
	st.global.u32 	[%rd11+1536], %r1665;
$L__BB9_98:
	add.s32 	%r471, %r135, 416;
	setp.ge.s32 	%p65, %r471, %r134;
	@%p65 bra 	$L__BB9_100;
	st.global.u32 	[%rd11+1664], %r1666;
$L__BB9_100:
	add.s32 	%r472, %r135, 448;
	setp.ge.s32 	%p66, %r472, %r134;
	@%p66 bra 	$L__BB9_102;
	st.global.u32 	[%rd11+1792], %r1667;
$L__BB9_102:
	add.s32 	%r473, %r135, 480;
	setp.ge.s32 	%p67, %r473, %r134;
	@%p67 bra 	$L__BB9_104;
	st.global.u32 	[%rd11+1920], %r1668;
$L__BB9_104:
	add.s32 	%r474, %r135, 512;
	setp.ge.s32 	%p68, %r474, %r134;
	@%p68 bra 	$L__BB9_106;
	st.global.u32 	[%rd11+2048], %r1669;
$L__BB9_106:
	add.s32 	%r475, %r135, 544;
	setp.ge.s32 	%p69, %r475, %r134;
	@%p69 bra 	$L__BB9_108;
	st.global.u32 	[%rd11+2176], %r1670;
$L__BB9_108:
	add.s32 	%r476, %r135, 576;
	setp.ge.s32 	%p70, %r476, %r134;
	@%p70 bra 	$L__BB9_110;
	st.global.u32 	[%rd11+2304], %r1671;
$L__BB9_110:
	// begin inline asm
	exit;
	// end inline asm
$L__BB9_111:
	mul.hi.u32 	%r477, %r1, 357913942;
	add.s32 	%r478, %r477, %r1;
	shl.b32 	%r479, %r478, 2;
	add.s32 	%r481, %r327, %r479;
	add.s32 	%r136, %r481, 13328;
	st.shared.u32 	[%r481+13328], %r1680;
	bar.sync 	0;
	setp.gt.u32 	%p71, %r1, 31;
	@%p71 bra 	$L__BB9_113;
	mov.u32 	%r512, _ZZN3cub18CUB_300001_SM_10006detail10radix_sort29DeviceRadixSortOnesweepKernelINS1_5radix10policy_hubIjNS0_8NullTypeEyE10Policy1000ELNS0_9SortOrderE0EjS6_yiiNS1_21identity_decomposer_tEEEvPT5_SC_PT3_PKSD_PT1_PKSH_PT2_PKSL_T4_iiT6_E1s;
	mad.lo.s32 	%r513, %r1, 52, %r512;
	ld.shared.u32 	%r514, [%r513+13328];
	ld.shared.u32 	%r515, [%r513+13332];
	ld.shared.u32 	%r516, [%r513+13336];
	ld.shared.u32 	%r517, [%r513+13340];
	ld.shared.u32 	%r518, [%r513+13344];
	ld.shared.u32 	%r519, [%r513+13348];
	ld.shared.u32 	%r520, [%r513+13352];
	ld.shared.u32 	%r521, [%r513+13356];
	ld.shared.u32 	%r522, [%r513+13360];
	ld.shared.u32 	%r523, [%r513+13364];
	ld.shared.u32 	%r524, [%r513+13368];
	ld.shared.u32 	%r525, [%r513+13372];
	add.s32 	%r526, %r515, %r514;
	add.s32 	%r527, %r526, %r516;
	add.s32 	%r528, %r527, %r517;
	add.s32 	%r529, %r528, %r518;
	add.s32 	%r530, %r529, %r519;
	add.s32 	%r531, %r530, %r520;
	add.s32 	%r532, %r531, %r521;
	add.s32 	%r533, %r532, %r522;
	add.s32 	%r534, %r533, %r523;
	add.s32 	%r535, %r534, %r524;
	add.s32 	%r486, %r535, %r525;
	mov.b32 	%r484, 1;
	mov.b32 	%r509, 0;
	mov.b32 	%r511, -1;
	// begin inline asm
	{  .reg .s32 r0;  .reg .pred p;  shfl.sync.up.b32 r0|p, %r486, %r484, %r509, %r511;  @p add.s32 r0, r0, %r486;  mov.s32 %r482, r0;}
	// end inline asm
	mov.b32 	%r490, 2;
	// begin inline asm
	{  .reg .s32 r0;  .reg .pred p;  shfl.sync.up.b32 r0|p, %r482, %r490, %r509, %r511;  @p add.s32 r0, r0, %r482;  mov.s32 %r488, r0;}
	// end inline asm
	mov.b32 	%r496, 4;
	// begin inline asm
	{  .reg .s32 r0;  .reg .pred p;  shfl.sync.up.b32 r0|p, %r488, %r496, %r509, %r511;  @p add.s32 r0, r0, %r488;  mov.s32 %r494, r0;}
	// end inline asm
	mov.b32 	%r502, 8;
	// begin inline asm
	{  .reg .s32 r0;  .reg .pred p;  shfl.sync.up.b32 r0|p, %r494, %r502, %r509, %r511;  @p add.s32 r0, r0, %r494;  mov.s32 %r500, r0;}
	// end inline asm
	mov.b32 	%r508, 16;
	// begin inline asm
	{  .reg .s32 r0;  .reg .pred p;  shfl.sync.up.b32 r0|p, %r500, %r508, %r509, %r511;  @p add.s32 r0, r0, %r500;  mov.s32 %r506, r0;}
	// end inline asm
	sub.s32 	%r536, %r506, %r486;
	add.s32 	%r537, %r514, %r536;
	add.s32 	%r538, %r515, %r537;
	add.s32 	%r539, %r516, %r538;
	add.s32 	%r540, %r517, %r539;
	add.s32 	%r541, %r518, %r540;
	add.s32 	%r542, %r519, %r541;
	add.s32 	%r543, %r520, %r542;
	add.s32 	%r544, %r521, %r543;
	add.s32 	%r545, %r522, %r544;
	add.s32 	%r546, %r523, %r545;
	add.s32 	%r547, %r524, %r546;
	st.shared.u32 	[%r513+13328], %r536;
	st.shared.u32 	[%r513+13332], %r537;
	st.shared.u32 	[%r513+13336], %r538;
	st.shared.u32 	[%r513+13340], %r539;
	st.shared.u32 	[%r513+13344], %r540;
	st.shared.u32 	[%r513+13348], %r541;
	st.shared.u32 	[%r513+13352], %r542;
	st.shared.u32 	[%r513+13356], %r543;
	st.shared.u32 	[%r513+13360], %r544;
	st.shared.u32 	[%r513+13364], %r545;
	st.shared.u32 	[%r513+13368], %r546;
	st.shared.u32 	[%r513+13372], %r547;
$L__BB9_113:
	setp.gt.u32 	%p72, %r1, 255;
	bar.sync 	0;
	ld.shared.u32 	%r137, [%r136];
	@%p72 bra 	$L__BB9_115;
	ld.shared.u32 	%r548, [%r121];
	add.s32 	%r549, %r548, %r137;
	st.shared.u32 	[%r121], %r549;
	ld.shared.u32 	%r550, [%r121+1024];
	add.s32 	%r551, %r550, %r137;
	st.shared.u32 	[%r121+1024], %r551;
	ld.shared.u32 	%r552, [%r121+2048];
	add.s32 	%r553, %r552, %r137;
	st.shared.u32 	[%r121+2048], %r553;
	ld.shared.u32 	%r554, [%r121+3072];
	add.s32 	%r555, %r554, %r137;
	st.shared.u32 	[%r121+3072], %r555;
	ld.shared.u32 	%r556, [%r121+4096];
	add.s32 	%r557, %r556, %r137;
	st.shared.u32 	[%r121+4096], %r557;
	ld.shared.u32 	%r558, [%r121+5120];
	add.s32 	%r559, %r558, %r137;
	st.shared.u32 	[%r121+5120], %r559;
	ld.shared.u32 	%r560, [%r121+6144];
	add.s32 	%r561, %r560, %r137;
	st.shared.u32 	[%r121+6144], %r561;
	ld.shared.u32 	%r562, [%r121+7168];
	add.s32 	%r563, %r562, %r137;
	st.shared.u32 	[%r121+7168], %r563;
	ld.shared.u32 	%r564, [%r121+8192];
	add.s32 	%r565, %r564, %r137;
	st.shared.u32 	[%r121+8192], %r565;
	ld.shared.u32 	%r566, [%r121+9216];
	add.s32 	%r567, %r566, %r137;
	st.shared.u32 	[%r121+9216], %r567;
	ld.shared.u32 	%r568, [%r121+10240];
	add.s32 	%r569, %r568, %r137;
	st.shared.u32 	[%r121+10240], %r569;
	ld.shared.u32 	%r570, [%r121+11264];
	add.s32 	%r571, %r570, %r137;
	st.shared.u32 	[%r121+11264], %r571;
$L__BB9_115:
	bar.sync 	0;
	// begin inline asm
	mov.u32 %r572, %lanemask_le;
	// end inline asm
	mov.b32 	%r575, 1;
	// begin inline asm
	{
    .reg .pred p;
    and.b32 %r573, %r107, %r575;    setp.ne.u32 p, %r573, 0;
    vote.ballot.sync.b32 %r573, p, 0xffffffff;
    @!p not.b32 %r573, %r573;
}

	// end inline asm
	mov.b32 	%r578, 2;
	// begin inline asm
	{
    .reg .pred p;
    and.b32 %r576, %r107, %r578;    setp.ne.u32 p, %r576, 0;
    vote.ballot.sync.b32 %r576, p, 0xffffffff;
    @!p not.b32 %r576, %r576;
}

	// end inline asm
	and.b32  	%r598, %r576, %r573;
	mov.b32 	%r581, 4;
	// begin inline asm
	{
    .reg .pred p;
    and.b32 %r579, %r107, %r581;    setp.ne.u32 p, %r579, 0;
    vote.ballot.sync.b32 %r579, p, 0xffffffff;
    @!p not.b32 %r579, %r579;
}

	// end inline asm
	and.b32  	%r599, %r579, %r598;
	mov.b32 	%r584, 8;
	// begin inline asm
	{
    .reg .pred p;
    and.b32 %r582, %r107, %r584;    setp.ne.u32 p, %r582, 0;
    vote.ballot.sync.b32 %r582, p, 0xffffffff;
    @!p not.b32 %r582, %r582;
}

	// end inline asm
	and.b32  	%r600, %r582, %r599;
	mov.b32 	%r587, 16;
	// begin inline asm
	{
    .reg .pred p;
    and.b32 %r585, %r107, %r587;    setp.ne.u32 p, %r585, 0;
    vote.ballot.sync.b32 %r585, p, 0xffffffff;
    @!p not.b32 %r585, %r585;
}

	// end inline asm
	and.b32  	%r601, %r585, %r600;
	mov.b32 	%r590, 32;
	// begin inline asm
	{
    .reg .pred p;
    and.b32 %r588, %r107, %r590;    setp.ne.u32 p, %r588, 0;
    vote.ballot.sync.b32 %r588, p, 0xffffffff;
    @!p not.b32 %r588, %r588;
}

	// end inline asm
	and.b32  	%r602, %r588, %r601;
	mov.b32 	%r593, 64;
	// begin inline asm
	{
    .reg .pred p;
    and.b32 %r591, %r107, %r593;    setp.ne.u32 p, %r591, 0;
    vote.ballot.sync.b32 %r591, p, 0xffffffff;
    @!p not.b32 %r591, %r591;
}

	// end inline asm
	and.b32  	%r603, %r591, %r602;
	mov.b32 	%r596, 128;
	// begin inline asm
	{
    .reg .pred p;
    and.b32 %r594, %r107, %r596;    setp.ne.u32 p, %r594, 0;
    vote.ballot.sync.b32 %r594, p, 0xffffffff;
    @!p not.b32 %r594, %r594;
}

	// end inline asm
	and.b32  	%r604, %r594, %r603;
	clz.b32 	%r605, %r604;
	sub.s32 	%r139, 31, %r605;
	and.b32  	%r606, %r572, %r604;
	popc.b32 	%r140, %r606;
	setp.ne.s32 	%p73, %r248, %r139;
	mov.b32 	%r1685, 0;
	@%p73 bra 	$L__BB9_117;
	atom.shared.add.u32 	%r1685, [%r108], %r140;
$L__BB9_117:
	ld.param.u32 	%r1591, [_ZN3cub18CUB_300001_SM_10006detail10radix_sort29DeviceRadixSortOnesweepKernelINS1_5radix10policy_hubIjNS0_8NullTypeEyE10Policy1000ELNS0_9SortOrderE0EjS6_yiiNS1_21identity_decomposer_tEEEvPT5_SC_PT3_PKSD_PT1_PKSH_PT2_PKSL_T4_iiT6__param_9];
	shfl.sync.idx.b32	%r632|%p74, %r1685, %r139, 31, -1;
	add.s32 	%r143, %r140, %r632;
	shr.u32 	%r633, %r1654, %r1591;
	and.b32  	%r629, %r633, %r82;
	mov.b32 	%r609, 1;
	// begin inline asm
	{
    .reg .pred p;
    and.b32 %r607, %r629, %r609;    setp.ne.u32 p, %r607, 0;
    vote.ballot.sync.b32 %r607, p, 0xffffffff;
    @!p not.b32 %r607, %r607;
}

	// end inline asm
	mov.b32 	%r612, 2;
	// begin inline asm
	{
    .reg .pred p;
    and.b32 %r610, %r629, %r612;    setp.ne.u32 p, %r610, 0;
    vote.ballot.sync.b32 %r610, p, 0xffffffff;
    @!p not.b32 %r610, %r610;
}

	// end inline asm
	and.b32  	%r634, %r610, %r607;
	mov.b32 	%r615, 4;
	// begin inline asm
	{
    .reg .pred p;
    and.b32 %r613, %r629, %r615;    setp.ne.u32 p, %r613, 0;
    vote.ballot.sync.b32 %r613, p, 0xffffffff;
    @!p not.b32 %r613, %r613;
}

	// end inline asm
	and.b32  	%r635, %r613, %r634;
	mov.b32 	%r618, 8;
	// begin inline asm
	{
    .reg .pred p;
    and.b32 %r616, %r629, %r618;    setp.ne.u32 p, %r616, 0;
    vote.ballot.sync.b32 %r616, p, 0xffffffff;
    @!p not.b32 %r616, %r616;
}

	// end inline asm
	and.b32  	%r636, %r616, %r635;
	mov.b32 	%r621, 16;
	// begin inline asm
	{
    .reg .pred p;
    and.b32 %r619, %r629, %r621;    setp.ne.u32 p, %r619, 0;
    vote.ballot.sync.b32 %r619, p, 0xffffffff;
    @!p not.b32 %r619, %r619;
}

	// end inline asm
	and.b32  	%r637, %r619, %r636;
	mov.b32 	%r624, 32;
	// begin inline asm
	{
    .reg .pred p;
    and.b32 %r622, %r629, %r624;    setp.ne.u32 p, %r622, 0;
    vote.ballot.sync.b32 %r622, p, 0xffffffff;
    @!p not.b32 %r622, %r622;
}

	// end inline asm
	and.b32  	%r638, %r622, %r637;
	mov.b32 	%r627, 64;
	// begin inline asm
	{
    .reg .pred p;
    and.b32 %r625, %r629, %r627;    setp.ne.u32 p, %r625, 0;
    vote.ballot.sync.b32 %r625, p, 0xffffffff;
    @!p not.b32 %r625, %r625;
}

	// end inline asm
	and.b32  	%r639, %r625, %r638;
	mov.b32 	%r630, 128;
	// begin inline asm
	{
    .reg .pred p;
    and.b32 %r628, %r629, %r630;    setp.ne.u32 p, %r628, 0;
    vote.ballot.sync.b32 %r628, p, 0xffffffff;
    @!p not.b32 %r628, %r628;
}

	// end inline asm
	and.b32  	%r640, %r628, %r639;
	clz.b32 	%r641, %r640;
	sub.s32 	%r144, 31, %r641;
	and.b32  	%r642, %r572, %r640;
	popc.b32 	%r145, %r642;
	setp.ne.s32 	%p75, %r248, %r144;
	mov.b32 	%r1686, 0;
	@%p75 bra 	$L__BB9_119;
	atom.shared.add.u32 	%r1686, [%r109], %r145;
$L__BB9_119:
	ld.param.u32 	%r1592, [_ZN3cub18CUB_300001_SM_10006detail10radix_sort29DeviceRadixSortOnesweepKernelINS1_5radix10policy_hubIjNS0_8NullTypeEyE10Policy1000ELNS0_9SortOrderE0EjS6_yiiNS1_21identity_decomposer_tEEEvPT5_SC_PT3_PKSD_PT1_PKSH_PT2_PKSL_T4_iiT6__param_9];
	shfl.sync.idx.b32	%r668|%p76, %r1686, %r144, 31, -1;
	add.s32 	%r148, %r145, %r668;
	shr.u32 	%r669, %r1655, %r1592;
	and.b32  	%r665, %r669, %r82;
	mov.b32 	%r645, 1;
	// begin inline asm
	{
    .reg .pred p;
    and.b32 %r643, %r665, %r645;    setp.ne.u32 p, %r643, 0;
    vote.ballot.sync.b32 %r643, p, 0xffffffff;
    @!p not.b32 %r643, %r643;
}

	// end inline asm
	mov.b32 	%r648, 2;
	// begin inline asm
	{
    .reg .pred p;
    and.b32 %r646, %r665, %r648;    setp.ne.u32 p, %r646, 0;
    vote.ballot.sync.b32 %r646, p, 0xffffffff;
    @!p not.b32 %r646, %r646;
}

	// end inline asm
	and.b32  	%r670, %r646, %r643;
	mov.b32 	%r651, 4;
	// begin inline asm
	{
    .reg .pred p;
    and.b32 %r649, %r665, %r651;    setp.ne.u32 p, %r649, 0;
    vote.ballot.sync.b32 %r649, p, 0xffffffff;
    @!p not.b32 %r649, %r649;
}

	// end inline asm
	and.b32  	%r671, %r649, %r670;
	mov.b32 	%r654, 8;
	// begin inline asm
	{
    .reg .pred p;
    and.b32 %r652, %r665, %r654;    setp.ne.u32 p, %r652, 0;
    vote.ballot.sync.b32 %r652, p, 0xffffffff;
    @!p not.b32 %r652, %r652;
}

	// end inline asm
	and.b32  	%r672, %r652, %r671;
	mov.b32 	%r657, 16;
	// begin inline asm
	{
    .reg .pred p;
    and.b32 %r655, %r665, %r657;    setp.ne.u32 p, %r655, 0;
    vote.ballot.sync.b32 %r655, p, 0xffffffff;
    @!p not.b32 %r655, %r655;
}

	// end inline asm
	and.b32  	%r673, %r655, %r672;
	mov.b32 	%r660, 32;
	// begin inline asm
	{
    .reg .pred p;
    and.b32 %r658, %r665, %r660;    setp.ne.u32 p, %r658, 0;
    vote.ballot.sync.b32 %r658, p, 0xffffffff;
    @!p not.b32 %r658, %r658;
}

	// end inline asm
	and.b32  	%r674, %r658, %r673;
	mov.b32 	%r663, 64;
	// begin inline asm
	{
    .reg .pred p;
    and.b32 %r661, %r665, %r663;    setp.ne.u32 p, %r661, 0;
    vote.ballot.sync.b32 %r661, p, 0xffffffff;
    @!p not.b32 %r661, %r661;
}

	// end inline asm
	and.b32  	%r675, %r661, %r674;
	mov.b32 	%r666, 128;
	// begin inline asm
	{
    .reg .pred p;
    and.b32 %r664, %r665, %r666;    setp.ne.u32 p, %r664, 0;
    vote.ballot.sync.b32 %r664, p, 0xffffffff;
    @!p not.b32 %r664, %r664;
}

	// end inline asm
	and.b32  	%r676, %r664, %r675;
	clz.b32 	%r677, %r676;
	sub.s32 	%r149, 31, %r677;
	and.b32  	%r678, %r572, %r676;
	popc.b32 	%r150, %r678;
	setp.ne.s32 	%p77, %r248, %r149;
	mov.b32 	%r1687, 0;
	@%p77 bra 	$L__BB9_121;
	atom.shared.add.u32 	%r1687, [%r110], %r150;
$L__BB9_121:
	ld.param.u32 	%r1593, [_ZN3cub18CUB_300001_SM_10006detail10radix_sort29DeviceRadixSortOnesweepKernelINS1_5radix10policy_hubIjNS0_8NullTypeEyE10Policy1000ELNS0_9SortOrderE0EjS6_yiiNS1_21identity_decomposer_tEEEvPT5_SC_PT3_PKSD_PT1_PKSH_PT2_PKSL_T4_iiT6__param_9];
	shfl.sync.idx.b32	%r704|%p78, %r1687, %r149, 31, -1;
	add.s32 	%r153, %r150, %r704;
	shr.u32 	%r705, %r1656, %r1593;
	and.b32  	%r701, %r705, %r82;
	mov.b32 	%r681, 1;
	// begin inline asm
	{
    .reg .pred p;
    and.b32 %r679, %r701, %r681;    setp.ne.u32 p, %r679, 0;
    vote.ballot.sync.b32 %r679, p, 0xffffffff;
    @!p not.b32 %r679, %r679;
}

	// end inline asm
	mov.b32 	%r684, 2;
	// begin inline asm
	{
    .reg .pred p;
    and.b32 %r682, %r701, %r684;    setp.ne.u32 p, %r682, 0;
    vote.ballot.sync.b32 %r682, p, 0xffffffff;
    @!p not.b32 %r682, %r682;
}

	// end inline asm
	and.b32  	%r706, %r682, %r679;
	mov.b32 	%r687, 4;
	// begin inline asm
	{
    .reg .pred p;
    and.b32 %r685, %r701, %r687;    setp.ne.u32 p, %r685, 0;
    vote.ballot.sync.b32 %r685, p, 0xffffffff;
    @!p not.b32 %r685, %r685;
}

	// end inline asm
	and.b32  	%r707, %r685, %r706;
	mov.b32 	%r690, 8;
	// begin inline asm
	{
    .reg .pred p;
    and.b32 %r688, %r701, %r690;    setp.ne.u32 p, %r688, 0;
    vote.ballot.sync.b32 %r688, p, 0xffffffff;
    @!p not.b32 %r688, %r688;
}

	// end inline asm
	and.b32  	%r708, %r688, %r707;
	mov.b32 	%r693, 16;
	// begin inline asm
	{
    .reg .pred p;
    and.b32 %r691, %r701, %r693;    setp.ne.u32 p, %r691, 0;
    vote.ballot.sync.b32 %r691, p, 0xffffffff;
    @!p not.b32 %r691, %r691;
}

	// end inline asm
	and.b32  	%r709, %r691, %r708;
	mov.b32 	%r696, 32;
	// begin inline asm
	{
    .reg .pred p;
    and.b32 %r694, %r701, %r696;    setp.ne.u32 p, %r694, 0;
    vote.ballot.sync.b32 %r694, p, 0xffffffff;
    @!p not.b32 %r694, %r694;
}

	// end inline asm
	and.b32  	%r710, %r694, %r709;
	mov.b32 	%r699, 64;
	// begin inline asm
	{
    .reg .pred p;
    and.b32 %r697, %r701, %r699;    setp.ne.u32 p, %r697, 0;
    vote.ballot.sync.b32 %r697, p, 0xffffffff;
    @!p not.b32 %r697, %r697;
}

	// end inline asm
	and.b32  	%r711, %r697, %r710;
	mov.b32 	%r702, 128;
	// begin inline asm
	{
    .reg .pred p;
    and.b32 %r700, %r701, %r702;    setp.ne.u32 p, %r700, 0;
    vote.ballot.sync.b32 %r700, p, 0xffffffff;
    @!p not.b32 %r700, %r700;
}

	// end inline asm
	and.b32  	%r712, %r700, %r711;
	clz.b32 	%r713, %r712;
	sub.s32 	%r154, 31, %r713;
	and.b32  	%r714, %r572, %r712;
	popc.b32 	%r155, %r714;
	setp.ne.s32 	%p79, %r248, %r154;
	mov.b32 	%r1688, 0;
	@%p79 bra 	$L__BB9_123;
	atom.shared.add.u32 	%r1688, [%r111], %r155;
$L__BB9_123:
	ld.param.u32 	%r1594, [_ZN3cub18CUB_300001_SM_10006detail10radix_sort29DeviceRadixSortOnesweepKernelINS1_5radix10policy_hubIjNS0_8NullTypeEyE10Policy1000ELNS0_9SortOrderE0EjS6_yiiNS1_21identity_decomposer_tEEEvPT5_SC_PT3_PKSD_PT1_PKSH_PT2_PKSL_T4_iiT6__param_9];
	shfl.sync.idx.b32	%r740|%p80, %r1688, %r154, 31, -1;
	add.s32 	%r158, %r155, %r740;
	shr.u32 	%r741, %r1657, %r1594;
	and.b32  	%r737, %r741, %r82;
	mov.b32 	%r717, 1;
	// begin inline asm
	{
    .reg .pred p;
    and.b32 %r715, %r737, %r717;    setp.ne.u32 p, %r715, 0;
    vote.ballot.sync.b32 %r715, p, 0xffffffff;
    @!p not.b32 %r715, %r715;
}

	// end inline asm
	mov.b32 	%r720, 2;
	// begin inline asm
	{
    .reg .pred p;
    and.b32 %r718, %r737, %r720;    setp.ne.u32 p, %r718, 0;
    vote.ballot.sync.b32 %r718, p, 0xffffffff;
    @!p not.b32 %r718, %r718;
}

	// end inline asm
	and.b32  	%r742, %r718, %r715;
	mov.b32 	%r723, 4;
	// begin inline asm
	{
    .reg .pred p;
    and.b32 %r721, %r737, %r723;    setp.ne.u32 p, %r721, 0;
    vote.ballot.sync.b32 %r721, p, 0xffffffff;
    @!p not.b32 %r721, %r721;
}

	// end inline asm
	and.b32  	%r743, %r721, %r742;
	mov.b32 	%r726, 8;
	// begin inline asm
	{
    .reg .pred p;
    and.b32 %r724, %r737, %r726;    setp.ne.u32 p, %r724, 0;
    vote.ballot.sync.b32 %r724, p, 0xffffffff;
    @!p not.b32 %r724, %r724;
}

	// end inline asm
	and.b32  	%r744, %r724, %r743;
	mov.b32 	%r729, 16;
	// begin inline asm
	{
    .reg .pred p;
    and.b32 %r727, %r737, %r729;    setp.ne.u32 p, %r727, 0;
    vote.ballot.sync.b32 %r727, p, 0xffffffff;
    @!p not.b32 %r727, %r727;
}

	// end inline asm
	and.b32  	%r745, %r727, %r744;
	mov.b32 	%r732, 32;
	// begin inline asm
	{
    .reg .pred p;
    and.b32 %r730, %r737, %r732;    setp.ne.u32 p, %r730, 0;
    vote.ballot.sync.b32 %r730, p, 0xffffffff;
    @!p not.b32 %r730, %r730;
}

	// end inline asm
	and.b32  	%r746, %r730, %r745;
	mov.b32 	%r735, 64;
	// begin inline asm
	{
    .reg .pred p;
    and.b32 %r733, %r737, %r735;    setp.ne.u32 p, %r733, 0;
    vote.ballot.sync.b32 %r733, p, 0xffffffff;
    @!p not.b32 %r733, %r733;
}

	// end inline asm
	and.b32  	%r747, %r733, %r746;
	mov.b32 	%r738, 128;
	// begin inline asm
	{
    .reg .pred p;
    and.b32 %r736, %r737, %r738;    setp.ne.u32 p, %r736, 0;
    vote.ballot.sync.b32 %r736, p, 0xffffffff;
    @!p not.b32 %r736, %r736;
}

	// end inline asm
	and.b32  	%r748, %r736, %r747;
	clz.b32 	%r749, %r748;
	sub.s32 	%r159, 31, %r749;
	and.b32  	%r750, %r572, %r748;
	popc.b32 	%r160, %r750;
	setp.ne.s32 	%p81, %r248, %r159;
	mov.b32 	%r1689, 0;
	@%p81 bra 	$L__BB9_125;
	atom.shared.add.u32 	%r1689, [%r112], %r160;
$L__BB9_125:
	ld.param.u32 	%r1595, [_ZN3cub18CUB_300001_SM_10006detail10radix_sort29DeviceRadixSortOnesweepKernelINS1_5radix10policy_hubIjNS0_8NullTypeEyE10Policy1000ELNS0_9SortOrderE0EjS6_yiiNS1_21identity_decomposer_tEEEvPT5_SC_PT3_PKSD_PT1_PKSH_PT2_PKSL_T4_iiT6__param_9];
	shfl.sync.idx.b32	%r776|%p82, %r1689, %r159, 31, -1;
	add.s32 	%r163, %r160, %r776;
	shr.u32 	%r777, %r1658, %r1595;
	and.b32  	%r773, %r777, %r82;
	mov.b32 	%r753, 1;
	// begin inline asm
	{
    .reg .pred p;
    and.b32 %r751, %r773, %r753;    setp.ne.u32 p, %r751, 0;
    vote.ballot.sync.b32 %r751, p, 0xffffffff;
    @!p not.b32 %r751, %r751;
}

	// end inline asm
	mov.b32 	%r756, 2;
	// begin inline asm
	{
    .reg .pred p;
    and.b32 %r754, %r773, %r756;    setp.ne.u32 p, %r754, 0;
    vote.ballot.sync.b32 %r754, p, 0xffffffff;
    @!p not.b32 %r754, %r754;
}

	// end inline asm
	and.b32  	%r778, %r754, %r751;
	mov.b32 	%r759, 4;
	// begin inline asm
	{
    .reg .pred p;
    and.b32 %r757, %r773, %r759;    setp.ne.u32 p, %r757, 0;
    vote.ballot.sync.b32 %r757, p, 0xffffffff;
    @!p not.b32 %r757, %r757;
}

	// end inline asm
	and.b32  	%r779, %r757, %r778;
	mov.b32 	%r762, 8;
	// begin inline asm
	{
    .reg .pred p;
    and.b32 %r760, %r773, %r762;    setp.ne.u32 p, %r760, 0;
    vote.ballot.sync.b32 %r760, p, 0xffffffff;
    @!p not.b32 %r760, %r760;
}

	// end inline asm
	and.b32  	%r780, %r760, %r779;
	mov.b32 	%r765, 16;
	// begin inline asm
	{
    .reg .pred p;
    and.b32 %r763, %r773, %r765;    setp.ne.u32 p, %r763, 0;
    vote.ballot.sync.b32 %r763, p, 0xffffffff;
    @!p not.b32 %r763, %r763;
}

	// end inline asm
	and.b32  	%r781, %r763, %r780;
	mov.b32 	%r768, 32;
	// begin inline asm
	{
    .reg .pred p;
    and.b32 %r766, %r773, %r768;    setp.ne.u32 p, %r766, 0;
    vote.ballot.sync.b32 %r766, p, 0xffffffff;
    @!p not.b32 %r766, %r766;
}

	// end inline asm
	and.b32  	%r782, %r766, %r781;
	mov.b32 	%r771, 64;
	// begin inline asm
	{
    .reg .pred p;
    and.b32 %r769, %r773, %r771;    setp.ne.u32 p, %r769, 0;
    vote.ballot.sync.b32 %r769, p, 0xffffffff;
    @!p not.b32 %r769, %r769;
}

	// end inline asm
	and.b32  	%r783, %r769, %r782;
	mov.b32 	%r774, 128;
	// begin inline asm
	{
    .reg .pred p;
    and.b32 %r772, %r773, %r774;    setp.ne.u32 p, %r772, 0;
    vote.ballot.sync.b32 %r772, p, 0xffffffff;
    @!p not.b32 %r772, %r772;
}

	// end inline asm
	and.b32  	%r784, %r772, %r783;
	clz.b32 	%r785, %r784;
	sub.s32 	%r164, 31, %r785;
	and.b32  	%r786, %r572, %r784;
	popc.b32 	%r165, %r786;
	setp.ne.s32 	%p83, %r248, %r164;
	mov.b32 	%r1690, 0;
	@%p83 bra 	$L__BB9_127;
	atom.shared.add.u32 	%r1690, [%r113], %r165;
$L__BB9_127:
	ld.param.u32 	%r1596, [_ZN3cub18CUB_300001_SM_10006detail10radix_sort29DeviceRadixSortOnesweepKernelINS1_5radix10policy_hubIjNS0_8NullTypeEyE10Policy1000ELNS0_9SortOrderE0EjS6_yiiNS1_21identity_decomposer_tEEEvPT5_SC_PT3_PKSD_PT1_PKSH_PT2_PKSL_T4_iiT6__param_9];
	shfl.sync.idx.b32	%r812|%p84, %r1690, %r164, 31, -1;
	add.s32 	%r168, %r165, %r812;
	shr.u32 	%r813, %r1659, %r1596;
	and.b32  	%r809, %r813, %r82;
	mov.b32 	%r789, 1;
	// begin inline asm
	{
    .reg .pred p;
    and.b32 %r787, %r809, %r789;    setp.ne.u32 p, %r787, 0;
    vote.ballot.sync.b32 %r787, p, 0xffffffff;
    @!p not.b32 %r787, %r787;
}

	// end inline asm
	mov.b32 	%r792, 2;
	// begin inline asm
	{
    .reg .pred p;
    and.b32 %r790, %r809, %r792;    setp.ne.u32 p, %r790, 0;
    vote.ballot.sync.b32 %r790, p, 0xffffffff;
    @!p not.b32 %r790, %r790;
}

	// end inline asm
	and.b32  	%r814, %r790, %r787;
	mov.b32 	%r795, 4;
	// begin inline asm
	{
    .reg .pred p;
    and.b32 %r793, %r809, %r795;    setp.ne.u32 p, %r793, 0;
    vote.ballot.sync.b32 %r793, p, 0xffffffff;
    @!p not.b32 %r793, %r793;
}

	// end inline asm
	and.b32  	%r815, %r793, %r814;
	mov.b32 	%r798, 8;
	// begin inline asm
	{
    .reg .pred p;
    and.b32 %r796, %r809, %r798;    setp.ne.u32 p, %r796, 0;
    vote.ballot.sync.b32 %r796, p, 0xffffffff;
    @!p not.b32 %r796, %r796;
}

	// end inline asm
	and.b32  	%r816, %r796, %r815;
	mov.b32 	%r801, 16;
	// begin inline asm
	{
    .reg .pred p;
    and.b32 %r799, %r809, %r801;    setp.ne.u32 p, %r799, 0;
    vote.ballot.sync.b32 %r799, p, 0xffffffff;
    @!p not.b32 %r799, %r799;
}

	// end inline asm
	and.b32  	%r817, %r799, %r816;
	mov.b32 	%r804, 32;
	// begin inline asm
	{
    .reg .pred p;
    and.b32 %r802, %r809, %r804;    setp.ne.u32 p, %r802, 0;
    vote.ballot.sync.b32 %r802, p, 0xffffffff;
    @!p not.b32 %r802, %r802;
}

	// end inline asm
	and.b32  	%r818, %r802, %r817;
	mov.b32 	%r807, 64;
	// begin inline asm
	{
    .reg .pred p;
    and.b32 %r805, %r809, %r807;    setp.ne.u32 p, %r805, 0;
    vote.ballot.sync.b32 %r805, p, 0xffffffff;
    @!p not.b32 %r805, %r805;
}

	// end inline asm
	and.b32  	%r819, %r805, %r818;
	mov.b32 	%r810, 128;
	// begin inline asm
	{
    .reg .pred p;
    and.b32 %r808, %r809, %r810;    setp.ne.u32 p, %r808, 0;
    vote.ballot.sync.b32 %r808, p, 0xffffffff;
    @!p not.b32 %r808, %r808;
}

	// end inline asm
	and.b32  	%r820, %r808, %r819;
	clz.b32 	%r821, %r820;
	sub.s32 	%r169, 31, %r821;
	and.b32  	%r822, %r572, %r820;
	popc.b32 	%r170, %r822;
	setp.ne.s32 	%p85, %r248, %r169;
	mov.b32 	%r1691, 0;
	@%p85 bra 	$L__BB9_129;
	atom.shared.add.u32 	%r1691, [%r114], %r170;
$L__BB9_129:
	ld.param.u32 	%r1597, [_ZN3cub18CUB_300001_SM_10006detail10radix_sort29DeviceRadixSortOnesweepKernelINS1_5radix10policy_hubIjNS0_8NullTypeEyE10Policy1000ELNS0_9SortOrderE0EjS6_yiiNS1_21identity_decomposer_tEEEvPT5_SC_PT3_PKSD_PT1_PKSH_PT2_PKSL_T4_iiT6__param_9];
	shfl.sync.idx.b32	%r848|%p86, %r1691, %r169, 31, -1;
	add.s32 	%r173, %r170, %r848;
	shr.u32 	%r849, %r1660, %r1597;
	and.b32  	%r845, %r849, %r82;
	mov.b32 	%r825, 1;
	// begin inline asm
	{
    .reg .pred p;
    and.b32 %r823, %r845, %r825;    setp.ne.u32 p, %r823, 0;
    vote.ballot.sync.b32 %r823, p, 0xffffffff;
    @!p not.b32 %r823, %r823;
}

	// end inline asm
	mov.b32 	%r828, 2;
	// begin inline asm
	{
    .reg .pred p;
    and.b32 %r826, %r845, %r828;    setp.ne.u32 p, %r826, 0;
    vote.ballot.sync.b32 %r826, p, 0xffffffff;
    @!p not.b32 %r826, %r826;
}

	// end inline asm
	and.b32  	%r850, %r826, %r823;
	mov.b32 	%r831, 4;
	// begin inline asm
	{
    .reg .pred p;
    and.b32 %r829, %r845, %r831;    setp.ne.u32 p, %r829, 0;
    vote.ballot.sync.b32 %r829, p, 0xffffffff;
    @!p not.b32 %r829, %r829;
}

	// end inline asm
	and.b32  	%r851, %r829, %r850;
	mov.b32 	%r834, 8;
	// begin inline asm
	{
    .reg .pred p;
    and.b32 %r832, %r845, %r834;    setp.ne.u32 p, %r832, 0;
    vote.ballot.sync.b32 %r832, p, 0xffffffff;
    @!p not.b32 %r832, %r832;
}

	// end inline asm
	and.b32  	%r852, %r832, %r851;
	mov.b32 	%r837, 16;
	// begin inline asm
	{
    .reg .pred p;
    and.b32 %r835, %r845, %r837;    setp.ne.u32 p, %r835, 0;
    vote.ballot.sync.b32 %r835, p, 0xffffffff;
    @!p not.b32 %r835, %r835;
}

	// end inline asm
	and.b32  	%r853, %r835, %r852;
	mov.b32 	%r840, 32;
	// begin inline asm
	{
    .reg .pred p;
    and.b32 %r838, %r845, %r840;    setp.ne.u32 p, %r838, 0;
    vote.ballot.sync.b32 %r838, p, 0xffffffff;
    @!p not.b32 %r838, %r838;
}

	// end inline asm
	and.b32  	%r854, %r838, %r853;
	mov.b32 	%r843, 64;
	// begin inline asm
	{
    .reg .pred p;
    and.b32 %r841, %r845, %r843;    setp.ne.u32 p, %r841, 0;
    vote.ballot.sync.b32 %r841, p, 0xffffffff;
    @!p not.b32 %r841, %r841;
}

	// end inline asm
	and.b32  	%r855, %r841, %r854;
	mov.b32 	%r846, 128;
	// begin inline asm
	{
    .reg .pred p;
    and.b32 %r844, %r845, %r846;    setp.ne.u32 p, %r844, 0;
    vote.ballot.sync.b32 %r844, p, 0xffffffff;
    @!p not.b32 %r844, %r844;
}

	// end inline asm
	and.b32  	%r856, %r844, %r855;
	clz.b32 	%r857, %r856;
	sub.s32 	%r174, 31, %r857;
	and.b32  	%r858, %r572, %r856;
	popc.b32 	%r175, %r858;
	setp.ne.s32 	%p87, %r248, %r174;
	mov.b32 	%r1692, 0;
	@%p87 bra 	$L__BB9_131;
	ld.param.u32 	%r1598, [_ZN3cub18CUB_300001_SM_10006detail10radix_sort29DeviceRadixSortOnesweepKernelINS1_5radix10policy_hubIjNS0_8NullTypeEyE10Policy1000ELNS0_9SortOrderE0EjS6_yiiNS1_21identity_decomposer_tEEEvPT5_SC_PT3_PKSD_PT1_PKSH_PT2_PKSL_T4_iiT6__param_9];
	shl.b32 	%r859, %r1, 5;
	and.b32  	%r860, %r859, 31744;
	mov.u32 	%r861, _ZZN3cub18CUB_300001_SM_10006detail10radix_sort29DeviceRadixSortOnesweepKernelINS1_5radix10policy_hubIjNS0_8NullTypeEyE10Policy1000ELNS0_9SortOrderE0EjS6_yiiNS1_21identity_decomposer_tEEEvPT5_SC_PT3_PKSD_PT1_PKSH_PT2_PKSL_T4_iiT6_E1s;
	add.s32 	%r862, %r861, %r860;
	shr.u32 	%r863, %r1660, %r1598;
	and.b32  	%r864, %r863, %r82;
	shl.b32 	%r865, %r864, 2;
	add.s32 	%r866, %r862, %r865;
	atom.shared.add.u32 	%r1692, [%r866], %r175;
$L__BB9_131:
	ld.param.u32 	%r1599, [_ZN3cub18CUB_300001_SM_10006detail10radix_sort29DeviceRadixSortOnesweepKernelINS1_5radix10policy_hubIjNS0_8NullTypeEyE10Policy1000ELNS0_9SortOrderE0EjS6_yiiNS1_21identity_decomposer_tEEEvPT5_SC_PT3_PKSD_PT1_PKSH_PT2_PKSL_T4_iiT6__param_9];
	shfl.sync.idx.b32	%r892|%p88, %r1692, %r174, 31, -1;
	add.s32 	%r178, %r175, %r892;
	shr.u32 	%r893, %r1661, %r1599;
	and.b32  	%r889, %r893, %r82;
	mov.b32 	%r869, 1;
	// begin inline asm
	{
    .reg .pred p;
    and.b32 %r867, %r889, %r869;    setp.ne.u32 p, %r867, 0;
    vote.ballot.sync.b32 %r867, p, 0xffffffff;
    @!p not.b32 %r867, %r867;
}

	// end inline asm
	mov.b32 	%r872, 2;
	// begin inline asm
	{
    .reg .pred p;
    and.b32 %r870, %r889, %r872;    setp.ne.u32 p, %r870, 0;
    vote.ballot.sync.b32 %r870, p, 0xffffffff;
    @!p not.b32 %r870, %r870;
}

	// end inline asm
	and.b32  	%r894, %r870, %r867;
	mov.b32 	%r875, 4;
	// begin inline asm
	{
    .reg .pred p;
    and.b32 %r873, %r889, %r875;    setp.ne.u32 p, %r873, 0;
    vote.ballot.sync.b32 %r873, p, 0xffffffff;
    @!p not.b32 %r873, %r873;
}

	// end inline asm
	and.b32  	%r895, %r873, %r894;
	mov.b32 	%r878, 8;
	// begin inline asm
	{
    .reg .pred p;
    and.b32 %r876, %r889, %r878;    setp.ne.u32 p, %r876, 0;
    vote.ballot.sync.b32 %r876, p, 0xffffffff;
    @!p not.b32 %r876, %r876;
}

	// end inline asm
	and.b32  	%r896, %r876, %r895;
	mov.b32 	%r881, 16;
	// begin inline asm
	{
    .reg .pred p;
    and.b32 %r879, %r889, %r881;    setp.ne.u32 p, %r879, 0;
    vote.ballot.sync.b32 %r879, p, 0xffffffff;
    @!p not.b32 %r879, %r879;
}

	// end inline asm
	and.b32  	%r897, %r879, %r896;
	mov.b32 	%r884, 32;
	// begin inline asm
	{
    .reg .pred p;
    and.b32 %r882, %r889, %r884;    setp.ne.u32 p, %r882, 0;
    vote.ballot.sync.b32 %r882, p, 0xffffffff;
    @!p not.b32 %r882, %r882;
}

	// end inline asm
	and.b32  	%r898, %r882, %r897;
	mov.b32 	%r887, 64;
	// begin inline asm
	{
    .reg .pred p;
    and.b32 %r885, %r889, %r887;    setp.ne.u32 p, %r885, 0;
    vote.ballot.sync.b32 %r885, p, 0xffffffff;
    @!p not.b32 %r885, %r885;
}

	// end inline asm
	and.b32  	%r899, %r885, %r898;
	mov.b32 	%r890, 128;
	// begin inline asm
	{
    .reg .pred p;
    and.b32 %r888, %r889, %r890;    setp.ne.u32 p, %r888, 0;
    vote.ballot.sync.b32 %r888, p, 0xffffffff;
    @!p not.b32 %r888, %r888;
}

	// end inline asm
	and.b32  	%r900, %r888, %r899;
	clz.b32 	%r901, %r900;
	sub.s32 	%r179, 31, %r901;
	and.b32  	%r902, %r572, %r900;
	popc.b32 	%r180, %r902;
	setp.ne.s32 	%p89, %r248, %r179;
	mov.b32 	%r1693, 0;
	@%p89 bra 	$L__BB9_133;
	ld.param.u32 	%r1600, [_ZN3cub18CUB_300001_SM_10006detail10radix_sort29DeviceRadixSortOnesweepKernelINS1_5radix10policy_hubIjNS0_8NullTypeEyE10Policy1000ELNS0_9SortOrderE0EjS6_yiiNS1_21identity_decomposer_tEEEvPT5_SC_PT3_PKSD_PT1_PKSH_PT2_PKSL_T4_iiT6__param_9];
	shl.b32 	%r903, %r1, 5;
	and.b32  	%r904, %r903, 31744;
	mov.u32 	%r905, _ZZN3cub18CUB_300001_SM_10006detail10radix_sort29DeviceRadixSortOnesweepKernelINS1_5radix10policy_hubIjNS0_8NullTypeEyE10Policy1000ELNS0_9SortOrderE0EjS6_yiiNS1_21identity_decomposer_tEEEvPT5_SC_PT3_PKSD_PT1_PKSH_PT2_PKSL_T4_iiT6_E1s;
	add.s32 	%r906, %r905, %r904;
	shr.u32 	%r907, %r1661, %r1600;
	and.b32  	%r908, %r907, %r82;
	shl.b32 	%r909, %r908, 2;
	add.s32 	%r910, %r906, %r909;
	atom.shared.add.u32 	%r1693, [%r910], %r180;
$L__BB9_133:
	ld.param.u32 	%r1601, [_ZN3cub18CUB_300001_SM_10006detail10radix_sort29DeviceRadixSortOnesweepKernelINS1_5radix10policy_hubIjNS0_8NullTypeEyE10Policy1000ELNS0_9SortOrderE0EjS6_yiiNS1_21identity_decomposer_tEEEvPT5_SC_PT3_PKSD_PT1_PKSH_PT2_PKSL_T4_iiT6__param_9];
	shfl.sync.idx.b32	%r936|%p90, %r1693, %r179, 31, -1;
	add.s32 	%r183, %r180, %r936;
	shr.u32 	%r937, %r1662, %r1601;
	and.b32  	%r933, %r937, %r82;
	mov.b32 	%r913, 1;
	// begin inline asm
	{
    .reg .pred p;
    and.b32 %r911, %r933, %r913;    setp.ne.u32 p, %r911, 0;
    vote.ballot.sync.b32 %r911, p, 0xffffffff;
    @!p not.b32 %r911, %r911;
}

	// end inline asm
	mov.b32 	%r916, 2;
	// begin inline asm
	{
    .reg .pred p;
    and.b32 %r914, %r933, %r916;    setp.ne.u32 p, %r914, 0;
    vote.ballot.sync.b32 %r914, p, 0xffffffff;
    @!p not.b32 %r914, %r914;
}

	// end inline asm
	and.b32  	%r938, %r914, %r911;
	mov.b32 	%r919, 4;
	// begin inline asm
	{
    .reg .pred p;
    and.b32 %r917, %r933, %r919;    setp.ne.u32 p, %r917, 0;
    vote.ballot.sync.b32 %r917, p, 0xffffffff;
    @!p not.b32 %r917, %r917;
}

	// end inline asm
	and.b32  	%r939, %r917, %r938;
	mov.b32 	%r922, 8;
	// begin inline asm
	{
    .reg .pred p;
    and.b32 %r920, %r933, %r922;    setp.ne.u32 p, %r920, 0;
    vote.ballot.sync.b32 %r920, p, 0xffffffff;
    @!p not.b32 %r920, %r920;
}

	// end inline asm
	and.b32  	%r940, %r920, %r939;
	mov.b32 	%r925, 16;
	// begin inline asm
	{
    .reg .pred p;
    and.b32 %r923, %r933, %r925;    setp.ne.u32 p, %r923, 0;
    vote.ballot.sync.b32 %r923, p, 0xffffffff;
    @!p not.b32 %r923, %r923;
}

	// end inline asm
	and.b32  	%r941, %r923, %r940;
	mov.b32 	%r928, 32;
	// begin inline asm
	{
    .reg .pred p;
    and.b32 %r926, %r933, %r928;    setp.ne.u32 p, %r926, 0;
    vote.ballot.sync.b32 %r926, p, 0xffffffff;
    @!p not.b32 %r926, %r926;
}

	// end inline asm
	and.b32  	%r942, %r926, %r941;
	mov.b32 	%r931, 64;
	// begin inline asm
	{
    .reg .pred p;
    and.b32 %r929, %r933, %r931;    setp.ne.u32 p, %r929, 0;
    vote.ballot.sync.b32 %r929, p, 0xffffffff;
    @!p not.b32 %r929, %r929;
}

	// end inline asm
	and.b32  	%r943, %r929, %r942;
	mov.b32 	%r934, 128;
	// begin inline asm
	{
    .reg .pred p;
    and.b32 %r932, %r933, %r934;    setp.ne.u32 p, %r932, 0;
    vote.ballot.sync.b32 %r932, p, 0xffffffff;
    @!p not.b32 %r932, %r932;
}

	// end inline asm
	and.b32  	%r944, %r932, %r943;
	clz.b32 	%r945, %r944;
	sub.s32 	%r184, 31, %r945;
	and.b32  	%r946, %r572, %r944;
	popc.b32 	%r185, %r946;
	setp.ne.s32 	%p91, %r248, %r184;
	mov.b32 	%r1694, 0;
	@%p91 bra 	$L__BB9_135;
	atom.shared.add.u32 	%r1694, [%r115], %r185;
$L__BB9_135:
	ld.param.u32 	%r1602, [_ZN3cub18CUB_300001_SM_10006detail10radix_sort29DeviceRadixSortOnesweepKernelINS1_5radix10policy_hubIjNS0_8NullTypeEyE10Policy1000ELNS0_9SortOrderE0EjS6_yiiNS1_21identity_decomposer_tEEEvPT5_SC_PT3_PKSD_PT1_PKSH_PT2_PKSL_T4_iiT6__param_9];
	shfl.sync.idx.b32	%r972|%p92, %r1694, %r184, 31, -1;
	add.s32 	%r188, %r185, %r972;
	shr.u32 	%r973, %r1663, %r1602;
	and.b32  	%r969, %r973, %r82;
	mov.b32 	%r949, 1;
	// begin inline asm
	{
    .reg .pred p;
    and.b32 %r947, %r969, %r949;    setp.ne.u32 p, %r947, 0;
    vote.ballot.sync.b32 %r947, p, 0xffffffff;
    @!p not.b32 %r947, %r947;
}

	// end inline asm
	mov.b32 	%r952, 2;
	// begin inline asm
	{
    .reg .pred p;
    and.b32 %r950, %r969, %r952;    setp.ne.u32 p, %r950, 0;
    vote.ballot.sync.b32 %r950, p, 0xffffffff;
    @!p not.b32 %r950, %r950;
}

	// end inline asm
	and.b32  	%r974, %r950, %r947;
	mov.b32 	%r955, 4;
	// begin inline asm
	{
    .reg .pred p;
    and.b32 %r953, %r969, %r955;    setp.ne.u32 p, %r953, 0;
    vote.ballot.sync.b32 %r953, p, 0xffffffff;
    @!p not.b32 %r953, %r953;
}

	// end inline asm
	and.b32  	%r975, %r953, %r974;
	mov.b32 	%r958, 8;
	// begin inline asm
	{
    .reg .pred p;
    and.b32 %r956, %r969, %r958;    setp.ne.u32 p, %r956, 0;
    vote.ballot.sync.b32 %r956, p, 0xffffffff;
    @!p not.b32 %r956, %r956;
}

	// end inline asm
	and.b32  	%r976, %r956, %r975;
	mov.b32 	%r961, 16;
	// begin inline asm
	{
    .reg .pred p;
    and.b32 %r959, %r969, %r961;    setp.ne.u32 p, %r959, 0;
    vote.ballot.sync.b32 %r959, p, 0xffffffff;
    @!p not.b32 %r959, %r959;
}

	// end inline asm
	and.b32  	%r977, %r959, %r976;
	mov.b32 	%r964, 32;
	// begin inline asm
	{
    .reg .pred p;
    and.b32 %r962, %r969, %r964;    setp.ne.u32 p, %r962, 0;
    vote.ballot.sync.b32 %r962, p, 0xffffffff;
    @!p not.b32 %r962, %r962;
}

	// end inline asm
	and.b32  	%r978, %r962, %r977;
	mov.b32 	%r967, 64;
	// begin inline asm
	{
    .reg .pred p;
    and.b32 %r965, %r969, %r967;    setp.ne.u32 p, %r965, 0;
    vote.ballot.sync.b32 %r965, p, 0xffffffff;
    @!p not.b32 %r965, %r965;
}

	// end inline asm
	and.b32  	%r979, %r965, %r978;
	mov.b32 	%r970, 128;
	// begin inline asm
	{
    .reg .pred p;
    and.b32 %r968, %r969, %r970;    setp.ne.u32 p, %r968, 0;
    vote.ballot.sync.b32 %r968, p, 0xffffffff;
    @!p not.b32 %r968, %r968;
}

	// end inline asm
	and.b32  	%r980, %r968, %r979;
	clz.b32 	%r981, %r980;
	sub.s32 	%r189, 31, %r981;
	and.b32  	%r982, %r572, %r980;
	popc.b32 	%r190, %r982;
	setp.ne.s32 	%p93, %r248, %r189;
	mov.b32 	%r1695, 0;
	@%p93 bra 	$L__BB9_137;
	atom.shared.add.u32 	%r1695, [%r116], %r190;
$L__BB9_137:
	ld.param.u32 	%r1603, [_ZN3cub18CUB_300001_SM_10006detail10radix_sort29DeviceRadixSortOnesweepKernelINS1_5radix10policy_hubIjNS0_8NullTypeEyE10Policy1000ELNS0_9SortOrderE0EjS6_yiiNS1_21identity_decomposer_tEEEvPT5_SC_PT3_PKSD_PT1_PKSH_PT2_PKSL_T4_iiT6__param_9];
	shfl.sync.idx.b32	%r1008|%p94, %r1695, %r189, 31, -1;
	add.s32 	%r193, %r190, %r1008;
	shr.u32 	%r1009, %r1664, %r1603;
	and.b32  	%r1005, %r1009, %r82;
	mov.b32 	%r985, 1;
	// begin inline asm
	{
    .reg .pred p;
    and.b32 %r983, %r1005, %r985;    setp.ne.u32 p, %r983, 0;
    vote.ballot.sync.b32 %r983, p, 0xffffffff;
    @!p not.b32 %r983, %r983;
}

	// end inline asm
	mov.b32 	%r988, 2;
	// begin inline asm
	{
    .reg .pred p;
    and.b32 %r986, %r1005, %r988;    setp.ne.u32 p, %r986, 0;
    vote.ballot.sync.b32 %r986, p, 0xffffffff;
    @!p not.b32 %r986, %r986;
}

	// end inline asm
	and.b32  	%r1010, %r986, %r983;
	mov.b32 	%r991, 4;
	// begin inline asm
	{
    .reg .pred p;
    and.b32 %r989, %r1005, %r991;    setp.ne.u32 p, %r989, 0;
    vote.ballot.sync.b32 %r989, p, 0xffffffff;
    @!p not.b32 %r989, %r989;
}

	// end inline asm
	and.b32  	%r1011, %r989, %r1010;
	mov.b32 	%r994, 8;
	// begin inline asm
	{
    .reg .pred p;
    and.b32 %r992, %r1005, %r994;    setp.ne.u32 p, %r992, 0;
    vote.ballot.sync.b32 %r992, p, 0xffffffff;
    @!p not.b32 %r992, %r992;
}

	// end inline asm
	and.b32  	%r1012, %r992, %r1011;
	mov.b32 	%r997, 16;
	// begin inline asm
	{
    .reg .pred p;
    and.b32 %r995, %r1005, %r997;    setp.ne.u32 p, %r995, 0;
    vote.ballot.sync.b32 %r995, p, 0xffffffff;
    @!p not.b32 %r995, %r995;
}

	// end inline asm
	and.b32  	%r1013, %r995, %r1012;
	mov.b32 	%r1000, 32;
	// begin inline asm
	{
    .reg .pred p;
    and.b32 %r998, %r1005, %r1000;    setp.ne.u32 p, %r998, 0;
    vote.ballot.sync.b32 %r998, p, 0xffffffff;
    @!p not.b32 %r998, %r998;
}

	// end inline asm
	and.b32  	%r1014, %r998, %r1013;
	mov.b32 	%r1003, 64;
	// begin inline asm
	{
    .reg .pred p;
    and.b32 %r1001, %r1005, %r1003;    setp.ne.u32 p, %r1001, 0;
    vote.ballot.sync.b32 %r1001, p, 0xffffffff;
    @!p not.b32 %r1001, %r1001;
}

	// end inline asm
	and.b32  	%r1015, %r1001, %r1014;
	mov.b32 	%r1006, 128;
	// begin inline asm
	{
    .reg .pred p;
    and.b32 %r1004, %r1005, %r1006;    setp.ne.u32 p, %r1004, 0;
    vote.ballot.sync.b32 %r1004, p, 0xffffffff;
    @!p not.b32 %r1004, %r1004;
}

	// end inline asm
	and.b32  	%r1016, %r1004, %r1015;
	clz.b32 	%r1017, %r1016;
	sub.s32 	%r194, 31, %r1017;
	and.b32  	%r1018, %r572, %r1016;
	popc.b32 	%r195, %r1018;
	setp.ne.s32 	%p95, %r248, %r194;
	mov.b32 	%r1696, 0;
	@%p95 bra 	$L__BB9_139;
	atom.shared.add.u32 	%r1696, [%r117], %r195;
$L__BB9_139:
	ld.param.u32 	%r1604, [_ZN3cub18CUB_300001_SM_10006detail10radix_sort29DeviceRadixSortOnesweepKernelINS1_5radix10policy_hubIjNS0_8NullTypeEyE10Policy1000ELNS0_9SortOrderE0EjS6_yiiNS1_21identity_decomposer_tEEEvPT5_SC_PT3_PKSD_PT1_PKSH_PT2_PKSL_T4_iiT6__param_9];
	shfl.sync.idx.b32	%r1044|%p96, %r1696, %r194, 31, -1;
	add.s32 	%r198, %r195, %r1044;
	shr.u32 	%r1045, %r1665, %r1604;
	and.b32  	%r1041, %r1045, %r82;
	mov.b32 	%r1021, 1;
	// begin inline asm
	{
    .reg .pred p;
    and.b32 %r1019, %r1041, %r1021;    setp.ne.u32 p, %r1019, 0;
    vote.ballot.sync.b32 %r1019, p, 0xffffffff;
    @!p not.b32 %r1019, %r1019;
}

	// end inline asm
	mov.b32 	%r1024, 2;
	// begin inline asm
	{
    .reg .pred p;
    and.b32 %r1022, %r1041, %r1024;    setp.ne.u32 p, %r1022, 0;
    vote.ballot.sync.b32 %r1022, p, 0xffffffff;
    @!p not.b32 %r1022, %r1022;
}

	// end inline asm
	and.b32  	%r1046, %r1022, %r1019;
	mov.b32 	%r1027, 4;
	// begin inline asm
	{
    .reg .pred p;
    and.b32 %r1025, %r1041, %r1027;    setp.ne.u32 p, %r1025, 0;
    vote.ballot.sync.b32 %r1025, p, 0xffffffff;
    @!p not.b32 %r1025, %r1025;
}

	// end inline asm
	and.b32  	%r1047, %r1025, %r1046;
	mov.b32 	%r1030, 8;
	// begin inline asm
	{
    .reg .pred p;
    and.b32 %r1028, %r1041, %r1030;    setp.ne.u32 p, %r1028, 0;
    vote.ballot.sync.b32 %r1028, p, 0xffffffff;
    @!p not.b32 %r1028, %r1028;
}

	// end inline asm
	and.b32  	%r1048, %r1028, %r1047;
	mov.b32 	%r1033, 16;
	// begin inline asm
	{
    .reg .pred p;
    and.b32 %r1031, %r1041, %r1033;    setp.ne.u32 p, %r1031, 0;
    vote.ballot.sync.b32 %r1031, p, 0xffffffff;
    @!p not.b32 %r1031, %r1031;
}

	// end inline asm
	and.b32  	%r1049, %r1031, %r1048;
	mov.b32 	%r1036, 32;
	// begin inline asm
	{
    .reg .pred p;
    and.b32 %r1034, %r1041, %r1036;    setp.ne.u32 p, %r1034, 0;
    vote.ballot.sync.b32 %r1034, p, 0xffffffff;
    @!p not.b32 %r1034, %r1034;
}

	// end inline asm
	and.b32  	%r1050, %r1034, %r1049;
	mov.b32 	%r1039, 64;
	// begin inline asm
	{
    .reg .pred p;
    and.b32 %r1037, %r1041, %r1039;    setp.ne.u32 p, %r1037, 0;
    vote.ballot.sync.b32 %r1037, p, 0xffffffff;
    @!p not.b32 %r1037, %r1037;
}

	// end inline asm
	and.b32  	%r1051, %r1037, %r1050;
	mov.b32 	%r1042, 128;
	// begin inline asm
	{
    .reg .pred p;
    and.b32 %r1040, %r1041, %r1042;    setp.ne.u32 p, %r1040, 0;
    vote.ballot.sync.b32 %r1040, p, 0xffffffff;
    @!p not.b32 %r1040, %r1040;
}

	// end inline asm
	and.b32  	%r1052, %r1040, %r1051;
	clz.b32 	%r1053, %r1052;
	sub.s32 	%r199, 31, %r1053;
	and.b32  	%r1054, %r572, %r1052;
	popc.b32 	%r200, %r1054;
	setp.ne.s32 	%p97, %r248, %r199;
	mov.b32 	%r1697, 0;
	@%p97 bra 	$L__BB9_141;
	atom.shared.add.u32 	%r1697, [%r118], %r200;
$L__BB9_141:
	ld.param.u32 	%r1605, [_ZN3cub18CUB_300001_SM_10006detail10radix_sort29DeviceRadixSortOnesweepKernelINS1_5radix10policy_hubIjNS0_8NullTypeEyE10Policy1000ELNS0_9SortOrderE0EjS6_yiiNS1_21identity_decomposer_tEEEvPT5_SC_PT3_PKSD_PT1_PKSH_PT2_PKSL_T4_iiT6__param_9];
	shfl.sync.idx.b32	%r1080|%p98, %r1697, %r199, 31, -1;
	add.s32 	%r203, %r200, %r1080;
	shr.u32 	%r1081, %r1666, %r1605;
	and.b32  	%r1077, %r1081, %r82;
	mov.b32 	%r1057, 1;
	// begin inline asm
	{
    .reg .pred p;
    and.b32 %r1055, %r1077, %r1057;    setp.ne.u32 p, %r1055, 0;
    vote.ballot.sync.b32 %r1055, p, 0xffffffff;
    @!p not.b32 %r1055, %r1055;
}

	// end inline asm
	mov.b32 	%r1060, 2;
	// begin inline asm
	{
    .reg .pred p;
    and.b32 %r1058, %r1077, %r1060;    setp.ne.u32 p, %r1058, 0;
    vote.ballot.sync.b32 %r1058, p, 0xffffffff;
    @!p not.b32 %r1058, %r1058;
}

	// end inline asm
	and.b32  	%r1082, %r1058, %r1055;
	mov.b32 	%r1063, 4;
	// begin inline asm
	{
    .reg .pred p;
    and.b32 %r1061, %r1077, %r1063;    setp.ne.u32 p, %r1061, 0;
    vote.ballot.sync.b32 %r1061, p, 0xffffffff;
    @!p not.b32 %r1061, %r1061;
}

	// end inline asm
	and.b32  	%r1083, %r1061, %r1082;
	mov.b32 	%r1066, 8;
	// begin inline asm
	{
    .reg .pred p;
    and.b32 %r1064, %r1077, %r1066;    setp.ne.u32 p, %r1064, 0;
    vote.ballot.sync.b32 %r1064, p, 0xffffffff;
    @!p not.b32 %r1064, %r1064;
}

	// end inline asm
	and.b32  	%r1084, %r1064, %r1083;
	mov.b32 	%r1069, 16;
	// begin inline asm
	{
    .reg .pred p;
    and.b32 %r1067, %r1077, %r1069;    setp.ne.u32 p, %r1067, 0;
    vote.ballot.sync.b32 %r1067, p, 0xffffffff;
    @!p not.b32 %r1067, %r1067;
}

	// end inline asm
	and.b32  	%r1085, %r1067, %r1084;
	mov.b32 	%r1072, 32;
	// begin inline asm
	{
    .reg .pred p;
    and.b32 %r1070, %r1077, %r1072;    setp.ne.u32 p, %r1070, 0;
    vote.ballot.sync.b32 %r1070, p, 0xffffffff;
    @!p not.b32 %r1070, %r1070;
}

	// end inline asm
	and.b32  	%r1086, %r1070, %r1085;
	mov.b32 	%r1075, 64;
	// begin inline asm
	{
    .reg .pred p;
    and.b32 %r1073, %r1077, %r1075;    setp.ne.u32 p, %r1073, 0;
    vote.ballot.sync.b32 %r1073, p, 0xffffffff;
    @!p not.b32 %r1073, %r1073;
}

	// end inline asm
	and.b32  	%r1087, %r1073, %r1086;
	mov.b32 	%r1078, 128;
	// begin inline asm
	{
    .reg .pred p;
    and.b32 %r1076, %r1077, %r1078;    setp.ne.u32 p, %r1076, 0;
    vote.ballot.sync.b32 %r1076, p, 0xffffffff;
    @!p not.b32 %r1076, %r1076;
}

	// end inline asm
	and.b32  	%r1088, %r1076, %r1087;
	clz.b32 	%r1089, %r1088;
	sub.s32 	%r204, 31, %r1089;
	and.b32  	%r1090, %r572, %r1088;
	popc.b32 	%r205, %r1090;
	setp.ne.s32 	%p99, %r248, %r204;
	mov.b32 	%r1698, 0;
	@%p99 bra 	$L__BB9_143;
	atom.shared.add.u32 	%r1698, [%r119], %r205;
$L__BB9_143:
	ld.param.u32 	%r1606, [_ZN3cub18CUB_300001_SM_10006detail10radix_sort29DeviceRadixSortOnesweepKernelINS1_5radix10policy_hubIjNS0_8NullTypeEyE10Policy1000ELNS0_9SortOrderE0EjS6_yiiNS1_21identity_decomposer_tEEEvPT5_SC_PT3_PKSD_PT1_PKSH_PT2_PKSL_T4_iiT6__param_9];
	shfl.sync.idx.b32	%r1116|%p100, %r1698, %r204, 31, -1;
	add.s32 	%r208, %r205, %r1116;
	shr.u32 	%r1117, %r1667, %r1606;
	and.b32  	%r1113, %r1117, %r82;
	mov.b32 	%r1093, 1;
	// begin inline asm
	{
    .reg .pred p;
    and.b32 %r1091, %r1113, %r1093;    setp.ne.u32 p, %r1091, 0;
    vote.ballot.sync.b32 %r1091, p, 0xffffffff;
    @!p not.b32 %r1091, %r1091;
}

	// end inline asm
	mov.b32 	%r1096, 2;
	// begin inline asm
	{
    .reg .pred p;
    and.b32 %r1094, %r1113, %r1096;    setp.ne.u32 p, %r1094, 0;
    vote.ballot.sync.b32 %r1094, p, 0xffffffff;
    @!p not.b32 %r1094, %r1094;
}

	// end inline asm
	and.b32  	%r1118, %r1094, %r1091;
	mov.b32 	%r1099, 4;
	// begin inline asm
	{
    .reg .pred p;
    and.b32 %r1097, %r1113, %r1099;    setp.ne.u32 p, %r1097, 0;
    vote.ballot.sync.b32 %r1097, p, 0xffffffff;
    @!p not.b32 %r1097, %r1097;
}

	// end inline asm
	and.b32  	%r1119, %r1097, %r1118;
	mov.b32 	%r1102, 8;
	// begin inline asm
	{
    .reg .pred p;
    and.b32 %r1100, %r1113, %r1102;    setp.ne.u32 p, %r1100, 0;
    vote.ballot.sync.b32 %r1100, p, 0xffffffff;
    @!p not.b32 %r1100, %r1100;
}

	// end inline asm
	and.b32  	%r1120, %r1100, %r1119;
	mov.b32 	%r1105, 16;
	// begin inline asm
	{
    .reg .pred p;
    and.b32 %r1103, %r1113, %r1105;    setp.ne.u32 p, %r1103, 0;
    vote.ballot.sync.b32 %r1103, p, 0xffffffff;
    @!p not.b32 %r1103, %r1103;
}

	// end inline asm
	and.b32  	%r1121, %r1103, %r1120;
	mov.b32 	%r1108, 32;
	// begin inline asm
	{
    .reg .pred p;
    and.b32 %r1106, %r1113, %r1108;    setp.ne.u32 p, %r1106, 0;
    vote.ballot.sync.b32 %r1106, p, 0xffffffff;
    @!p not.b32 %r1106, %r1106;
}

	// end inline asm
	and.b32  	%r1122, %r1106, %r1121;
	mov.b32 	%r1111, 64;
	// begin inline asm
	{
    .reg .pred p;
    and.b32 %r1109, %r1113, %r1111;    setp.ne.u32 p, %r1109, 0;
    vote.ballot.sync.b32 %r1109, p, 0xffffffff;
    @!p not.b32 %r1109, %r1109;
}

	// end inline asm
	and.b32  	%r1123, %r1109, %r1122;
	mov.b32 	%r1114, 128;
	// begin inline asm
	{
    .reg .pred p;
    and.b32 %r1112, %r1113, %r1114;    setp.ne.u32 p, %r1112, 0;
    vote.ballot.sync.b32 %r1112, p, 0xffffffff;
    @!p not.b32 %r1112, %r1112;
}

	// end inline asm
	and.b32  	%r1124, %r1112, %r1123;
	clz.b32 	%r1125, %r1124;
	sub.s32 	%r209, 31, %r1125;
	and.b32  	%r1126, %r572, %r1124;
	popc.b32 	%r210, %r1126;
	setp.ne.s32 	%p101, %r248, %r209;
	mov.b32 	%r1699, 0;
	@%p101 bra 	$L__BB9_145;
	atom.shared.add.u32 	%r1699, [%r120], %r210;
$L__BB9_145:
	ld.param.u32 	%r1607, [_ZN3cub18CUB_300001_SM_10006detail10radix_sort29DeviceRadixSortOnesweepKernelINS1_5radix10policy_hubIjNS0_8NullTypeEyE10Policy1000ELNS0_9SortOrderE0EjS6_yiiNS1_21identity_decomposer_tEEEvPT5_SC_PT3_PKSD_PT1_PKSH_PT2_PKSL_T4_iiT6__param_9];
	shfl.sync.idx.b32	%r1152|%p102, %r1699, %r209, 31, -1;
	add.s32 	%r213, %r210, %r1152;
	shr.u32 	%r1153, %r1668, %r1607;
	and.b32  	%r1149, %r1153, %r82;
	mov.b32 	%r1129, 1;
	// begin inline asm
	{
    .reg .pred p;
    and.b32 %r1127, %r1149, %r1129;    setp.ne.u32 p, %r1127, 0;
    vote.ballot.sync.b32 %r1127, p, 0xffffffff;
    @!p not.b32 %r1127, %r1127;
}

	// end inline asm
	mov.b32 	%r1132, 2;
	// begin inline asm
	{
    .reg .pred p;
    and.b32 %r1130, %r1149, %r1132;    setp.ne.u32 p, %r1130, 0;
    vote.ballot.sync.b32 %r1130, p, 0xffffffff;
    @!p not.b32 %r1130, %r1130;
}

	// end inline asm
	and.b32  	%r1154, %r1130, %r1127;
	mov.b32 	%r1135, 4;
	// begin inline asm
	{
    .reg .pred p;
    and.b32 %r1133, %r1149, %r1135;    setp.ne.u32 p, %r1133, 0;
    vote.ballot.sync.b32 %r1133, p, 0xffffffff;
    @!p not.b32 %r1133, %r1133;
}

	// end inline asm
	and.b32  	%r1155, %r1133, %r1154;
	mov.b32 	%r1138, 8;
	// begin inline asm
	{
    .reg .pred p;
    and.b32 %r1136, %r1149, %r1138;    setp.ne.u32 p, %r1136, 0;
    vote.ballot.sync.b32 %r1136, p, 0xffffffff;
    @!p not.b32 %r1136, %r1136;
}

	// end inline asm
	and.b32  	%r1156, %r1136, %r1155;
	mov.b32 	%r1141, 16;
	// begin inline asm
	{
    .reg .pred p;
    and.b32 %r1139, %r1149, %r1141;    setp.ne.u32 p, %r1139, 0;
    vote.ballot.sync.b32 %r1139, p, 0xffffffff;
    @!p not.b32 %r1139, %r1139;
}

	// end inline asm
	and.b32  	%r1157, %r1139, %r1156;
	mov.b32 	%r1144, 32;
	// begin inline asm
	{
    .reg .pred p;
    and.b32 %r1142, %r1149, %r1144;    setp.ne.u32 p, %r1142, 0;
    vote.ballot.sync.b32 %r1142, p, 0xffffffff;
    @!p not.b32 %r1142, %r1142;
}

	// end inline asm
	and.b32  	%r1158, %r1142, %r1157;
	mov.b32 	%r1147, 64;
	// begin inline asm
	{
    .reg .pred p;
    and.b32 %r1145, %r1149, %r1147;    setp.ne.u32 p, %r1145, 0;
    vote.ballot.sync.b32 %r1145, p, 0xffffffff;
    @!p not.b32 %r1145, %r1145;
}

	// end inline asm
	and.b32  	%r1159, %r1145, %r1158;
	mov.b32 	%r1150, 128;
	// begin inline asm
	{
    .reg .pred p;
    and.b32 %r1148, %r1149, %r1150;    setp.ne.u32 p, %r1148, 0;
    vote.ballot.sync.b32 %r1148, p, 0xffffffff;
    @!p not.b32 %r1148, %r1148;
}

	// end inline asm
	and.b32  	%r1160, %r1148, %r1159;
	clz.b32 	%r1161, %r1160;
	sub.s32 	%r214, 31, %r1161;
	and.b32  	%r1162, %r572, %r1160;
	popc.b32 	%r215, %r1162;
	setp.ne.s32 	%p103, %r248, %r214;
	mov.b32 	%r1700, 0;
	@%p103 bra 	$L__BB9_147;
	ld.param.u32 	%r1608, [_ZN3cub18CUB_300001_SM_10006detail10radix_sort29DeviceRadixSortOnesweepKernelINS1_5radix10policy_hubIjNS0_8NullTypeEyE10Policy1000ELNS0_9SortOrderE0EjS6_yiiNS1_21identity_decomposer_tEEEvPT5_SC_PT3_PKSD_PT1_PKSH_PT2_PKSL_T4_iiT6__param_9];
	shl.b32 	%r1163, %r1, 5;
	and.b32  	%r1164, %r1163, 31744;
	mov.u32 	%r1165, _ZZN3cub18CUB_300001_SM_10006detail10radix_sort29DeviceRadixSortOnesweepKernelINS1_5radix10policy_hubIjNS0_8NullTypeEyE10Policy1000ELNS0_9SortOrderE0EjS6_yiiNS1_21identity_decomposer_tEEEvPT5_SC_PT3_PKSD_PT1_PKSH_PT2_PKSL_T4_iiT6_E1s;
	add.s32 	%r1166, %r1165, %r1164;
	shr.u32 	%r1167, %r1668, %r1608;
	and.b32  	%r1168, %r1167, %r82;
	shl.b32 	%r1169, %r1168, 2;
	add.s32 	%r1170, %r1166, %r1169;
	atom.shared.add.u32 	%r1700, [%r1170], %r215;
$L__BB9_147:
	ld.param.u32 	%r1609, [_ZN3cub18CUB_300001_SM_10006detail10radix_sort29DeviceRadixSortOnesweepKernelINS1_5radix10policy_hubIjNS0_8NullTypeEyE10Policy1000ELNS0_9SortOrderE0EjS6_yiiNS1_21identity_decomposer_tEEEvPT5_SC_PT3_PKSD_PT1_PKSH_PT2_PKSL_T4_iiT6__param_9];
	shfl.sync.idx.b32	%r1196|%p104, %r1700, %r214, 31, -1;
	add.s32 	%r218, %r215, %r1196;
	shr.u32 	%r1197, %r1669, %r1609;
	and.b32  	%r1193, %r1197, %r82;
	mov.b32 	%r1173, 1;
	// begin inline asm
	{
    .reg .pred p;
    and.b32 %r1171, %r1193, %r1173;    setp.ne.u32 p, %r1171, 0;
    vote.ballot.sync.b32 %r1171, p, 0xffffffff;
    @!p not.b32 %r1171, %r1171;
}

	// end inline asm
	mov.b32 	%r1176, 2;
	// begin inline asm
	{
    .reg .pred p;
    and.b32 %r1174, %r1193, %r1176;    setp.ne.u32 p, %r1174, 0;
    vote.ballot.sync.b32 %r1174, p, 0xffffffff;
    @!p not.b32 %r1174, %r1174;
}

	// end inline asm
	and.b32  	%r1198, %r1174, %r1171;
	mov.b32 	%r1179, 4;
	// begin inline asm
	{
    .reg .pred p;
    and.b32 %r1177, %r1193, %r1179;    setp.ne.u32 p, %r1177, 0;
    vote.ballot.sync.b32 %r1177, p, 0xffffffff;
    @!p not.b32 %r1177, %r1177;
}

	// end inline asm
	and.b32  	%r1199, %r1177, %r1198;
	mov.b32 	%r1182, 8;
	// begin inline asm
	{
    .reg .pred p;
    and.b32 %r1180, %r1193, %r1182;    setp.ne.u32 p, %r1180, 0;
    vote.ballot.sync.b32 %r1180, p, 0xffffffff;
    @!p not.b32 %r1180, %r1180;
}

	// end inline asm
	and.b32  	%r1200, %r1180, %r1199;
	mov.b32 	%r1185, 16;
	// begin inline asm
	{
    .reg .pred p;
    and.b32 %r1183, %r1193, %r1185;    setp.ne.u32 p, %r1183, 0;
    vote.ballot.sync.b32 %r1183, p, 0xffffffff;
    @!p not.b32 %r1183, %r1183;
}

	// end inline asm
	and.b32  	%r1201, %r1183, %r1200;
	mov.b32 	%r1188, 32;
	// begin inline asm
	{
    .reg .pred p;
    and.b32 %r1186, %r1193, %r1188;    setp.ne.u32 p, %r1186, 0;
    vote.ballot.sync.b32 %r1186, p, 0xffffffff;
    @!p not.b32 %r1186, %r1186;
}

	// end inline asm
	and.b32  	%r1202, %r1186, %r1201;
	mov.b32 	%r1191, 64;
	// begin inline asm
	{
    .reg .pred p;
    and.b32 %r1189, %r1193, %r1191;    setp.ne.u32 p, %r1189, 0;
    vote.ballot.sync.b32 %r1189, p, 0xffffffff;
    @!p not.b32 %r1189, %r1189;
}

	// end inline asm
	and.b32  	%r1203, %r1189, %r1202;
	mov.b32 	%r1194, 128;
	// begin inline asm
	{
    .reg .pred p;
    and.b32 %r1192, %r1193, %r1194;    setp.ne.u32 p, %r1192, 0;
    vote.ballot.sync.b32 %r1192, p, 0xffffffff;
    @!p not.b32 %r1192, %r1192;
}

	// end inline asm
	and.b32  	%r1204, %r1192, %r1203;
	clz.b32 	%r1205, %r1204;
	sub.s32 	%r219, 31, %r1205;
	and.b32  	%r1206, %r572, %r1204;
	popc.b32 	%r220, %r1206;
	setp.ne.s32 	%p105, %r248, %r219;
	mov.b32 	%r1701, 0;
	@%p105 bra 	$L__BB9_149;
	ld.param.u32 	%r1610, [_ZN3cub18CUB_300001_SM_10006detail10radix_sort29DeviceRadixSortOnesweepKernelINS1_5radix10policy_hubIjNS0_8NullTypeEyE10Policy1000ELNS0_9SortOrderE0EjS6_yiiNS1_21identity_decomposer_tEEEvPT5_SC_PT3_PKSD_PT1_PKSH_PT2_PKSL_T4_iiT6__param_9];
	shl.b32 	%r1207, %r1, 5;
	and.b32  	%r1208, %r1207, 31744;
	mov.u32 	%r1209, _ZZN3cub18CUB_300001_SM_10006detail10radix_sort29DeviceRadixSortOnesweepKernelINS1_5radix10policy_hubIjNS0_8NullTypeEyE10Policy1000ELNS0_9SortOrderE0EjS6_yiiNS1_21identity_decomposer_tEEEvPT5_SC_PT3_PKSD_PT1_PKSH_PT2_PKSL_T4_iiT6_E1s;
	add.s32 	%r1210, %r1209, %r1208;
	shr.u32 	%r1211, %r1669, %r1610;
	and.b32  	%r1212, %r1211, %r82;
	shl.b32 	%r1213, %r1212, 2;
	add.s32 	%r1214, %r1210, %r1213;
	atom.shared.add.u32 	%r1701, [%r1214], %r220;
$L__BB9_149:
	ld.param.u32 	%r1611, [_ZN3cub18CUB_300001_SM_10006detail10radix_sort29DeviceRadixSortOnesweepKernelINS1_5radix10policy_hubIjNS0_8NullTypeEyE10Policy1000ELNS0_9SortOrderE0EjS6_yiiNS1_21identity_decomposer_tEEEvPT5_SC_PT3_PKSD_PT1_PKSH_PT2_PKSL_T4_iiT6__param_9];
	shfl.sync.idx.b32	%r1240|%p106, %r1701, %r219, 31, -1;
	add.s32 	%r223, %r220, %r1240;
	shr.u32 	%r1241, %r1670, %r1611;
	and.b32  	%r1237, %r1241, %r82;
	mov.b32 	%r1217, 1;
	// begin inline asm
	{
    .reg .pred p;
    and.b32 %r1215, %r1237, %r1217;    setp.ne.u32 p, %r1215, 0;
    vote.ballot.sync.b32 %r1215, p, 0xffffffff;
    @!p not.b32 %r1215, %r1215;
}

	// end inline asm
	mov.b32 	%r1220, 2;
	// begin inline asm
	{
    .reg .pred p;
    and.b32 %r1218, %r1237, %r1220;    setp.ne.u32 p, %r1218, 0;
    vote.ballot.sync.b32 %r1218, p, 0xffffffff;
    @!p not.b32 %r1218, %r1218;
}

	// end inline asm
	and.b32  	%r1242, %r1218, %r1215;
	mov.b32 	%r1223, 4;
	// begin inline asm
	{
    .reg .pred p;
    and.b32 %r1221, %r1237, %r1223;    setp.ne.u32 p, %r1221, 0;
    vote.ballot.sync.b32 %r1221, p, 0xffffffff;
    @!p not.b32 %r1221, %r1221;
}

	// end inline asm
	and.b32  	%r1243, %r1221, %r1242;
	mov.b32 	%r1226, 8;
	// begin inline asm
	{
    .reg .pred p;
    and.b32 %r1224, %r1237, %r1226;    setp.ne.u32 p, %r1224, 0;
    vote.ballot.sync.b32 %r1224, p, 0xffffffff;
    @!p not.b32 %r1224, %r1224;
}

	// end inline asm
	and.b32  	%r1244, %r1224, %r1243;
	mov.b32 	%r1229, 16;
	// begin inline asm
	{
    .reg .pred p;
    and.b32 %r1227, %r1237, %r1229;    setp.ne.u32 p, %r1227, 0;
    vote.ballot.sync.b32 %r1227, p, 0xffffffff;
    @!p not.b32 %r1227, %r1227;
}

	// end inline asm
	and.b32  	%r1245, %r1227, %r1244;
	mov.b32 	%r1232, 32;
	// begin inline asm
	{
    .reg .pred p;
    and.b32 %r1230, %r1237, %r1232;    setp.ne.u32 p, %r1230, 0;
    vote.ballot.sync.b32 %r1230, p, 0xffffffff;
    @!p not.b32 %r1230, %r1230;
}

	// end inline asm
	and.b32  	%r1246, %r1230, %r1245;
	mov.b32 	%r1235, 64;
	// begin inline asm
	{
    .reg .pred p;
    and.b32 %r1233, %r1237, %r1235;    setp.ne.u32 p, %r1233, 0;
    vote.ballot.sync.b32 %r1233, p, 0xffffffff;
    @!p not.b32 %r1233, %r1233;
}

	// end inline asm
	and.b32  	%r1247, %r1233, %r1246;
	mov.b32 	%r1238, 128;
	// begin inline asm
	{
    .reg .pred p;
    and.b32 %r1236, %r1237, %r1238;    setp.ne.u32 p, %r1236, 0;
    vote.ballot.sync.b32 %r1236, p, 0xffffffff;
    @!p not.b32 %r1236, %r1236;
}

	// end inline asm
	and.b32  	%r1248, %r1236, %r1247;
	clz.b32 	%r1249, %r1248;
	sub.s32 	%r224, 31, %r1249;
	and.b32  	%r1250, %r572, %r1248;
	popc.b32 	%r225, %r1250;
	setp.ne.s32 	%p107, %r248, %r224;
	mov.b32 	%r1702, 0;
	@%p107 bra 	$L__BB9_151;
	ld.param.u32 	%r1612, [_ZN3cub18CUB_300001_SM_10006detail10radix_sort29DeviceRadixSortOnesweepKernelINS1_5radix10policy_hubIjNS0_8NullTypeEyE10Policy1000ELNS0_9SortOrderE0EjS6_yiiNS1_21identity_decomposer_tEEEvPT5_SC_PT3_PKSD_PT1_PKSH_PT2_PKSL_T4_iiT6__param_9];
	shl.b32 	%r1251, %r1, 5;
	and.b32  	%r1252, %r1251, 31744;
	mov.u32 	%r1253, _ZZN3cub18CUB_300001_SM_10006detail10radix_sort29DeviceRadixSortOnesweepKernelINS1_5radix10policy_hubIjNS0_8NullTypeEyE10Policy1000ELNS0_9SortOrderE0EjS6_yiiNS1_21identity_decomposer_tEEEvPT5_SC_PT3_PKSD_PT1_PKSH_PT2_PKSL_T4_iiT6_E1s;
	add.s32 	%r1254, %r1253, %r1252;
	shr.u32 	%r1255, %r1670, %r1612;
	and.b32  	%r1256, %r1255, %r82;
	shl.b32 	%r1257, %r1256, 2;
	add.s32 	%r1258, %r1254, %r1257;
	atom.shared.add.u32 	%r1702, [%r1258], %r225;
$L__BB9_151:
	ld.param.u32 	%r1613, [_ZN3cub18CUB_300001_SM_10006detail10radix_sort29DeviceRadixSortOnesweepKernelINS1_5radix10policy_hubIjNS0_8NullTypeEyE10Policy1000ELNS0_9SortOrderE0EjS6_yiiNS1_21identity_decomposer_tEEEvPT5_SC_PT3_PKSD_PT1_PKSH_PT2_PKSL_T4_iiT6__param_9];
	shfl.sync.idx.b32	%r1284|%p108, %r1702, %r224, 31, -1;
	add.s32 	%r228, %r225, %r1284;
	shr.u32 	%r1285, %r1671, %r1613;
	and.b32  	%r1281, %r1285, %r82;
	mov.b32 	%r1261, 1;
	// begin inline asm
	{
    .reg .pred p;
    and.b32 %r1259, %r1281, %r1261;    setp.ne.u32 p, %r1259, 0;
    vote.ballot.sync.b32 %r1259, p, 0xffffffff;
    @!p not.b32 %r1259, %r1259;
}

	// end inline asm
	mov.b32 	%r1264, 2;
	// begin inline asm
	{
    .reg .pred p;
    and.b32 %r1262, %r1281, %r1264;    setp.ne.u32 p, %r1262, 0;
    vote.ballot.sync.b32 %r1262, p, 0xffffffff;
    @!p not.b32 %r1262, %r1262;
}

	// end inline asm
	and.b32  	%r1286, %r1262, %r1259;
	mov.b32 	%r1267, 4;
	// begin inline asm
	{
    .reg .pred p;
    and.b32 %r1265, %r1281, %r1267;    setp.ne.u32 p, %r1265, 0;
    vote.ballot.sync.b32 %r1265, p, 0xffffffff;
    @!p not.b32 %r1265, %r1265;
}

	// end inline asm
	and.b32  	%r1287, %r1265, %r1286;
	mov.b32 	%r1270, 8;
	// begin inline asm
	{
    .reg .pred p;
    and.b32 %r1268, %r1281, %r1270;    setp.ne.u32 p, %r1268, 0;
    vote.ballot.sync.b32 %r1268, p, 0xffffffff;
    @!p not.b32 %r1268, %r1268;
}

	// end inline asm
	and.b32  	%r1288, %r1268, %r1287;
	mov.b32 	%r1273, 16;
	// begin inline asm
	{
    .reg .pred p;
    and.b32 %r1271, %r1281, %r1273;    setp.ne.u32 p, %r1271, 0;
    vote.ballot.sync.b32 %r1271, p, 0xffffffff;
    @!p not.b32 %r1271, %r1271;
}

	// end inline asm
	and.b32  	%r1289, %r1271, %r1288;
	mov.b32 	%r1276, 32;
	// begin inline asm
	{
    .reg .pred p;
    and.b32 %r1274, %r1281, %r1276;    setp.ne.u32 p, %r1274, 0;
    vote.ballot.sync.b32 %r1274, p, 0xffffffff;
    @!p not.b32 %r1274, %r1274;
}

	// end inline asm
	and.b32  	%r1290, %r1274, %r1289;
	mov.b32 	%r1279, 64;
	// begin inline asm
	{
    .reg .pred p;
    and.b32 %r1277, %r1281, %r1279;    setp.ne.u32 p, %r1277, 0;
    vote.ballot.sync.b32 %r1277, p, 0xffffffff;
    @!p not.b32 %r1277, %r1277;
}

	// end inline asm
	and.b32  	%r1291, %r1277, %r1290;
	mov.b32 	%r1282, 128;
	// begin inline asm
	{
    .reg .pred p;
    and.b32 %r1280, %r1281, %r1282;    setp.ne.u32 p, %r1280, 0;
    vote.ballot.sync.b32 %r1280, p, 0xffffffff;
    @!p not.b32 %r1280, %r1280;
}

	// end inline asm
	and.b32  	%r1292, %r1280, %r1291;
	clz.b32 	%r1293, %r1292;
	sub.s32 	%r229, 31, %r1293;
	and.b32  	%r1294, %r572, %r1292;
	popc.b32 	%r230, %r1294;
	setp.ne.s32 	%p109, %r248, %r229;
	mov.b32 	%r1703, 0;
	@%p109 bra 	$L__BB9_153;
	ld.param.u32 	%r1614, [_ZN3cub18CUB_300001_SM_10006detail10radix_sort29DeviceRadixSortOnesweepKernelINS1_5radix10policy_hubIjNS0_8NullTypeEyE10Policy1000ELNS0_9SortOrderE0EjS6_yiiNS1_21identity_decomposer_tEEEvPT5_SC_PT3_PKSD_PT1_PKSH_PT2_PKSL_T4_iiT6__param_9];
	shl.b32 	%r1295, %r1, 5;
	and.b32  	%r1296, %r1295, 31744;
	mov.u32 	%r1297, _ZZN3cub18CUB_300001_SM_10006detail10radix_sort29DeviceRadixSortOnesweepKernelINS1_5radix10policy_hubIjNS0_8NullTypeEyE10Policy1000ELNS0_9SortOrderE0EjS6_yiiNS1_21identity_decomposer_tEEEvPT5_SC_PT3_PKSD_PT1_PKSH_PT2_PKSL_T4_iiT6_E1s;
	add.s32 	%r1298, %r1297, %r1296;
	shr.u32 	%r1299, %r1671, %r1614;
	and.b32  	%r1300, %r1299, %r82;
	shl.b32 	%r1301, %r1300, 2;
	add.s32 	%r1302, %r1298, %r1301;
	atom.shared.add.u32 	%r1703, [%r1302], %r230;
$L__BB9_153:
	shfl.sync.idx.b32	%r1303|%p111, %r1703, %r229, 31, -1;
	add.s32 	%r1304, %r230, %r1303;
	bar.sync 	0;
	shl.b32 	%r1305, %r143, 2;
	mov.u32 	%r1306, _ZZN3cub18CUB_300001_SM_10006detail10radix_sort29DeviceRadixSortOnesweepKernelINS1_5radix10policy_hubIjNS0_8NullTypeEyE10Policy1000ELNS0_9SortOrderE0EjS6_yiiNS1_21identity_decomposer_tEEEvPT5_SC_PT3_PKSD_PT1_PKSH_PT2_PKSL_T4_iiT6_E1s;
	add.s32 	%r1307, %r1306, %r1305;
	st.shared.u32 	[%r1307+-4], %r1653;
	shl.b32 	%r1308, %r148, 2;
	add.s32 	%r1309, %r1306, %r1308;
	st.shared.u32 	[%r1309+-4], %r1654;
	shl.b32 	%r1310, %r153, 2;
	add.s32 	%r1311, %r1306, %r1310;
	st.shared.u32 	[%r1311+-4], %r1655;
	shl.b32 	%r1312, %r158, 2;
	add.s32 	%r1313, %r1306, %r1312;
	st.shared.u32 	[%r1313+-4], %r1656;
	shl.b32 	%r1314, %r163, 2;
	add.s32 	%r1315, %r1306, %r1314;
	st.shared.u32 	[%r1315+-4], %r1657;
	shl.b32 	%r1316, %r168, 2;
	add.s32 	%r1317, %r1306, %r1316;
	st.shared.u32 	[%r1317+-4], %r1658;
	shl.b32 	%r1318, %r173, 2;
	add.s32 	%r1319, %r1306, %r1318;
	st.shared.u32 	[%r1319+-4], %r1659;
	shl.b32 	%r1320, %r178, 2;
	add.s32 	%r1321, %r1306, %r1320;
	st.shared.u32 	[%r1321+-4], %r1660;
	shl.b32 	%r1322, %r183, 2;
	add.s32 	%r1323, %r1306, %r1322;
	st.shared.u32 	[%r1323+-4], %r1661;
	shl.b32 	%r1324, %r188, 2;
	add.s32 	%r1325, %r1306, %r1324;
	st.shared.u32 	[%r1325+-4], %r1662;
	shl.b32 	%r1326, %r193, 2;
	add.s32 	%r1327, %r1306, %r1326;
	st.shared.u32 	[%r1327+-4], %r1663;
	shl.b32 	%r1328, %r198, 2;
	add.s32 	%r1329, %r1306, %r1328;
	st.shared.u32 	[%r1329+-4], %r1664;
	shl.b32 	%r1330, %r203, 2;
	add.s32 	%r1331, %r1306, %r1330;
	st.shared.u32 	[%r1331+-4], %r1665;
	shl.b32 	%r1332, %r208, 2;
	add.s32 	%r1333, %r1306, %r1332;
	st.shared.u32 	[%r1333+-4], %r1666;
	shl.b32 	%r1334, %r213, 2;
	add.s32 	%r1335, %r1306, %r1334;
	st.shared.u32 	[%r1335+-4], %r1667;
	shl.b32 	%r1336, %r218, 2;
	add.s32 	%r1337, %r1306, %r1336;
	st.shared.u32 	[%r1337+-4], %r1668;
	shl.b32 	%r1338, %r223, 2;
	add.s32 	%r1339, %r1306, %r1338;
	st.shared.u32 	[%r1339+-4], %r1669;
	shl.b32 	%r1340, %r228, 2;
	add.s32 	%r1341, %r1306, %r1340;
	st.shared.u32 	[%r1341+-4], %r1670;
	shl.b32 	%r1342, %r1304, 2;
	add.s32 	%r1343, %r1306, %r1342;
	st.shared.u32 	[%r1343+-4], %r1671;
	shl.b32 	%r1344, %r1, 3;
	add.s32 	%r1345, %r1306, %r1344;
	add.s32 	%r233, %r1345, 29184;
	@%p72 bra 	$L__BB9_161;
	ld.param.u64 	%rd238, [_ZN3cub18CUB_300001_SM_10006detail10radix_sort29DeviceRadixSortOnesweepKernelINS1_5radix10policy_hubIjNS0_8NullTypeEyE10Policy1000ELNS0_9SortOrderE0EjS6_yiiNS1_21identity_decomposer_tEEEvPT5_SC_PT3_PKSD_PT1_PKSH_PT2_PKSL_T4_iiT6__param_3];
	cvta.to.global.u64 	%rd59, %rd238;
	shl.b64 	%rd60, %rd6, 3;
	add.s64 	%rd61, %rd59, %rd60;
	ld.global.u64 	%rd62, [%rd61];
	cvt.s64.s32 	%rd63, %r137;
	sub.s64 	%rd241, %rd62, %rd63;
	st.shared.u64 	[%r233], %rd241;
	setp.lt.s32 	%p112, %r4, 1;
	mov.u32 	%r1707, %r1680;
	@%p112 bra 	$L__BB9_160;
	mov.b32 	%r1705, -1;
	mov.u32 	%r1704, %r4;
	mov.u32 	%r1707, %r1680;
$L__BB9_156:
	ld.param.u64 	%rd231, [_ZN3cub18CUB_300001_SM_10006detail10radix_sort29DeviceRadixSortOnesweepKernelINS1_5radix10policy_hubIjNS0_8NullTypeEyE10Policy1000ELNS0_9SortOrderE0EjS6_yiiNS1_21identity_decomposer_tEEEvPT5_SC_PT3_PKSD_PT1_PKSH_PT2_PKSL_T4_iiT6__param_0];
	add.s32 	%r237, %r1704, -1;
	shl.b32 	%r1347, %r237, 8;
	add.s32 	%r1348, %r1347, %r1;
	cvta.to.global.u64 	%rd64, %rd231;
	mul.wide.s32 	%rd65, %r1348, 4;
	add.s64 	%rd13, %rd64, %rd65;
$L__BB9_157:
	membar.cta;
	ld.volatile.global.u32 	%r238, [%rd13];
	setp.eq.s32 	%p113, %r238, 0;
	@%p113 bra 	$L__BB9_157;
	and.b32  	%r1349, %r238, 1073741823;
	add.s32 	%r1707, %r1349, %r1707;
	setp.gt.s32 	%p114, %r238, -1;
	vote.sync.ballot.b32 	%r1705, %p114, %r1705;
	setp.gt.u32 	%p116, %r1704, 1;
	and.pred  	%p117, %p114, %p116;
	mov.u32 	%r1704, %r237;
	@%p117 bra 	$L__BB9_156;
	ld.shared.u64 	%rd241, [%r233];
$L__BB9_160:
	ld.param.u64 	%rd232, [_ZN3cub18CUB_300001_SM_10006detail10radix_sort29DeviceRadixSortOnesweepKernelINS1_5radix10policy_hubIjNS0_8NullTypeEyE10Policy1000ELNS0_9SortOrderE0EjS6_yiiNS1_21identity_decomposer_tEEEvPT5_SC_PT3_PKSD_PT1_PKSH_PT2_PKSL_T4_iiT6__param_0];
	or.b32  	%r1350, %r1707, -2147483648;
	cvta.to.global.u64 	%rd66, %rd232;
	shl.b32 	%r1351, %r4, 8;
	add.s32 	%r1352, %r1351, %r1;
	mul.wide.s32 	%rd67, %r1352, 4;
	add.s64 	%rd68, %rd66, %rd67;
	st.volatile.global.u32 	[%rd68], %r1350;
	sub.s32 	%r1353, %r1707, %r1680;
	cvt.s64.s32 	%rd69, %r1353;
	add.s64 	%rd70, %rd241, %rd69;
	st.shared.u64 	[%r233], %rd70;
$L__BB9_161:
	ld.param.u32 	%r1587, [_ZN3cub18CUB_300001_SM_10006detail10radix_sort29DeviceRadixSortOnesweepKernelINS1_5radix10policy_hubIjNS0_8NullTypeEyE10Policy1000ELNS0_9SortOrderE0EjS6_yiiNS1_21identity_decomposer_tEEEvPT5_SC_PT3_PKSD_PT1_PKSH_PT2_PKSL_T4_iiT6__param_8];
	ld.param.u64 	%rd235, [_ZN3cub18CUB_300001_SM_10006detail10radix_sort29DeviceRadixSortOnesweepKernelINS1_5radix10policy_hubIjNS0_8NullTypeEyE10Policy1000ELNS0_9SortOrderE0EjS6_yiiNS1_21identity_decomposer_tEEEvPT5_SC_PT3_PKSD_PT1_PKSH_PT2_PKSL_T4_iiT6__param_2];
	setp.gt.u32 	%p118, %r1, 255;
	mad.lo.s32 	%r242, %r4, 7296, 7296;
	setp.lt.s32 	%p119, %r242, %r1587;
	setp.eq.s64 	%p120, %rd235, 0;
	or.pred  	%p121, %p120, %p119;
	or.pred  	%p122, %p118, %p121;
	@%p122 bra 	$L__BB9_163;
	ld.param.u64 	%rd236, [_ZN3cub18CUB_300001_SM_10006detail10radix_sort29DeviceRadixSortOnesweepKernelINS1_5radix10policy_hubIjNS0_8NullTypeEyE10Policy1000ELNS0_9SortOrderE0EjS6_yiiNS1_21identity_decomposer_tEEEvPT5_SC_PT3_PKSD_PT1_PKSH_PT2_PKSL_T4_iiT6__param_2];
	ld.shared.u64 	%rd71, [%r233];
	cvt.s64.s32 	%rd72, %r1680;
	cvt.s64.s32 	%rd73, %r137;
	add.s64 	%rd74, %rd73, %rd72;
	add.s64 	%rd75, %rd74, %rd71;
	cvta.to.global.u64 	%rd76, %rd236;
	shl.b64 	%rd77, %rd6, 3;
	add.s64 	%rd78, %rd76, %rd77;
	st.global.u64 	[%rd78], %rd75;
$L__BB9_163:
	ld.param.u32 	%r1588, [_ZN3cub18CUB_300001_SM_10006detail10radix_sort29DeviceRadixSortOnesweepKernelINS1_5radix10policy_hubIjNS0_8NullTypeEyE10Policy1000ELNS0_9SortOrderE0EjS6_yiiNS1_21identity_decomposer_tEEEvPT5_SC_PT3_PKSD_PT1_PKSH_PT2_PKSL_T4_iiT6__param_8];
	setp.gt.s32 	%p123, %r242, %r1588;
	bar.sync 	0;
	@%p123 bra 	$L__BB9_165;
	ld.param.u32 	%r1615, [_ZN3cub18CUB_300001_SM_10006detail10radix_sort29DeviceRadixSortOnesweepKernelINS1_5radix10policy_hubIjNS0_8NullTypeEyE10Policy1000ELNS0_9SortOrderE0EjS6_yiiNS1_21identity_decomposer_tEEEvPT5_SC_PT3_PKSD_PT1_PKSH_PT2_PKSL_T4_iiT6__param_9];
	ld.shared.u32 	%r1354, [%r121];
	shr.u32 	%r1355, %r1354, %r1615;
	and.b32  	%r1356, %r1355, %r82;
	shl.b32 	%r1357, %r1356, 3;
	add.s32 	%r1359, %r1306, 29184;
	add.s32 	%r1360, %r1359, %r1357;
	ld.shared.u64 	%rd79, [%r1360];
	add.s64 	%rd80, %rd79, %rd6;
	shl.b64 	%rd81, %rd80, 2;
	add.s64 	%rd82, %rd5, %rd81;
	st.global.u32 	[%rd82], %r1354;
	bar.warp.sync 	-1;
	ld.shared.u32 	%r1361, [%r121+1536];
	shr.u32 	%r1362, %r1361, %r1615;
	and.b32  	%r1363, %r1362, %r82;
	shl.b32 	%r1364, %r1363, 3;
	add.s32 	%r1365, %r1359, %r1364;
	ld.shared.u64 	%rd83, [%r1365];
	add.s64 	%rd84, %rd83, %rd6;
	shl.b64 	%rd85, %rd84, 2;
	add.s64 	%rd86, %rd5, %rd85;
	st.global.u32 	[%rd86+1536], %r1361;
	bar.warp.sync 	-1;
	ld.shared.u32 	%r1366, [%r121+3072];
	shr.u32 	%r1367, %r1366, %r1615;
	and.b32  	%r1368, %r1367, %r82;
	shl.b32 	%r1369, %r1368, 3;
	add.s32 	%r1370, %r1359, %r1369;
	ld.shared.u64 	%rd87, [%r1370];
	add.s64 	%rd88, %rd87, %rd6;
	shl.b64 	%rd89, %rd88, 2;
	add.s64 	%rd90, %rd5, %rd89;
	st.global.u32 	[%rd90+3072], %r1366;
	bar.warp.sync 	-1;
	ld.shared.u32 	%r1371, [%r121+4608];
	shr.u32 	%r1372, %r1371, %r1615;
	and.b32  	%r1373, %r1372, %r82;
	shl.b32 	%r1374, %r1373, 3;
	add.s32 	%r1375, %r1359, %r1374;
	ld.shared.u64 	%rd91, [%r1375];
	add.s64 	%rd92, %rd91, %rd6;
	shl.b64 	%rd93, %rd92, 2;
	add.s64 	%rd94, %rd5, %rd93;
	st.global.u32 	[%rd94+4608], %r1371;
	bar.warp.sync 	-1;
	ld.shared.u32 	%r1376, [%r121+6144];
	shr.u32 	%r1377, %r1376, %r1615;
	and.b32  	%r1378, %r1377, %r82;
	shl.b32 	%r1379, %r1378, 3;
	add.s32 	%r1380, %r1359, %r1379;
	ld.shared.u64 	%rd95, [%r1380];
	add.s64 	%rd96, %rd95, %rd6;
	shl.b64 	%rd97, %rd96, 2;
	add.s64 	%rd98, %rd5, %rd97;
	st.global.u32 	[%rd98+6144], %r1376;
	bar.warp.sync 	-1;
	ld.shared.u32 	%r1381, [%r121+7680];
	shr.u32 	%r1382, %r1381, %r1615;
	and.b32  	%r1383, %r1382, %r82;
	shl.b32 	%r1384, %r1383, 3;
	add.s32 	%r1385, %r1359, %r1384;
	ld.shared.u64 	%rd99, [%r1385];
	add.s64 	%rd100, %rd99, %rd6;
	shl.b64 	%rd101, %rd100, 2;
	add.s64 	%rd102, %rd5, %rd101;
	st.global.u32 	[%rd102+7680], %r1381;
	bar.warp.sync 	-1;
	ld.shared.u32 	%r1386, [%r121+9216];
	shr.u32 	%r1387, %r1386, %r1615;
	and.b32  	%r1388, %r1387, %r82;
	shl.b32 	%r1389, %r1388, 3;
	add.s32 	%r1390, %r1359, %r1389;
	ld.shared.u64 	%rd103, [%r1390];
	add.s64 	%rd104, %rd103, %rd6;
	shl.b64 	%rd105, %rd104, 2;
	add.s64 	%rd106, %rd5, %rd105;
	st.global.u32 	[%rd106+9216], %r1386;
	bar.warp.sync 	-1;
	ld.shared.u32 	%r1391, [%r121+10752];
	shr.u32 	%r1392, %r1391, %r1615;
	and.b32  	%r1393, %r1392, %r82;
	shl.b32 	%r1394, %r1393, 3;
	add.s32 	%r1395, %r1359, %r1394;
	ld.shared.u64 	%rd107, [%r1395];
	add.s64 	%rd108, %rd107, %rd6;
	shl.b64 	%rd109, %rd108, 2;
	add.s64 	%rd110, %rd5, %rd109;
	st.global.u32 	[%rd110+10752], %r1391;
	bar.warp.sync 	-1;
	ld.shared.u32 	%r1396, [%r121+12288];
	shr.u32 	%r1397, %r1396, %r1615;
	and.b32  	%r1398, %r1397, %r82;
	shl.b32 	%r1399, %r1398, 3;
	add.s32 	%r1400, %r1359, %r1399;
	ld.shared.u64 	%rd111, [%r1400];
	add.s64 	%rd112, %rd111, %rd6;
	shl.b64 	%rd113, %rd112, 2;
	add.s64 	%rd114, %rd5, %rd113;
	st.global.u32 	[%rd114+12288], %r1396;
	bar.warp.sync 	-1;
	ld.shared.u32 	%r1401, [%r121+13824];
	shr.u32 	%r1402, %r1401, %r1615;
	and.b32  	%r1403, %r1402, %r82;
	shl.b32 	%r1404, %r1403, 3;
	add.s32 	%r1405, %r1359, %r1404;
	ld.shared.u64 	%rd115, [%r1405];
	add.s64 	%rd116, %rd115, %rd6;
	shl.b64 	%rd117, %rd116, 2;
	add.s64 	%rd118, %rd5, %rd117;
	st.global.u32 	[%rd118+13824], %r1401;
	bar.warp.sync 	-1;
	ld.shared.u32 	%r1406, [%r121+15360];
	shr.u32 	%r1407, %r1406, %r1615;
	and.b32  	%r1408, %r1407, %r82;
	shl.b32 	%r1409, %r1408, 3;
	add.s32 	%r1410, %r1359, %r1409;
	ld.shared.u64 	%rd119, [%r1410];
	add.s64 	%rd120, %rd119, %rd6;
	shl.b64 	%rd121, %rd120, 2;
	add.s64 	%rd122, %rd5, %rd121;
	st.global.u32 	[%rd122+15360], %r1406;
	bar.warp.sync 	-1;
	ld.shared.u32 	%r1411, [%r121+16896];
	shr.u32 	%r1412, %r1411, %r1615;
	and.b32  	%r1413, %r1412, %r82;
	shl.b32 	%r1414, %r1413, 3;
	add.s32 	%r1415, %r1359, %r1414;
	ld.shared.u64 	%rd123, [%r1415];
	add.s64 	%rd124, %rd123, %rd6;
	shl.b64 	%rd125, %rd124, 2;
	add.s64 	%rd126, %rd5, %rd125;
	st.global.u32 	[%rd126+16896], %r1411;
	bar.warp.sync 	-1;
	ld.shared.u32 	%r1416, [%r121+18432];
	shr.u32 	%r1417, %r1416, %r1615;
	and.b32  	%r1418, %r1417, %r82;
	shl.b32 	%r1419, %r1418, 3;
	add.s32 	%r1420, %r1359, %r1419;
	ld.shared.u64 	%rd127, [%r1420];
	add.s64 	%rd128, %rd127, %rd6;
	shl.b64 	%rd129, %rd128, 2;
	add.s64 	%rd130, %rd5, %rd129;
	st.global.u32 	[%rd130+18432], %r1416;
	bar.warp.sync 	-1;
	ld.shared.u32 	%r1421, [%r121+19968];
	shr.u32 	%r1422, %r1421, %r1615;
	and.b32  	%r1423, %r1422, %r82;
	shl.b32 	%r1424, %r1423, 3;
	add.s32 	%r1425, %r1359, %r1424;
	ld.shared.u64 	%rd131, [%r1425];
	add.s64 	%rd132, %rd131, %rd6;
	shl.b64 	%rd133, %rd132, 2;
	add.s64 	%rd134, %rd5, %rd133;
	st.global.u32 	[%rd134+19968], %r1421;
	bar.warp.sync 	-1;
	ld.shared.u32 	%r1426, [%r121+21504];
	shr.u32 	%r1427, %r1426, %r1615;
	and.b32  	%r1428, %r1427, %r82;
	shl.b32 	%r1429, %r1428, 3;
	add.s32 	%r1430, %r1359, %r1429;
	ld.shared.u64 	%rd135, [%r1430];
	add.s64 	%rd136, %rd135, %rd6;
	shl.b64 	%rd137, %rd136, 2;
	add.s64 	%rd138, %rd5, %rd137;
	st.global.u32 	[%rd138+21504], %r1426;
	bar.warp.sync 	-1;
	ld.shared.u32 	%r1431, [%r121+23040];
	shr.u32 	%r1432, %r1431, %r1615;
	and.b32  	%r1433, %r1432, %r82;
	shl.b32 	%r1434, %r1433, 3;
	add.s32 	%r1435, %r1359, %r1434;
	ld.shared.u64 	%rd139, [%r1435];
	add.s64 	%rd140, %rd139, %rd6;
	shl.b64 	%rd141, %rd140, 2;
	add.s64 	%rd142, %rd5, %rd141;
	st.global.u32 	[%rd142+23040], %r1431;
	bar.warp.sync 	-1;
	ld.shared.u32 	%r1436, [%r121+24576];
	shr.u32 	%r1437, %r1436, %r1615;
	and.b32  	%r1438, %r1437, %r82;
	shl.b32 	%r1439, %r1438, 3;
	add.s32 	%r1440, %r1359, %r1439;
	ld.shared.u64 	%rd143, [%r1440];
	add.s64 	%rd144, %rd143, %rd6;
	shl.b64 	%rd145, %rd144, 2;
	add.s64 	%rd146, %rd5, %rd145;
	st.global.u32 	[%rd146+24576], %r1436;
	bar.warp.sync 	-1;
	ld.shared.u32 	%r1441, [%r121+26112];
	shr.u32 	%r1442, %r1441, %r1615;
	and.b32  	%r1443, %r1442, %r82;
	shl.b32 	%r1444, %r1443, 3;
	add.s32 	%r1445, %r1359, %r1444;
	ld.shared.u64 	%rd147, [%r1445];
	add.s64 	%rd148, %rd147, %rd6;
	shl.b64 	%rd149, %rd148, 2;
	add.s64 	%rd150, %rd5, %rd149;
	st.global.u32 	[%rd150+26112], %r1441;
	bar.warp.sync 	-1;
	ld.shared.u32 	%r1446, [%r121+27648];
	shr.u32 	%r1447, %r1446, %r1615;
	and.b32  	%r1448, %r1447, %r82;
	shl.b32 	%r1449, %r1448, 3;
	add.s32 	%r1450, %r1359, %r1449;
	ld.shared.u64 	%rd151, [%r1450];
	add.s64 	%rd152, %rd151, %rd6;
	shl.b64 	%rd153, %rd152, 2;
	add.s64 	%rd154, %rd5, %rd153;
	st.global.u32 	[%rd154+27648], %r1446;
	bar.warp.sync 	-1;
	bra.uni 	$L__BB9_204;
$L__BB9_165:
	ld.param.u32 	%r1589, [_ZN3cub18CUB_300001_SM_10006detail10radix_sort29DeviceRadixSortOnesweepKernelINS1_5radix10policy_hubIjNS0_8NullTypeEyE10Policy1000ELNS0_9SortOrderE0EjS6_yiiNS1_21identity_decomposer_tEEEvPT5_SC_PT3_PKSD_PT1_PKSH_PT2_PKSL_T4_iiT6__param_8];
	mad.lo.s32 	%r243, %r4, -7296, %r1589;
	setp.ge.s32 	%p124, %r1, %r243;
	@%p124 bra 	$L__BB9_167;
	ld.param.u32 	%r1616, [_ZN3cub18CUB_300001_SM_10006detail10radix_sort29DeviceRadixSortOnesweepKernelINS1_5radix10policy_hubIjNS0_8NullTypeEyE10Policy1000ELNS0_9SortOrderE0EjS6_yiiNS1_21identity_decomposer_tEEEvPT5_SC_PT3_PKSD_PT1_PKSH_PT2_PKSL_T4_iiT6__param_9];
	ld.shared.u32 	%r1451, [%r121];
	shr.u32 	%r1452, %r1451, %r1616;
	and.b32  	%r1453, %r1452, %r82;
	shl.b32 	%r1454, %r1453, 3;
	add.s32 	%r1456, %r1306, %r1454;
	ld.shared.u64 	%rd155, [%r1456+29184];
	add.s64 	%rd156, %rd155, %rd6;
	shl.b64 	%rd157, %rd156, 2;
	add.s64 	%rd158, %rd5, %rd157;
	st.global.u32 	[%rd158], %r1451;
$L__BB9_167:
	bar.warp.sync 	-1;
	add.s32 	%r1457, %r1, 384;
	setp.ge.s32 	%p125, %r1457, %r243;
	@%p125 bra 	$L__BB9_169;
	ld.param.u32 	%r1617, [_ZN3cub18CUB_300001_SM_10006detail10radix_sort29DeviceRadixSortOnesweepKernelINS1_5radix10policy_hubIjNS0_8NullTypeEyE10Policy1000ELNS0_9SortOrderE0EjS6_yiiNS1_21identity_decomposer_tEEEvPT5_SC_PT3_PKSD_PT1_PKSH_PT2_PKSL_T4_iiT6__param_9];
	ld.shared.u32 	%r1458, [%r121+1536];
	shr.u32 	%r1459, %r1458, %r1617;
	and.b32  	%r1460, %r1459, %r82;
	shl.b32 	%r1461, %r1460, 3;
	add.s32 	%r1463, %r1306, %r1461;
	ld.shared.u64 	%rd159, [%r1463+29184];
	add.s64 	%rd160, %rd159, %rd6;
	shl.b64 	%rd161, %rd160, 2;
	add.s64 	%rd162, %rd5, %rd161;
	st.global.u32 	[%rd162+1536], %r1458;
$L__BB9_169:
	bar.warp.sync 	-1;
	add.s32 	%r1464, %r1, 768;
	setp.ge.s32 	%p126, %r1464, %r243;
	@%p126 bra 	$L__BB9_171;
	ld.param.u32 	%r1618, [_ZN3cub18CUB_300001_SM_10006detail10radix_sort29DeviceRadixSortOnesweepKernelINS1_5radix10policy_hubIjNS0_8NullTypeEyE10Policy1000ELNS0_9SortOrderE0EjS6_yiiNS1_21identity_decomposer_tEEEvPT5_SC_PT3_PKSD_PT1_PKSH_PT2_PKSL_T4_iiT6__param_9];
	ld.shared.u32 	%r1465, [%r121+3072];
	shr.u32 	%r1466, %r1465, %r1618;
	and.b32  	%r1467, %r1466, %r82;
	shl.b32 	%r1468, %r1467, 3;
	add.s32 	%r1470, %r1306, %r1468;
	ld.shared.u64 	%rd163, [%r1470+29184];
	add.s64 	%rd164, %rd163, %rd6;
	shl.b64 	%rd165, %rd164, 2;
	add.s64 	%rd166, %rd5, %rd165;
	st.global.u32 	[%rd166+3072], %r1465;
$L__BB9_171:
	bar.warp.sync 	-1;
	add.s32 	%r1471, %r1, 1152;
	setp.ge.s32 	%p127, %r1471, %r243;
	@%p127 bra 	$L__BB9_173;
	ld.param.u32 	%r1619, [_ZN3cub18CUB_300001_SM_10006detail10radix_sort29DeviceRadixSortOnesweepKernelINS1_5radix10policy_hubIjNS0_8NullTypeEyE10Policy1000ELNS0_9SortOrderE0EjS6_yiiNS1_21identity_decomposer_tEEEvPT5_SC_PT3_PKSD_PT1_PKSH_PT2_PKSL_T4_iiT6__param_9];
	ld.shared.u32 	%r1472, [%r121+4608];
	shr.u32 	%r1473, %r1472, %r1619;
	and.b32  	%r1474, %r1473, %r82;
	shl.b32 	%r1475, %r1474, 3;
	add.s32 	%r1477, %r1306, %r1475;
	ld.shared.u64 	%rd167, [%r1477+29184];
	add.s64 	%rd168, %rd167, %rd6;
	shl.b64 	%rd169, %rd168, 2;
	add.s64 	%rd170, %rd5, %rd169;
	st.global.u32 	[%rd170+4608], %r1472;
$L__BB9_173:
	bar.warp.sync 	-1;
	add.s32 	%r1478, %r1, 1536;
	setp.ge.s32 	%p128, %r1478, %r243;
	@%p128 bra 	$L__BB9_175;
	ld.param.u32 	%r1620, [_ZN3cub18CUB_300001_SM_10006detail10radix_sort29DeviceRadixSortOnesweepKernelINS1_5radix10policy_hubIjNS0_8NullTypeEyE10Policy1000ELNS0_9SortOrderE0EjS6_yiiNS1_21identity_decomposer_tEEEvPT5_SC_PT3_PKSD_PT1_PKSH_PT2_PKSL_T4_iiT6__param_9];
	ld.shared.u32 	%r1479, [%r121+6144];
	shr.u32 	%r1480, %r1479, %r1620;
	and.b32  	%r1481, %r1480, %r82;
	shl.b32 	%r1482, %r1481, 3;
	add.s32 	%r1484, %r1306, %r1482;
	ld.shared.u64 	%rd171, [%r1484+29184];
	add.s64 	%rd172, %rd171, %rd6;
	shl.b64 	%rd173, %rd172, 2;
	add.s64 	%rd174, %rd5, %rd173;
	st.global.u32 	[%rd174+6144], %r1479;
$L__BB9_175:
	bar.warp.sync 	-1;
	add.s32 	%r1485, %r1, 1920;
	setp.ge.s32 	%p129, %r1485, %r243;
	@%p129 bra 	$L__BB9_177;
	ld.param.u32 	%r1621, [_ZN3cub18CUB_300001_SM_10006detail10radix_sort29DeviceRadixSortOnesweepKernelINS1_5radix10policy_hubIjNS0_8NullTypeEyE10Policy1000ELNS0_9SortOrderE0EjS6_yiiNS1_21identity_decomposer_tEEEvPT5_SC_PT3_PKSD_PT1_PKSH_PT2_PKSL_T4_iiT6__param_9];
	ld.shared.u32 	%r1486, [%r121+7680];
	shr.u32 	%r1487, %r1486, %r1621;
	and.b32  	%r1488, %r1487, %r82;
	shl.b32 	%r1489, %r1488, 3;
	add.s32 	%r1491, %r1306, %r1489;
	ld.shared.u64 	%rd175, [%r1491+29184];
	add.s64 	%rd176, %rd175, %rd6;
	shl.b64 	%rd177, %rd176, 2;
	add.s64 	%rd178, %rd5, %rd177;
	st.global.u32 	[%rd178+7680], %r1486;
$L__BB9_177:
	bar.warp.sync 	-1;
	add.s32 	%r1492, %r1, 2304;
	setp.ge.s32 	%p130, %r1492, %r243;
	@%p130 bra 	$L__BB9_179;
	ld.param.u32 	%r1622, [_ZN3cub18CUB_300001_SM_10006detail10radix_sort29DeviceRadixSortOnesweepKernelINS1_5radix10policy_hubIjNS0_8NullTypeEyE10Policy1000ELNS0_9SortOrderE0EjS6_yiiNS1_21identity_decomposer_tEEEvPT5_SC_PT3_PKSD_PT1_PKSH_PT2_PKSL_T4_iiT6__param_9];
	ld.shared.u32 	%r1493, [%r121+9216];
	shr.u32 	%r1494, %r1493, %r1622;
	and.b32  	%r1495, %r1494, %r82;
	shl.b32 	%r1496, %r1495, 3;
	add.s32 	%r1498, %r1306, %r1496;
	ld.shared.u64 	%rd179, [%r1498+29184];
	add.s64 	%rd180, %rd179, %rd6;
	shl.b64 	%rd181, %rd180, 2;
	add.s64 	%rd182, %rd5, %rd181;
	st.global.u32 	[%rd182+9216], %r1493;
$L__BB9_179:
	bar.warp.sync 	-1;
	add.s32 	%r1499, %r1, 2688;
	setp.ge.s32 	%p131, %r1499, %r243;
	@%p131 bra 	$L__BB9_181;
	ld.param.u32 	%r1623, [_ZN3cub18CUB_300001_SM_10006detail10radix_sort29DeviceRadixSortOnesweepKernelINS1_5radix10policy_hubIjNS0_8NullTypeEyE10Policy1000ELNS0_9SortOrderE0EjS6_yiiNS1_21identity_decomposer_tEEEvPT5_SC_PT3_PKSD_PT1_PKSH_PT2_PKSL_T4_iiT6__param_9];
	ld.shared.u32 	%r1500, [%r121+10752];
	shr.u32 	%r1501, %r1500, %r1623;
	and.b32  	%r1502, %r1501, %r82;
	shl.b32 	%r1503, %r1502, 3;
	add.s32 	%r1505, %r1306, %r1503;
	ld.shared.u64 	%rd183, [%r1505+29184];
	add.s64 	%rd184, %rd183, %rd6;
	shl.b64 	%rd185, %rd184, 2;
	add.s64 	%rd186, %rd5, %rd185;
	st.global.u32 	[%rd186+10752], %r1500;
$L__BB9_181:
	bar.warp.sync 	-1;
	or.b32  	%r1506, %r1, 3072;
	setp.ge.s32 	%p132, %r1506, %r243;
	@%p132 bra 	$L__BB9_183;
	ld.param.u32 	%r1624, [_ZN3cub18CUB_300001_SM_10006detail10radix_sort29DeviceRadixSortOnesweepKernelINS1_5radix10policy_hubIjNS0_8NullTypeEyE10Policy1000ELNS0_9SortOrderE0EjS6_yiiNS1_21identity_decomposer_tEEEvPT5_SC_PT3_PKSD_PT1_PKSH_PT2_PKSL_T4_iiT6__param_9];
	ld.shared.u32 	%r1507, [%r121+12288];
	shr.u32 	%r1508, %r1507, %r1624;
	and.b32  	%r1509, %r1508, %r82;
	shl.b32 	%r1510, %r1509, 3;
	add.s32 	%r1512, %r1306, %r1510;
	ld.shared.u64 	%rd187, [%r1512+29184];
	add.s64 	%rd188, %rd187, %rd6;
	shl.b64 	%rd189, %rd188, 2;
	add.s64 	%rd190, %rd5, %rd189;
	st.global.u32 	[%rd190+12288], %r1507;
$L__BB9_183:
	bar.warp.sync 	-1;
	add.s32 	%r1513, %r1, 3456;
	setp.ge.s32 	%p133, %r1513, %r243;
	@%p133 bra 	$L__BB9_185;
	ld.param.u32 	%r1625, [_ZN3cub18CUB_300001_SM_10006detail10radix_sort29DeviceRadixSortOnesweepKernelINS1_5radix10policy_hubIjNS0_8NullTypeEyE10Policy1000ELNS0_9SortOrderE0EjS6_yiiNS1_21identity_decomposer_tEEEvPT5_SC_PT3_PKSD_PT1_PKSH_PT2_PKSL_T4_iiT6__param_9];
	ld.shared.u32 	%r1514, [%r121+13824];
	shr.u32 	%r1515, %r1514, %r1625;
	and.b32  	%r1516, %r1515, %r82;
	shl.b32 	%r1517, %r1516, 3;
	add.s32 	%r1519, %r1306, %r1517;
	ld.shared.u64 	%rd191, [%r1519+29184];
	add.s64 	%rd192, %rd191, %rd6;
	shl.b64 	%rd193, %rd192, 2;
	add.s64 	%rd194, %rd5, %rd193;
	st.global.u32 	[%rd194+13824], %r1514;
$L__BB9_185:
	bar.warp.sync 	-1;
	add.s32 	%r1520, %r1, 3840;
	setp.ge.s32 	%p134, %r1520, %r243;
	@%p134 bra 	$L__BB9_187;
	ld.param.u32 	%r1626, [_ZN3cub18CUB_300001_SM_10006detail10radix_sort29DeviceRadixSortOnesweepKernelINS1_5radix10policy_hubIjNS0_8NullTypeEyE10Policy1000ELNS0_9SortOrderE0EjS6_yiiNS1_21identity_decomposer_tEEEvPT5_SC_PT3_PKSD_PT1_PKSH_PT2_PKSL_T4_iiT6__param_9];
	ld.shared.u32 	%r1521, [%r121+15360];
	shr.u32 	%r1522, %r1521, %r1626;
	and.b32  	%r1523, %r1522, %r82;
	shl.b32 	%r1524, %r1523, 3;
	add.s32 	%r1526, %r1306, %r1524;
	ld.shared.u64 	%rd195, [%r1526+29184];
	add.s64 	%rd196, %rd195, %rd6;
	shl.b64 	%rd197, %rd196, 2;
	add.s64 	%rd198, %rd5, %rd197;
	st.global.u32 	[%rd198+15360], %r1521;
$L__BB9_187:
	bar.warp.sync 	-1;
	add.s32 	%r1527, %r1, 4224;
	setp.ge.s32 	%p135, %r1527, %r243;
	@%p135 bra 	$L__BB9_189;
	ld.param.u32 	%r1627, [_ZN3cub18CUB_300001_SM_10006detail10radix_sort29DeviceRadixSortOnesweepKernelINS1_5radix10policy_hubIjNS0_8NullTypeEyE10Policy1000ELNS0_9SortOrderE0EjS6_yiiNS1_21identity_decomposer_tEEEvPT5_SC_PT3_PKSD_PT1_PKSH_PT2_PKSL_T4_iiT6__param_9];
	ld.shared.u32 	%r1528, [%r121+16896];
	shr.u32 	%r1529, %r1528, %r1627;
	and.b32  	%r1530, %r1529, %r82;
	shl.b32 	%r1531, %r1530, 3;
	add.s32 	%r1533, %r1306, %r1531;
	ld.shared.u64 	%rd199, [%r1533+29184];
	add.s64 	%rd200, %rd199, %rd6;
	shl.b64 	%rd201, %rd200, 2;
	add.s64 	%rd202, %rd5, %rd201;
	st.global.u32 	[%rd202+16896], %r1528;
$L__BB9_189:
	bar.warp.sync 	-1;
	add.s32 	%r1534, %r1, 4608;
	setp.ge.s32 	%p136, %r1534, %r243;
	@%p136 bra 	$L__BB9_191;
	ld.param.u32 	%r1628, [_ZN3cub18CUB_300001_SM_10006detail10radix_sort29DeviceRadixSortOnesweepKernelINS1_5radix10policy_hubIjNS0_8NullTypeEyE10Policy1000ELNS0_9SortOrderE0EjS6_yiiNS1_21identity_decomposer_tEEEvPT5_SC_PT3_PKSD_PT1_PKSH_PT2_PKSL_T4_iiT6__param_9];
	ld.shared.u32 	%r1535, [%r121+18432];
	shr.u32 	%r1536, %r1535, %r1628;
	and.b32  	%r1537, %r1536, %r82;
	shl.b32 	%r1538, %r1537, 3;
	add.s32 	%r1540, %r1306, %r1538;
	ld.shared.u64 	%rd203, [%r1540+29184];
	add.s64 	%rd204, %rd203, %rd6;
	shl.b64 	%rd205, %rd204, 2;
	add.s64 	%rd206, %rd5, %rd205;
	st.global.u32 	[%rd206+18432], %r1535;
$L__BB9_191:
	bar.warp.sync 	-1;
	add.s32 	%r1541, %r1, 4992;
	setp.ge.s32 	%p137, %r1541, %r243;
	@%p137 bra 	$L__BB9_193;
	ld.param.u32 	%r1629, [_ZN3cub18CUB_300001_SM_10006detail10radix_sort29DeviceRadixSortOnesweepKernelINS1_5radix10policy_hubIjNS0_8NullTypeEyE10Policy1000ELNS0_9SortOrderE0EjS6_yiiNS1_21identity_decomposer_tEEEvPT5_SC_PT3_PKSD_PT1_PKSH_PT2_PKSL_T4_iiT6__param_9];
	ld.shared.u32 	%r1542, [%r121+19968];
	shr.u32 	%r1543, %r1542, %r1629;
	and.b32  	%r1544, %r1543, %r82;
	shl.b32 	%r1545, %r1544, 3;
	add.s32 	%r1547, %r1306, %r1545;
	ld.shared.u64 	%rd207, [%r1547+29184];
	add.s64 	%rd208, %rd207, %rd6;
	shl.b64 	%rd209, %rd208, 2;
	add.s64 	%rd210, %rd5, %rd209;
	st.global.u32 	[%rd210+19968], %r1542;
$L__BB9_193:
	bar.warp.sync 	-1;
	add.s32 	%r1548, %r1, 5376;
	setp.ge.s32 	%p138, %r1548, %r243;
	@%p138 bra 	$L__BB9_195;
	ld.param.u32 	%r1630, [_ZN3cub18CUB_300001_SM_10006detail10radix_sort29DeviceRadixSortOnesweepKernelINS1_5radix10policy_hubIjNS0_8NullTypeEyE10Policy1000ELNS0_9SortOrderE0EjS6_yiiNS1_21identity_decomposer_tEEEvPT5_SC_PT3_PKSD_PT1_PKSH_PT2_PKSL_T4_iiT6__param_9];
	ld.shared.u32 	%r1549, [%r121+21504];
	shr.u32 	%r1550, %r1549, %r1630;
	and.b32  	%r1551, %r1550, %r82;
	shl.b32 	%r1552, %r1551, 3;
	add.s32 	%r1554, %r1306, %r1552;
	ld.shared.u64 	%rd211, [%r1554+29184];
	add.s64 	%rd212, %rd211, %rd6;
	shl.b64 	%rd213, %rd212, 2;
	add.s64 	%rd214, %rd5, %rd213;
	st.global.u32 	[%rd214+21504], %r1549;
$L__BB9_195:
	bar.warp.sync 	-1;
	add.s32 	%r1555, %r1, 5760;
	setp.ge.s32 	%p139, %r1555, %r243;
	@%p139 bra 	$L__BB9_197;
	ld.param.u32 	%r1631, [_ZN3cub18CUB_300001_SM_10006detail10radix_sort29DeviceRadixSortOnesweepKernelINS1_5radix10policy_hubIjNS0_8NullTypeEyE10Policy1000ELNS0_9SortOrderE0EjS6_yiiNS1_21identity_decomposer_tEEEvPT5_SC_PT3_PKSD_PT1_PKSH_PT2_PKSL_T4_iiT6__param_9];
	ld.shared.u32 	%r1556, [%r121+23040];
	shr.u32 	%r1557, %r1556, %r1631;
	and.b32  	%r1558, %r1557, %r82;
	shl.b32 	%r1559, %r1558, 3;
	add.s32 	%r1561, %r1306, %r1559;
	ld.shared.u64 	%rd215, [%r1561+29184];
	add.s64 	%rd216, %rd215, %rd6;
	shl.b64 	%rd217, %rd216, 2;
	add.s64 	%rd218, %rd5, %rd217;
	st.global.u32 	[%rd218+23040], %r1556;
$L__BB9_197:
	bar.warp.sync 	-1;
	or.b32  	%r1562, %r1, 6144;
	setp.ge.s32 	%p140, %r1562, %r243;
	@%p140 bra 	$L__BB9_199;
	ld.param.u32 	%r1632, [_ZN3cub18CUB_300001_SM_10006detail10radix_sort29DeviceRadixSortOnesweepKernelINS1_5radix10policy_hubIjNS0_8NullTypeEyE10Policy1000ELNS0_9SortOrderE0EjS6_yiiNS1_21identity_decomposer_tEEEvPT5_SC_PT3_PKSD_PT1_PKSH_PT2_PKSL_T4_iiT6__param_9];
	ld.shared.u32 	%r1563, [%r121+24576];
	shr.u32 	%r1564, %r1563, %r1632;
	and.b32  	%r1565, %r1564, %r82;
	shl.b32 	%r1566, %r1565, 3;
	add.s32 	%r1568, %r1306, %r1566;
	ld.shared.u64 	%rd219, [%r1568+29184];
	add.s64 	%rd220, %rd219, %rd6;
	shl.b64 	%rd221, %rd220, 2;
	add.s64 	%rd222, %rd5, %rd221;
	st.global.u32 	[%rd222+24576], %r1563;
$L__BB9_199:
	bar.warp.sync 	-1;
	add.s32 	%r1569, %r1, 6528;
	setp.ge.s32 	%p141, %r1569, %r243;
	@%p141 bra 	$L__BB9_201;
	ld.param.u32 	%r1633, [_ZN3cub18CUB_300001_SM_10006detail10radix_sort29DeviceRadixSortOnesweepKernelINS1_5radix10policy_hubIjNS0_8NullTypeEyE10Policy1000ELNS0_9SortOrderE0EjS6_yiiNS1_21identity_decomposer_tEEEvPT5_SC_PT3_PKSD_PT1_PKSH_PT2_PKSL_T4_iiT6__param_9];
	ld.shared.u32 	%r1570, [%r121+26112];
	shr.u32 	%r1571, %r1570, %r1633;
	and.b32  	%r1572, %r1571, %r82;
	shl.b32 	%r1573, %r1572, 3;
	add.s32 	%r1575, %r1306, %r1573;
	ld.shared.u64 	%rd223, [%r1575+29184];
	add.s64 	%rd224, %rd223, %rd6;
	shl.b64 	%rd225, %rd224, 2;
	add.s64 	%rd226, %rd5, %rd225;
	st.global.u32 	[%rd226+26112], %r1570;
$L__BB9_201:
	ld.param.u32 	%r1634, [_ZN3cub18CUB_300001_SM_10006detail10radix_sort29DeviceRadixSortOnesweepKernelINS1_5radix10policy_hubIjNS0_8NullTypeEyE10Policy1000ELNS0_9SortOrderE0EjS6_yiiNS1_21identity_decomposer_tEEEvPT5_SC_PT3_PKSD_PT1_PKSH_PT2_PKSL_T4_iiT6__param_9];
	bar.warp.sync 	-1;
	add.s32 	%r1576, %r1, 6912;
	ld.shared.u32 	%r244, [%r121+27648];
	shr.u32 	%r1577, %r244, %r1634;
	and.b32  	%r1578, %r1577, %r82;
	shl.b32 	%r1579, %r1578, 3;
	add.s32 	%r1581, %r1306, %r1579;
	ld.shared.u64 	%rd227, [%r1581+29184];
	add.s64 	%rd16, %rd227, %rd6;
	setp.ge.s32 	%p142, %r1576, %r243;
	@%p142 bra 	$L__BB9_203;
	shl.b64 	%rd228, %rd16, 2;
	add.s64 	%rd229, %rd5, %rd228;
	st.global.u32 	[%rd229+27648], %r244;
$L__BB9_203:
	bar.warp.sync 	-1;
$L__BB9_204:
	ret;

}


// ===== COMPILED SASS (sm_100) =====

	.target	sm_100

	.elftype	@"ET_EXEC"


//--------------------- .note.nv.tkinfo           --------------------------
	.section	.note.nv.tkinfo,"",@"SHT_NOTE"
	.sectionflags	@"SHF_NOTE_NV_TKINFO"
	.tkinfo
        /*0018*/ 	.word	0x00000002
        /*0030*/ 	.string	""
        /*0030*/ 	.string	"ptxas"
        /*0030*/ 	.string	"Cuda compilation tools, release 13.0, V13.0.88"
        /*0030*/ 	.string	"Build cuda_13.0.r13.0/compiler.36424714_0"
        /*0030*/ 	.string	"-arch sm_100 -m 64 "



//--------------------- .note.nv.cuinfo           --------------------------
	.section	.note.nv.cuinfo,"",@"SHT_NOTE"
	.sectionflags	@"SHF_NOTE_NV_CUINFO"
        /*0018*/ 	.short	0x0002
        /*001a*/ 	.short	0x0064
        /*001c*/ 	.short	0x0082
	.zero		2


//--------------------- .nv.info                  --------------------------
	.section	.nv.info,"",@"SHT_CUDA_INFO"
	.align	4


	//----- nvinfo : EIATTR_REGCOUNT
	.align		4
        /*0000*/ 	.byte	0x04, 0x2f
        /*0002*/ 	.short	(.L_46 - .L_45)
	.align		4
.L_45:
        /*0004*/ 	.word	index@(_Z26segmentedBitonicSortKernelPjS_S_S_j)
        /*0008*/ 	.word	0x0000001d


	//----- nvinfo : EIATTR_FRAME_SIZE
	.align		4
.L_46:
        /*000c*/ 	.byte	0x04, 0x11
        /*000e*/ 	.short	(.L_48 - .L_47)
	.align		4
.L_47:
        /*0010*/ 	.word	index@(_Z26segmentedBitonicSortKernelPjS_S_S_j)
        /*0014*/ 	.word	0x00000000


	//----- nvinfo : EIATTR_REGCOUNT
	.align		4
.L_48:
        /*0018*/ 	.byte	0x04, 0x2f
        /*001a*/ 	.short	(.L_50 - .L_49)
	.align		4
.L_49:
        /*001c*/ 	.word	index@(_Z19blockAndGlobalHistoPjS_iS_ijj)
        /*0020*/ 	.word	0x0000001d


	//----- nvinfo : EIATTR_FRAME_SIZE
	.align		4
.L_50:
        /*0024*/ 	.byte	0x04, 0x11
        /*0026*/ 	.short	(.L_52 - .L_51)
	.align		4
.L_51:
        /*0028*/ 	.word	index@(_Z19blockAndGlobalHistoPjS_iS_ijj)
        /*002c*/ 	.word	0x00000000


	//----- nvinfo : EIATTR_REGCOUNT
	.align		4
.L_52:
        /*0030*/ 	.byte	0x04, 0x2f
        /*0032*/ 	.short	(.L_54 - .L_53)
	.align		4
.L_53:
        /*0034*/ 	.word	index@(_Z15globalHistoScanPjS_i)
        /*0038*/ 	.word	0x00000014


	//----- nvinfo : EIATTR_FRAME_SIZE
	.align		4
.L_54:
        /*003c*/ 	.byte	0x04, 0x11
        /*003e*/ 	.short	(.L_56 - .L_55)
	.align		4
.L_55:
        /*0040*/ 	.word	index@(_Z15globalHistoScanPjS_i)
        /*0044*/ 	.word	0x00000000


	//----- nvinfo : EIATTR_REGCOUNT
	.align		4
.L_56:
        /*0048*/ 	.byte	0x04, 0x2f
        /*004a*/ 	.short	(.L_58 - .L_57)
	.align		4
.L_57:
        /*004c*/ 	.word	index@(_Z14verticalScanHHPjS_ii)
        /*0050*/ 	.word	0x00000020


	//----- nvinfo : EIATTR_FRAME_SIZE
	.align		4
.L_58:
        /*0054*/ 	.byte	0x04, 0x11
        /*0056*/ 	.short	(.L_60 - .L_59)
	.align		4
.L_59:
        /*0058*/ 	.word	index@(_Z14verticalScanHHPjS_ii)
        /*005c*/ 	.word	0x00000000


	//----- nvinfo : EIATTR_REGCOUNT
	.align		4
.L_60:
        /*0060*/ 	.byte	0x04, 0x2f
        /*0062*/ 	.short	(.L_62 - .L_61)
	.align		4
.L_61:
        /*0064*/ 	.word	index@(_Z15PartitionKernelPjS_S_iS_S_ijji)
        /*0068*/ 	.word	0x00000013


	//----- nvinfo : EIATTR_FRAME_SIZE
	.align		4
.L_62:
        /*006c*/ 	.byte	0x04, 0x11
        /*006e*/ 	.short	(.L_64 - .L_63)
	.align		4
.L_63:
        /*0070*/ 	.word	index@(_Z15PartitionKernelPjS_S_iS_S_ijji)
        /*0074*/ 	.word	0x00000000


	//----- nvinfo : EIATTR_REGCOUNT
	.align		4
.L_64:
        /*0078*/ 	.byte	0x04, 0x2f
        /*007a*/ 	.short	(.L_66 - .L_65)
	.align		4
.L_65:
        /*007c*/ 	.word	index@(_ZN3cub18CUB_300001_SM_10006detail11EmptyKernelIvEEvv)
        /*0080*/ 	.word	0x00000004


	//----- nvinfo : EIATTR_FRAME_SIZE
	.align		4
.L_66:
        /*0084*/ 	.byte	0x04, 0x11
        /*0086*/ 	.short	(.L_68 - .L_67)
	.align		4
.L_67:
        /*0088*/ 	.word	index@(_ZN3cub18CUB_300001_SM_10006detail11EmptyKernelIvEEvv)
        /*008c*/ 	.word	0x00000000


	//----- nvinfo : EIATTR_REGCOUNT
	.align		4
.L_68:
        /*0090*/ 	.byte	0x04, 0x2f
        /*0092*/ 	.short	(.L_70 - .L_69)
	.align		4
.L_69:
        /*0094*/ 	.word	index@(_ZN3cub18CUB_300001_SM_10006detail10radix_sort31DeviceRadixSortSingleTileKernelINS1_5radix10policy_hubIjNS0_8NullTypeEyE10Policy1000ELNS0_9SortOrderE0EjS6_yNS1_21identity_decomposer_tEEEvPKT1_PSB_PKT2_PSF_T3_iiT4_)
        /*0098*/ 	.word	0x0000007f


	//----- nvinfo : EIATTR_FRAME_SIZE
	.align		4
.L_70:
        /*009c*/ 	.byte	0x04, 0x11
        /*009e*/ 	.short	(.L_72 - .L_71)
	.align		4
.L_71:
        /*00a0*/ 	.word	index@(_ZN3cub18CUB_300001_SM_10006detail10radix_sort31DeviceRadixSortSingleTileKernelINS1_5radix10policy_hubIjNS0_8NullTypeEyE10Policy1000ELNS0_9SortOrderE0EjS6_yNS1_21identity_decomposer_tEEEvPKT1_PSB_PKT2_PSF_T3_iiT4_)
        /*00a4*/ 	.word	0x00000000


	//----- nvinfo : EIATTR_REGCOUNT
	.align		4
.L_72:
        /*00a8*/ 	.byte	0x04, 0x2f
        /*00aa*/ 	.short	(.L_74 - .L_73)
	.align		4
.L_73:
        /*00ac*/ 	.word	index@(_ZN3cub18CUB_300001_SM_10006detail10radix_sort30DeviceRadixSortHistogramKernelINS1_5radix10policy_hubIjNS0_8NullTypeEyE10Policy1000ELNS0_9SortOrderE0EjyNS1_21identity_decomposer_tEEEvPT2_PKT1_SB_iiT3_)
        /*00b0*/ 	.word	0x00000020


	//----- nvinfo : EIATTR_FRAME_SIZE
	.align		4
.L_74:
        /*00b4*/ 	.byte	0x04, 0x11
        /*00b6*/ 	.short	(.L_76 - .L_75)
	.align		4
.L_75:
        /*00b8*/ 	.word	index@(_ZN3cub18CUB_300001_SM_10006detail10radix_sort30DeviceRadixSortHistogramKernelINS1_5radix10policy_hubIjNS0_8NullTypeEyE10Policy1000ELNS0_9SortOrderE0EjyNS1_21identity_decomposer_tEEEvPT2_PKT1_SB_iiT3_)
        /*00bc*/ 	.word	0x00000000


	//----- nvinfo : EIATTR_REGCOUNT
	.align		4
.L_76:
        /*00c0*/ 	.byte	0x04, 0x2f
        /*00c2*/ 	.short	(.L_78 - .L_77)
	.align		4
.L_77:
        /*00c4*/ 	.word	index@(_ZN3cub18CUB_300001_SM_10006detail10radix_sort33DeviceRadixSortExclusiveSumKernelINS1_5radix10policy_hubIjNS0_8NullTypeEyE10Policy1000EyEEvPT0_)
        /*00c8*/ 	.word	0x00000020


	//----- nvinfo : EIATTR_FRAME_SIZE
	.align		4
.L_78:
        /*00cc*/ 	.byte	0x04, 0x11
        /*00ce*/ 	.short	(.L_80 - .L_79)
	.align		4
.L_79:
        /*00d0*/ 	.word	index@(_ZN3cub18CUB_300001_SM_10006detail10radix_sort33DeviceRadixSortExclusiveSumKernelINS1_5radix10policy_hubIjNS0_8NullTypeEyE10Policy1000EyEEvPT0_)
        /*00d4*/ 	.word	0x00000000


	//----- nvinfo : EIATTR_REGCOUNT
	.align		4
.L_80:
        /*00d8*/ 	.byte	0x04, 0x2f
        /*00da*/ 	.short	(.L_82 - .L_81)
	.align		4
.L_81:
        /*00dc*/ 	.word	index@(_ZN3cub18CUB_300001_SM_10006detail10radix_sort29DeviceRadixSortOnesweepKernelINS1_5radix10policy_hubIjNS0_8NullTypeEyE10Policy1000ELNS0_9SortOrderE0EjS6_yiiNS1_21identity_decomposer_tEEEvPT5_SC_PT3_PKSD_PT1_PKSH_PT2_PKSL_T4_iiT6_)
        /*00e0*/ 	.word	0x00000050


	//----- nvinfo : EIATTR_FRAME_SIZE
	.align		4
.L_82:
        /*00e4*/ 	.byte	0x04, 0x11
        /*00e6*/ 	.short	(.L_84 - .L_83)
	.align		4
.L_83:
        /*00e8*/ 	.word	index@(_ZN3cub18CUB_300001_SM_10006detail10radix_sort29DeviceRadixSortOnesweepKernelINS1_5radix10policy_hubIjNS0_8NullTypeEyE10Policy1000ELNS0_9SortOrderE0EjS6_yiiNS1_21identity_decomposer_tEEEvPT5_SC_PT3_PKSD_PT1_PKSH_PT2_PKSL_T4_iiT6_)
        /*00ec*/ 	.word	0x00000010


	//----- nvinfo : EIATTR_MIN_STACK_SIZE
	.align		4
.L_84:
        /*00f0*/ 	.byte	0x04, 0x12
        /*00f2*/ 	.short	(.L_86 - .L_85)
	.align		4
.L_85:
        /*00f4*/ 	.word	index@(_ZN3cub18CUB_300001_SM_10006detail10radix_sort29DeviceRadixSortOnesweepKernelINS1_5radix10policy_hubIjNS0_8NullTypeEyE10Policy1000ELNS0_9SortOrderE0EjS6_yiiNS1_21identity_decomposer_tEEEvPT5_SC_PT3_PKSD_PT1_PKSH_PT2_PKSL_T4_iiT6_)
        /*00f8*/ 	.word	0x00000010


	//----- nvinfo : EIATTR_MIN_STACK_SIZE
	.align		4
.L_86:
        /*00fc*/ 	.byte	0x04, 0x12
        /*00fe*/ 	.short	(.L_88 - .L_87)
	.align		4
.L_87:
        /*0100*/ 	.word	index@(_ZN3cub18CUB_300001_SM_10006detail10radix_sort33DeviceRadixSortExclusiveSumKernelINS1_5radix10policy_hubIjNS0_8NullTypeEyE10Policy1000EyEEvPT0_)
        /*0104*/ 	.word	0x00000000


	//----- nvinfo : EIATTR_MIN_STACK_SIZE
	.align		4
.L_88:
        /*0108*/ 	.byte	0x04, 0x12
        /*010a*/ 	.short	(.L_90 - .L_89)
	.align		4
.L_89:
        /*010c*/ 	.word	index@(_ZN3cub18CUB_300001_SM_10006detail10radix_sort30DeviceRadixSortHistogramKernelINS1_5radix10policy_hubIjNS0_8NullTypeEyE10Policy1000ELNS0_9SortOrderE0EjyNS1_21identity_decomposer_tEEEvPT2_PKT1_SB_iiT3_)
        /*0110*/ 	.word	0x00000000


	//----- nvinfo : EIATTR_MIN_STACK_SIZE
	.align		4
.L_90:
        /*0114*/ 	.byte	0x04, 0x12
        /*0116*/ 	.short	(.L_92 - .L_91)
	.align		4
.L_91:
        /*0118*/ 	.word	index@(_ZN3cub18CUB_300001_SM_10006detail10radix_sort31DeviceRadixSortSingleTileKernelINS1_5radix10policy_hubIjNS0_8NullTypeEyE10Policy1000ELNS0_9SortOrderE0EjS6_yNS1_21identity_decomposer_tEEEvPKT1_PSB_PKT2_PSF_T3_iiT4_)
        /*011c*/ 	.word	0x00000000


	//----- nvinfo : EIATTR_MIN_STACK_SIZE
	.align		4
.L_92:
        /*0120*/ 	.byte	0x04, 0x12
        /*0122*/ 	.short	(.L_94 - .L_93)
	.align		4
.L_93:
        /*0124*/ 	.word	index@(_ZN3cub18CUB_300001_SM_10006detail11EmptyKernelIvEEvv)
        /*0128*/ 	.word	0x00000000


	//----- nvinfo : EIATTR_MIN_STACK_SIZE
	.align		4
.L_94:
        /*012c*/ 	.byte	0x04, 0x12
        /*012e*/ 	.short	(.L_96 - .L_95)
	.align		4
.L_95:
        /*0130*/ 	.word	index@(_Z15PartitionKernelPjS_S_iS_S_ijji)
        /*0134*/ 	.word	0x00000000


	//----- nvinfo : EIATTR_MIN_STACK_SIZE
	.align		4
.L_96:
        /*0138*/ 	.byte	0x04, 0x12
        /*013a*/ 	.short	(.L_98 - .L_97)
	.align		4
.L_97:
        /*013c*/ 	.word	index@(_Z14verticalScanHHPjS_ii)
        /*0140*/ 	.word	0x00000000


	//----- nvinfo : EIATTR_MIN_STACK_SIZE
	.align		4
.L_98:
        /*0144*/ 	.byte	0x04, 0x12
        /*0146*/ 	.short	(.L_100 - .L_99)
	.align		4
.L_99:
        /*0148*/ 	.word	index@(_Z15globalHistoScanPjS_i)
        /*014c*/ 	.word	0x00000000


	//----- nvinfo : EIATTR_MIN_STACK_SIZE
	.align		4
.L_100:
        /*0150*/ 	.byte	0x04, 0x12
        /*0152*/ 	.short	(.L_102 - .L_101)
	.align		4
.L_101:
        /*0154*/ 	.word	index@(_Z19blockAndGlobalHistoPjS_iS_ijj)
        /*0158*/ 	.word	0x00000000


	//----- nvinfo : EIATTR_MIN_STACK_SIZE
	.align		4
.L_102:
        /*015c*/ 	.byte	0x04, 0x12
        /*015e*/ 	.short	(.L_104 - .L_103)
	.align		4
.L_103:
        /*0160*/ 	.word	index@(_Z26segmentedBitonicSortKernelPjS_S_S_j)
        /*0164*/ 	.word	0x00000000
.L_104:


//--------------------- .nv.compat                --------------------------
	.section	.nv.compat,"",@"SHT_CUDA_COMPAT_INFO"
	.align	4
        /*0000*/ 	.byte	0x02, 0x09, 0x00, 0x00, 0x02, 0x02, 0x01, 0x00, 0x02, 0x05, 0x05, 0x00, 0x03, 0x07, 0x01, 0x01
        /*0010*/ 	.byte	0x02, 0x03, 0x00, 0x00, 0x02, 0x06, 0x01, 0x00, 0x04, 0x0b, 0x08, 0x00, 0x09, 0x00, 0x00, 0x00
        /*0020*/ 	.byte	0x00, 0x00, 0x00, 0x00


//--------------------- .nv.info._ZN3cub18CUB_300001_SM_10006detail10radix_sort29DeviceRadixSortOnesweepKernelINS1_5radix10policy_hubIjNS0_8NullTypeEyE10Policy1000ELNS0_9SortOrderE0EjS6_yiiNS1_21identity_decomposer_tEEEvPT5_SC_PT3_PKSD_PT1_PKSH_PT2_PKSL_T4_iiT6_ --------------------------
	.section	.nv.info._ZN3cub18CUB_300001_SM_10006detail10radix_sort29DeviceRadixSortOnesweepKernelINS1_5radix10policy_hubIjNS0_8NullTypeEyE10Policy1000ELNS0_9SortOrderE0EjS6_yiiNS1_21identity_decomposer_tEEEvPT5_SC_PT3_PKSD_PT1_PKSH_PT2_PKSL_T4_iiT6_,"",@"SHT_CUDA_INFO"
	.sectionflags	@""
	.align	4


	//----- nvinfo : EIATTR_CUDA_API_VERSION
	.align		4
        /*0000*/ 	.byte	0x04, 0x37
        /*0002*/ 	.short	(.L_106 - .L_105)
.L_105:
        /*0004*/ 	.word	0x00000082


	//----- nvinfo : EIATTR_KPARAM_INFO
	.align		4
.L_106:
        /*0008*/ 	.byte	0x04, 0x17
        /*000a*/ 	.short	(.L_108 - .L_107)
.L_107:
        /*000c*/ 	.word	0x00000000
        /*0010*/ 	.short	0x000b
        /*0012*/ 	.short	0x004c
        /*0014*/ 	.byte	0x00, 0xf0, 0x05, 0x00


	//----- nvinfo : EIATTR_KPARAM_INFO
	.align		4
.L_108:
        /*0018*/ 	.byte	0x04, 0x17
        /*001a*/ 	.short	(.L_110 - .L_109)
.L_109:
        /*001c*/ 	.word	0x00000000
        /*0020*/ 	.short	0x000a
        /*0022*/ 	.short	0x0048
        /*0024*/ 	.byte	0x00, 0xf0, 0x11, 0x00


	//----- nvinfo : EIATTR_KPARAM_INFO
	.align		4
.L_110:
        /*0028*/ 	.byte	0x04, 0x17
        /*002a*/ 	.short	(.L_112 - .L_111)
.L_111:
        /*002c*/ 	.word	0x00000000
        /*0030*/ 	.short	0x0009
        /*0032*/ 	.short	0x0044
        /*0034*/ 	.byte	0x00, 0xf0, 0x11, 0x00


	//----- nvinfo : EIATTR_KPARAM_INFO
	.align		4
.L_112:
        /*0038*/ 	.byte	0x04, 0x17
        /*003a*/ 	.short	(.L_114 - .L_113)
.L_113:
        /*003c*/ 	.word	0x00000000
        /*0040*/ 	.short	0x0008
        /*0042*/ 	.short	0x0040
        /*0044*/ 	.byte	0x00, 0xf0, 0x11, 0x00


	//----- nvinfo : EIATTR_KPARAM_INFO
	.align		4
.L_114:
        /*0048*/ 	.byte	0x04, 0x17
        /*004a*/ 	.short	(.L_116 - .L_115)
.L_115:
        /*004c*/ 	.word	0x00000000
        /*0050*/ 	.short	0x0007
        /*0052*/ 	.short	0x0038
        /*0054*/ 	.byte	0x00, 0xf5, 0x21, 0x00


	//----- nvinfo : EIATTR_KPARAM_INFO
	.align		4
.L_116:
        /*0058*/ 	.byte	0x04, 0x17
        /*005a*/ 	.short	(.L_118 - .L_117)
.L_117:
        /*005c*/ 	.word	0x00000000
        /*0060*/ 	.short	0x0006
        /*0062*/ 	.short	0x0030
        /*0064*/ 	.byte	0x00, 0xf5, 0x21, 0x00


	//----- nvinfo : EIATTR_KPARAM_INFO
	.align		4
.L_118:
        /*0068*/ 	.byte	0x04, 0x17
        /*006a*/ 	.short	(.L_120 - .L_119)
.L_119:
        /*006c*/ 	.word	0x00000000
        /*0070*/ 	.short	0x0005
        /*0072*/ 	.short	0x0028
        /*0074*/ 	.byte	0x00, 0xf5, 0x21, 0x00


	//----- nvinfo : EIATTR_KPARAM_INFO
	.align		4
.L_120:
        /*0078*/ 	.byte	0x04, 0x17
        /*007a*/ 	.short	(.L_122 - .L_121)
.L_121:
        /*007c*/ 	.word	0x00000000
        /*0080*/ 	.short	0x0004
        /*0082*/ 	.short	0x0020
        /*0084*/ 	.byte	0x00, 0xf5, 0x21, 0x00


	//----- nvinfo : EIATTR_KPARAM_INFO
	.align		4
.L_122:
        /*0088*/ 	.byte	0x04, 0x17
        /*008a*/ 	.short	(.L_124 - .L_123)
.L_123:
        /*008c*/ 	.word	0x00000000
        /*0090*/ 	.short	0x0003
        /*0092*/ 	.short	0x0018
        /*0094*/ 	.byte	0x00, 0xf5, 0x21, 0x00


	//----- nvinfo : EIATTR_KPARAM_INFO
	.align		4
.L_124:
        /*0098*/ 	.byte	0x04, 0x17
        /*009a*/ 	.short	(.L_126 - .L_125)
.L_125:
        /*009c*/ 	.word	0x00000000
        /*00a0*/ 	.short	0x0002
        /*00a2*/ 	.short	0x0010
        /*00a4*/ 	.byte	0x00, 0xf5, 0x21, 0x00


	//----- nvinfo : EIATTR_KPARAM_INFO
	.align		4
.L_126:
        /*00a8*/ 	.byte	0x04, 0x17
        /*00aa*/ 	.short	(.L_128 - .L_127)
.L_127:
        /*00ac*/ 	.word	0x00000000
        /*00b0*/ 	.short	0x0001
        /*00b2*/ 	.short	0x0008
        /*00b4*/ 	.byte	0x00, 0xf5, 0x21, 0x00


	//----- nvinfo : EIATTR_KPARAM_INFO
	.align		4
.L_128:
        /*00b8*/ 	.byte	0x04, 0x17
        /*00ba*/ 	.short	(.L_130 - .L_129)
.L_129:
        /*00bc*/ 	.word	0x00000000
        /*00c0*/ 	.short	0x0000
        /*00c2*/ 	.short	0x0000
        /*00c4*/ 	.byte	0x00, 0xf5, 0x21, 0x00


	//----- nvinfo : EIATTR_SPARSE_MMA_MASK
	.align		4
.L_130:
        /*00c8*/ 	.byte	0x03, 0x50
        /*00ca*/ 	.short	0x0000


	//----- nvinfo : EIATTR_MAXREG_COUNT
	.align		4
        /*00cc*/ 	.byte	0x03, 0x1b
        /*00ce*/ 	.short	0x00a8


	//----- nvinfo : EIATTR_NUM_BARRIERS
	.align		4
        /*00d0*/ 	.byte	0x02, 0x4c
        /*00d2*/ 	.byte	0x01
	.zero		1


	//----- nvinfo : EIATTR_ANNOTATIONS
	.align		4
        /*00d4*/ 	.byte	0x04, 0x55
        /*00d6*/ 	.short	(.L_132 - .L_131)


	//   ....[0]....
.L_131:
        /*00d8*/ 	.word	0x00000001
        /*00dc*/ 	.byte	0x40, 0x0e, 0x00, 0x00, 0x01, 0x00, 0x00, 0x00, 0x20, 0x10, 0x00, 0x00, 0x01, 0x00, 0x00, 0x00
        /*00ec*/ 	.byte	0xa0, 0x10, 0x00, 0x00, 0x01, 0x00, 0x00, 0x00, 0x00, 0x25, 0x00, 0x00, 0x01, 0x00, 0x00, 0x00
        /*00fc*/ 	.byte	0xc0, 0x39, 0x00, 0x00, 0x01, 0x00, 0x00, 0x00, 0x00, 0x3c, 0x00, 0x00, 0x01, 0x00, 0x00, 0x00
        /*010c*/ 	.byte	0x20, 0x52, 0x00, 0x00


	//----- nvinfo : EIATTR_MERCURY_ISA_VERSION
	.align		4
.L_132:
        /*0110*/ 	.byte	0x03, 0x5f
        /*0112*/ 	.short	0x0101


	//----- nvinfo : EIATTR_COOP_GROUP_MASK_REGIDS
	.align		4
        /*0114*/ 	.byte	0x04, 0x29
        /*0116*/ 	.short	(.L_134 - .L_133)


	//   ....[0]....
.L_133:
        /*0118*/ 	.word	0xffffffff


	//   ....[1]....
        /*011c*/ 	.word	0x05000000


	//   ....[2]....
        /*0120*/ 	.word	0xffffffff


	//   ....[3]....
        /*0124*/ 	.word	0xffffffff


	//   ....[4]....
        /*0128*/ 	.word	0xffffffff


	//   ....[5]....
        /*012c*/ 	.word	0xffffffff


	//   ....[6]....
        /*0130*/ 	.word	0xffffffff


	//   ....[7]....
        /*0134*/ 	.word	0xffffffff


	//   ....[8]....
        /*0138*/ 	.word	0xffffffff


	//   ....[9]....
        /*013c*/ 	.word	0xffffffff


	//   ....[10]....
        /*0140*/ 	.word	0xffffffff


	//   ....[11]....
        /*0144*/ 	.word	0xffffffff


	//   ....[12]....
        /*0148*/ 	.word	0xffffffff


	//   ....[13]....
        /*014c*/ 	.word	0xffffffff


	//   ....[14]....
        /*0150*/ 	.word	0xffffffff


	//   ....[15]....
        /*0154*/ 	.word	0xffffffff


	//   ....[16]....
        /*0158*/ 	.word	0xffffffff


	//   ....[17]....
        /*015c*/ 	.word	0xffffffff


	//   ....[18]....
        /*0160*/ 	.word	0xffffffff


	//   ....[19]....
        /*0164*/ 	.word	0xffffffff


	//   ....[20]....
        /*0168*/ 	.word	0xffffffff


	//   ....[21]....
        /*016c*/ 	.word	0xffffffff


	//   ....[22]....
        /*0170*/ 	.word	0xffffffff


	//   ....[23]....
        /*0174*/ 	.word	0xffffffff


	//   ....[24]....
        /*0178*/ 	.word	0xffffffff


	//   ....[25]....
        /*017c*/ 	.word	0xffffffff


	//   ....[26]....
        /*0180*/ 	.word	0xffffffff


	//   ....[27]....
        /*0184*/ 	.word	0xffffffff


	//   ....[28]....
        /*0188*/ 	.word	0xffffffff


	//   ....[29]....
        /*018c*/ 	.word	0xffffffff


	//   ....[30]....
        /*0190*/ 	.word	0xffffffff


	//   ....[31]....
        /*0194*/ 	.word	0xffffffff


	//   ....[32]....
        /*0198*/ 	.word	0xffffffff


	//   ....[33]....
        /*019c*/ 	.word	0xffffffff


	//   ....[34]....
        /*01a0*/ 	.word	0xffffffff


	//   ....[35]....
        /*01a4*/ 	.word	0xffffffff


	//   ....[36]....
        /*01a8*/ 	.word	0xffffffff


	//   ....[37]....
        /*01ac*/ 	.word	0xffffffff


	//   ....[38]....
        /*01b0*/ 	.word	0xffffffff


	//   ....[39]....
        /*01b4*/ 	.word	0xffffffff


	//   ....[40]....
        /*01b8*/ 	.word	0xffffffff


	//   ....[41]....
        /*01bc*/ 	.word	0xffffffff


	//   ....[42]....
        /*01c0*/ 	.word	0xffffffff


	//   ....[43]....
        /*01c4*/ 	.word	0xffffffff


	//   ....[44]....
        /*01c8*/ 	.word	0xffffffff


	//   ....[45]....
        /*01cc*/ 	.word	0xffffffff


	//   ....[46]....
        /*01d0*/ 	.word	0xffffffff


	//   ....[47]....
        /*01d4*/ 	.word	0xffffffff


	//   ....[48]....
        /*01d8*/ 	.word	0xffffffff


	//   ....[49]....
        /*01dc*/ 	.word	0xffffffff


	//   ....[50]....
        /*01e0*/ 	.word	0xffffffff


	//   ....[51]....
        /*01e4*/ 	.word	0xffffffff


	//   ....[52]....
        /*01e8*/ 	.word	0xffffffff


	//   ....[53]....
        /*01ec*/ 	.word	0xffffffff


	//   ....[54]....
        /*01f0*/ 	.word	0xffffffff


	//   ....[55]....
        /*01f4*/ 	.word	0xffffffff


	//   ....[56]....
        /*01f8*/ 	.word	0xffffffff


	//   ....[57]....
        /*01fc*/ 	.word	0xffffffff


	//   ....[58]....
        /*0200*/ 	.word	0xffffffff


	//   ....[59]....
        /*0204*/ 	.word	0xffffffff


	//   ....[60]....
        /*0208*/ 	.word	0xffffffff


	//   ....[61]....
        /*020c*/ 	.word	0xffffffff


	//   ....[62]....
        /*0210*/ 	.word	0xffffffff


	//   ....[63]....
        /*0214*/ 	.word	0xffffffff


	//   ....[64]....
        /*0218*/ 	.word	0xffffffff


	//   ....[65]....
        /*021c*/ 	.word	0xffffffff


	//   ....[66]....
        /*0220*/ 	.word	0xffffffff


	//   ....[67]....
        /*0224*/ 	.word	0xffffffff


	//   ....[68]....
        /*0228*/ 	.word	0xffffffff


	//   ....[69]....
        /*022c*/ 	.word	0xffffffff


	//   ....[70]....
        /*0230*/ 	.word	0xffffffff


	//   ....[71]....
        /*0234*/ 	.word	0xffffffff


	//   ....[72]....
        /*0238*/ 	.word	0xffffffff


	//   ....[73]....
        /*023c*/ 	.word	0xffffffff


	//   ....[74]....
        /*0240*/ 	.word	0xffffffff


	//   ....[75]....
        /*0244*/ 	.word	0xffffffff


	//   ....[76]....
        /*0248*/ 	.word	0xffffffff


	//   ....[77]....
        /*024c*/ 	.word	0xffffffff


	//   ....[78]....
        /*0250*/ 	.word	0xffffffff


	//   ....[79]....
        /*0254*/ 	.word	0xffffffff


	//   ....[80]....
        /*0258*/ 	.word	0xffffffff


	//   ....[81]....
        /*025c*/ 	.word	0xffffffff


	//   ....[82]....
        /*0260*/ 	.word	0xffffffff


	//   ....[83]....
        /*0264*/ 	.word	0xffffffff


	//   ....[84]....
        /*0268*/ 	.word	0xffffffff


	//   ....[85]....
        /*026c*/ 	.word	0xffffffff


	//   ....[86]....
        /*0270*/ 	.word	0xffffffff


	//   ....[87]....
        /*0274*/ 	.word	0xffffffff


	//   ....[88]....
        /*0278*/ 	.word	0xffffffff


	//   ....[89]....
        /*027c*/ 	.word	0xffffffff


	//   ....[90]....
        /*0280*/ 	.word	0xffffffff


	//   ....[91]....
        /*0284*/ 	.word	0xffffffff


	//   ....[92]....
        /*0288*/ 	.word	0xffffffff


	//   ....[93]....
        /*028c*/ 	.word	0xffffffff


	//   ....[94]....
        /*0290*/ 	.word	0xffffffff


	//   ....[95]....
        /*0294*/ 	.word	0xffffffff


	//   ....[96]....
        /*0298*/ 	.word	0xffffffff


	//   ....[97]....
        /*029c*/ 	.word	0xffffffff


	//   ....[98]....
        /*02a0*/ 	.word	0xffffffff


	//   ....[99]....
        /*02a4*/ 	.word	0xffffffff


	//   ....[100]....
        /*02a8*/ 	.word	0xffffffff


	//   ....[101]....
        /*02ac*/ 	.word	0xffffffff


	//   ....[102]....
        /*02b0*/ 	.word	0xffffffff


	//   ....[103]....
        /*02b4*/ 	.word	0xffffffff


	//   ....[104]....
        /*02b8*/ 	.word	0xffffffff


	//   ....[105]....
        /*02bc*/ 	.word	0xffffffff


	//   ....[106]....
        /*02c0*/ 	.word	0xffffffff


	//   ....[107]....
        /*02c4*/ 	.word	0xffffffff


	//   ....[108]....
        /*02c8*/ 	.word	0xffffffff


	//   ....[109]....
        /*02cc*/ 	.word	0xffffffff


	//   ....[110]....
        /*02d0*/ 	.word	0xffffffff


	//   ....[111]....
        /*02d4*/ 	.word	0xffffffff


	//   ....[112]....
        /*02d8*/ 	.word	0xffffffff


	//   ....[113]....
        /*02dc*/ 	.word	0xffffffff


	//   ....[114]....
        /*02e0*/ 	.word	0xffffffff


	//   ....[115]....
        /*02e4*/ 	.word	0xffffffff


	//   ....[116]....
        /*02e8*/ 	.word	0xffffffff


	//   ....[117]....
        /*02ec*/ 	.word	0xffffffff


	//   ....[118]....
        /*02f0*/ 	.word	0xffffffff


	//   ....[119]....
        /*02f4*/ 	.word	0xffffffff


	//   ....[120]....
        /*02f8*/ 	.word	0xffffffff


	//   ....[121]....
        /*02fc*/ 	.word	0xffffffff


	//   ....[122]....
        /*0300*/ 	.word	0xffffffff


	//   ....[123]....
        /*0304*/ 	.word	0xffffffff


	//   ....[124]....
        /*0308*/ 	.word	0xffffffff


	//   ....[125]....
        /*030c*/ 	.word	0xffffffff


	//   ....[126]....
        /*0310*/ 	.word	0xffffffff


	//   ....[127]....
        /*0314*/ 	.word	0xffffffff


	//   ....[128]....
        /*0318*/ 	.word	0xffffffff


	//   ....[129]....
        /*031c*/ 	.word	0xffffffff


	//   ....[130]....
        /*0320*/ 	.word	0xffffffff


	//   ....[131]....
        /*0324*/ 	.word	0xffffffff


	//   ....[132]....
        /*0328*/ 	.word	0xffffffff


	//   ....[133]....
        /*032c*/ 	.word	0xffffffff


	//   ....[134]....
        /*0330*/ 	.word	0xffffffff


	//   ....[135]....
        /*0334*/ 	.word	0xffffffff


	//   ....[136]....
        /*0338*/ 	.word	0xffffffff


	//   ....[137]....
        /*033c*/ 	.word	0xffffffff


	//   ....[138]....
        /*0340*/ 	.word	0xffffffff


	//   ....[139]....
        /*0344*/ 	.word	0xffffffff


	//   ....[140]....
        /*0348*/ 	.word	0xffffffff


	//   ....[141]....
        /*034c*/ 	.word	0xffffffff


	//   ....[142]....
        /*0350*/ 	.word	0xffffffff


	//   ....[143]....
        /*0354*/ 	.word	0xffffffff


	//   ....[144]....
        /*0358*/ 	.word	0xffffffff


	//   ....[145]....
        /*035c*/ 	.word	0xffffffff


	//   ....[146]....
        /*0360*/ 	.word	0xffffffff


	//   ....[147]....
        /*0364*/ 	.word	0xffffffff


	//   ....[148]....
        /*0368*/ 	.word	0xffffffff


	//   ....[149]....
        /*036c*/ 	.word	0xffffffff


	//   ....[150]....
        /*0370*/ 	.word	0xffffffff


	//   ....[151]....
        /*0374*/ 	.word	0xffffffff


	//   ....[152]....
        /*0378*/ 	.word	0xffffffff


	//   ....[153]....
        /*037c*/ 	.word	0xffffffff


	//   ....[154]....
        /*0380*/ 	.word	0xffffffff


	//   ....[155]....
        /*0384*/ 	.word	0xffffffff


	//   ....[156]....
        /*0388*/ 	.word	0xffffffff


	//   ....[157]....
        /*038c*/ 	.word	0xffffffff


	//   ....[158]....
        /*0390*/ 	.word	0xffffffff


	//   ....[159]....
        /*0394*/ 	.word	0xffffffff


	//   ....[160]....
        /*0398*/ 	.word	0xffffffff


	//   ....[161]....
        /*039c*/ 	.word	0xffffffff


	//   ....[162]....
        /*03a0*/ 	.word	0xffffffff


	//   ....[163]....
        /*03a4*/ 	.word	0xffffffff


	//   ....[164]....
        /*03a8*/ 	.word	0xffffffff


	//   ....[165]....
        /*03ac*/ 	.word	0xffffffff


	//   ....[166]....
        /*03b0*/ 	.word	0xffffffff


	//   ....[167]....
        /*03b4*/ 	.word	0xffffffff


	//   ....[168]....
        /*03b8*/ 	.word	0xffffffff


	//   ....[169]....
        /*03bc*/ 	.word	0xffffffff


	//   ....[170]....
        /*03c0*/ 	.word	0xffffffff


	//   ....[171]....
        /*03c4*/ 	.word	0xffffffff


	//   ....[172]....
        /*03c8*/ 	.word	0xffffffff


	//   ....[173]....
        /*03cc*/ 	.word	0xffffffff


	//   ....[174]....
        /*03d0*/ 	.word	0xffffffff


	//   ....[175]....
        /*03d4*/ 	.word	0xffffffff


	//   ....[176]....
        /*03d8*/ 	.word	0xffffffff


	//   ....[177]....
        /*03dc*/ 	.word	0xffffffff


	//   ....[178]....
        /*03e0*/ 	.word	0x05000002


	//   ....[179]....
        /*03e4*/ 	.word	0xffffffff


	//   ....[180]....
        /*03e8*/ 	.word	0xffffffff


	//   ....[181]....
        /*03ec*/ 	.word	0xffffffff


	//   ....[182]....
        /*03f0*/ 	.word	0xffffffff


	//   ....[183]....
        /*03f4*/ 	.word	0xffffffff


	//   ....[184]....
        /*03f8*/ 	.word	0xffffffff


	//   ....[185]....
        /*03fc*/ 	.word	0xffffffff


	//   ....[186]....
        /*0400*/ 	.word	0xffffffff


	//   ....[187]....
        /*0404*/ 	.word	0xffffffff


	//   ....[188]....
        /*0408*/ 	.word	0xffffffff


	//   ....[189]....
        /*040c*/ 	.word	0xffffffff


	//   ....[190]....
        /*0410*/ 	.word	0xffffffff


	//   ....[191]....
        /*0414*/ 	.word	0xffffffff


	//   ....[192]....
        /*0418*/ 	.word	0xffffffff


	//   ....[193]....
        /*041c*/ 	.word	0xffffffff


	//   ....[194]....
        /*0420*/ 	.word	0xffffffff


	//   ....[195]....
        /*0424*/ 	.word	0xffffffff


	//   ....[196]....
        /*0428*/ 	.word	0xffffffff


	//   ....[197]....
        /*042c*/ 	.word	0xffffffff


	//   ....[198]....
        /*0430*/ 	.word	0xffffffff


	//   ....[199]....
        /*0434*/ 	.word	0xffffffff


	//   ....[200]....
        /*0438*/ 	.word	0xffffffff


	//   ....[201]....
        /*043c*/ 	.word	0xffffffff


	//   ....[202]....
        /*0440*/ 	.word	0xffffffff


	//   ....[203]....
        /*0444*/ 	.word	0xffffffff


	//   ....[204]....
        /*0448*/ 	.word	0xffffffff


	//   ....[205]....
        /*044c*/ 	.word	0xffffffff


	//   ....[206]....
        /*0450*/ 	.word	0xffffffff


	//   ....[207]....
        /*0454*/ 	.word	0xffffffff


	//   ....[208]....
        /*0458*/ 	.word	0xffffffff


	//   ....[209]....
        /*045c*/ 	.word	0xffffffff


	//   ....[210]....
        /*0460*/ 	.word	0xffffffff


	//   ....[211]....
        /*0464*/ 	.word	0xffffffff


	//   ....[212]....
        /*0468*/ 	.word	0xffffffff


	//   ....[213]....
        /*046c*/ 	.word	0xffffffff


	//   ....[214]....
        /*0470*/ 	.word	0xffffffff


	//   ....[215]....
        /*0474*/ 	.word	0xffffffff


	//   ....[216]....
        /*0478*/ 	.word	0xffffffff


	//   ....[217]....
        /*047c*/ 	.word	0x0500004c


	//   ....[218]....
        /*0480*/ 	.word	0x0500004c


	//   ....[219]....
        /*0484*/ 	.word	0x0500004c


	//   ....[220]....
        /*0488*/ 	.word	0x0500004c


	//   ....[221]....
        /*048c*/ 	.word	0x0500004c


	//----- nvinfo : EIATTR_COOP_GROUP_INSTR_OFFSETS
	.align		4
.L_134:
        /*0490*/ 	.byte	0x04, 0x28
        /*0492*/ 	.short	(.L_136 - .L_135)


	//   ....[0]....
.L_135:
        /*0494*/ 	.word	0x00000f20


	//   ....[1]....
        /*0498*/ 	.word	0x00001870


	//   ....[2]....
        /*049c*/ 	.word	0x000022e0


	//   ....[3]....
        /*04a0*/ 	.word	0x00002300


	//   ....[4]....
        /*04a4*/ 	.word	0x00002320


	//   ....[5]....
        /*04a8*/ 	.word	0x00002340


	//   ....[6]....
        /*04ac*/ 	.word	0x00002360


	//   ....[7]....
        /*04b0*/ 	.word	0x00002850


	//   ....[8]....
        /*04b4*/ 	.word	0x00002860


	//   ....[9]....
        /*04b8*/ 	.word	0x00002880


	//   ....[10]....
        /*04bc*/ 	.word	0x000028a0


	//   ....[11]....
        /*04c0*/ 	.word	0x000028f0


	//   ....[12]....
        /*04c4*/ 	.word	0x00002920


	//   ....[13]....
        /*04c8*/ 	.word	0x00002960


	//   ....[14]....
        /*04cc*/ 	.word	0x000029a0


	//   ....[15]....
        /*04d0*/ 	.word	0x00002a70


	//   ....[16]....
        /*04d4*/ 	.word	0x00002ad0


	//   ....[17]....
        /*04d8*/ 	.word	0x00002ae0


	//   ....[18]....
        /*04dc*/ 	.word	0x00002b10


	//   ....[19]....
        /*04e0*/ 	.word	0x00002b40


	//   ....[20]....
        /*04e4*/ 	.word	0x00002b80


	//   ....[21]....
        /*04e8*/ 	.word	0x00002ba0


	//   ....[22]....
        /*04ec*/ 	.word	0x00002be0


	//   ....[23]....
        /*04f0*/ 	.word	0x00002c00


	//   ....[24]....
        /*04f4*/ 	.word	0x00002ce0


	//   ....[25]....
        /*04f8*/ 	.word	0x00002cf0


	//   ....[26]....
        /*04fc*/ 	.word	0x00002d20


	//   ....[27]....
        /*0500*/ 	.word	0x00002d50


	//   ....[28]....
        /*0504*/ 	.word	0x00002d90


	//   ....[29]....
        /*0508*/ 	.word	0x00002db0


	//   ....[30]....
        /*050c*/ 	.word	0x00002df0


	//   ....[31]....
        /*0510*/ 	.word	0x00002e10


	//   ....[32]....
        /*0514*/ 	.word	0x00002e70


	//   ....[33]....
        /*0518*/ 	.word	0x00002f00


	//   ....[34]....
        /*051c*/ 	.word	0x00002f20


	//   ....[35]....
        /*0520*/ 	.word	0x00002f30


	//   ....[36]....
        /*0524*/ 	.word	0x00002f60


	//   ....[37]....
        /*0528*/ 	.word	0x00002f90


	//   ....[38]....
        /*052c*/ 	.word	0x00002fd0


	//   ....[39]....
        /*0530*/ 	.word	0x00002ff0


	//   ....[40]....
        /*0534*/ 	.word	0x00003030


	//   ....[41]....
        /*0538*/ 	.word	0x00003050


	//   ....[42]....
        /*053c*/ 	.word	0x00003130


	//   ....[43]....
        /*0540*/ 	.word	0x00003160


	//   ....[44]....
        /*0544*/ 	.word	0x00003170


	//   ....[45]....
        /*0548*/ 	.word	0x000031a0


	//   ....[46]....
        /*054c*/ 	.word	0x000031d0


	//   ....[47]....
        /*0550*/ 	.word	0x00003210


	//   ....[48]....
        /*0554*/ 	.word	0x00003230


	//   ....[49]....
        /*0558*/ 	.word	0x00003270


	//   ....[50]....
        /*055c*/ 	.word	0x00003290


	//   ....[51]....
        /*0560*/ 	.word	0x00003360


	//   ....[52]....
        /*0564*/ 	.word	0x00003380


	//   ....[53]....
        /*0568*/ 	.word	0x00003390


	//   ....[54]....
        /*056c*/ 	.word	0x000033c0


	//   ....[55]....
        /*0570*/ 	.word	0x000033f0


	//   ....[56]....
        /*0574*/ 	.word	0x00003430


	//   ....[57]....
        /*0578*/ 	.word	0x00003450


	//   ....[58]....
        /*057c*/ 	.word	0x00003490


	//   ....[59]....
        /*0580*/ 	.word	0x000034b0


	//   ....[60]....
        /*0584*/ 	.word	0x00003590


	//   ....[61]....
        /*0588*/ 	.word	0x000035b0


	//   ....[62]....
        /*058c*/ 	.word	0x000035c0


	//   ....[63]....
        /*0590*/ 	.word	0x000035f0


	//   ....[64]....
        /*0594*/ 	.word	0x00003620


	//   ....[65]....
        /*0598*/ 	.word	0x00003670


	//   ....[66]....
        /*059c*/ 	.word	0x00003690


	//   ....[67]....
        /*05a0*/ 	.word	0x000036d0


	//   ....[68]....
        /*05a4*/ 	.word	0x000036f0


	//   ....[69]....
        /*05a8*/ 	.word	0x000037c0


	//   ....[70]....
        /*05ac*/ 	.word	0x000037e0


	//   ....[71]....
        /*05b0*/ 	.word	0x000037f0


	//   ....[72]....
        /*05b4*/ 	.word	0x00003820


	//   ....[73]....
        /*05b8*/ 	.word	0x00003850


	//   ....[74]....
        /*05bc*/ 	.word	0x00003890


	//   ....[75]....
        /*05c0*/ 	.word	0x000038b0


	//   ....[76]....
        /*05c4*/ 	.word	0x000038f0


	//   ....[77]....
        /*05c8*/ 	.word	0x00003910


	//   ....[78]....
        /*05cc*/ 	.word	0x00003a20


	//   ....[79]....
        /*05d0*/ 	.word	0x00003a30


	//   ....[80]....
        /*05d4*/ 	.word	0x00003a60


	//   ....[81]....
        /*05d8*/ 	.word	0x00003a90


	//   ....[82]....
        /*05dc*/ 	.word	0x00003ad0


	//   ....[83]....
        /*05e0*/ 	.word	0x00003ae0


	//   ....[84]....
        /*05e4*/ 	.word	0x00003b00


	//   ....[85]....
        /*05e8*/ 	.word	0x00003b40


	//   ....[86]....
        /*05ec*/ 	.word	0x00003b60


	//   ....[87]....
        /*05f0*/ 	.word	0x00003c50


	//   ....[88]....
        /*05f4*/ 	.word	0x00003c60


	//   ....[89]....
        /*05f8*/ 	.word	0x00003c90


	//   ....[90]....
        /*05fc*/ 	.word	0x00003cc0


	//   ....[91]....
        /*0600*/ 	.word	0x00003d00


	//   ....[92]....
        /*0604*/ 	.word	0x00003d10


	//   ....[93]....
        /*0608*/ 	.word	0x00003d30


	//   ....[94]....
        /*060c*/ 	.word	0x00003d70


	//   ....[95]....
        /*0610*/ 	.word	0x00003d90


	//   ....[96]....
        /*0614*/ 	.word	0x00003e90


	//   ....[97]....
        /*0618*/ 	.word	0x00003ea0


	//   ....[98]....
        /*061c*/ 	.word	0x00003ed0


	//   ....[99]....
        /*0620*/ 	.word	0x00003f00


	//   ....[100]....
        /*0624*/ 	.word	0x00003f40


	//   ....[101]....
        /*0628*/ 	.word	0x00003f50


	//   ....[102]....
        /*062c*/ 	.word	0x00003f70


	//   ....[103]....
        /*0630*/ 	.word	0x00003fb0


	//   ....[104]....
        /*0634*/ 	.word	0x00003fd0


	//   ....[105]....
        /*0638*/ 	.word	0x000040b0


	//   ....[106]....
        /*063c*/ 	.word	0x000040c0


	//   ....[107]....
        /*0640*/ 	.word	0x000040f0


	//   ....[108]....
        /*0644*/ 	.word	0x00004120


	//   ....[109]....
        /*0648*/ 	.word	0x00004160


	//   ....[110]....
        /*064c*/ 	.word	0x00004180


	//   ....[111]....
        /*0650*/ 	.word	0x000041c0


	//   ....[112]....
        /*0654*/ 	.word	0x000041e0


	//   ....[113]....
        /*0658*/ 	.word	0x00004240


	//   ....[114]....
        /*065c*/ 	.word	0x000042f0


	//   ....[115]....
        /*0660*/ 	.word	0x00004300


	//   ....[116]....
        /*0664*/ 	.word	0x00004330


	//   ....[117]....
        /*0668*/ 	.word	0x00004360


	//   ....[118]....
        /*066c*/ 	.word	0x000043a0


	//   ....[119]....
        /*0670*/ 	.word	0x000043b0


	//   ....[120]....
        /*0674*/ 	.word	0x000043d0


	//   ....[121]....
        /*0678*/ 	.word	0x00004410


	//   ....[122]....
        /*067c*/ 	.word	0x00004430


	//   ....[123]....
        /*0680*/ 	.word	0x00004510


	//   ....[124]....
        /*0684*/ 	.word	0x00004520


	//   ....[125]....
        /*0688*/ 	.word	0x00004550


	//   ....[126]....
        /*068c*/ 	.word	0x00004580


	//   ....[127]....
        /*0690*/ 	.word	0x000045c0


	//   ....[128]....
        /*0694*/ 	.word	0x000045d0


	//   ....[129]....
        /*0698*/ 	.word	0x000045f0


	//   ....[130]....
        /*069c*/ 	.word	0x00004630


	//   ....[131]....
        /*06a0*/ 	.word	0x00004650


	//   ....[132]....
        /*06a4*/ 	.word	0x00004750


	//   ....[133]....
        /*06a8*/ 	.word	0x00004760


	//   ....[134]....
        /*06ac*/ 	.word	0x00004790


	//   ....[135]....
        /*06b0*/ 	.word	0x000047c0


	//   ....[136]....
        /*06b4*/ 	.word	0x00004800


	//   ....[137]....
        /*06b8*/ 	.word	0x00004810


	//   ....[138]....
        /*06bc*/ 	.word	0x00004830


	//   ....[139]....
        /*06c0*/ 	.word	0x00004870


	//   ....[140]....
        /*06c4*/ 	.word	0x00004890


	//   ....[141]....
        /*06c8*/ 	.word	0x00004970


	//   ....[142]....
        /*06cc*/ 	.word	0x00004980


	//   ....[143]....
        /*06d0*/ 	.word	0x000049b0


	//   ....[144]....
        /*06d4*/ 	.word	0x000049e0


	//   ....[145]....
        /*06d8*/ 	.word	0x00004a20


	//   ....[146]....
        /*06dc*/ 	.word	0x00004a30


	//   ....[147]....
        /*06e0*/ 	.word	0x00004a50


	//   ....[148]....
        /*06e4*/ 	.word	0x00004a90


	//   ....[149]....
        /*06e8*/ 	.word	0x00004ab0


	//   ....[150]....
        /*06ec*/ 	.word	0x00004bb0


	//   ....[151]....
        /*06f0*/ 	.word	0x00004bc0


	//   ....[152]....
        /*06f4*/ 	.word	0x00004bf0


	//   ....[153]....
        /*06f8*/ 	.word	0x00004c20


	//   ....[154]....
        /*06fc*/ 	.word	0x00004c60


	//   ....[155]....
        /*0700*/ 	.word	0x00004c80


	//   ....[156]....
        /*0704*/ 	.word	0x00004cc0


	//   ....[157]....
        /*0708*/ 	.word	0x00004ce0


	//   ....[158]....
        /*070c*/ 	.word	0x00004d30


	//   ....[159]....
        /*0710*/ 	.word	0x00004dc0


	//   ....[160]....
        /*0714*/ 	.word	0x00004de0


	//   ....[161]....
        /*0718*/ 	.word	0x00004df0


	//   ....[162]....
        /*071c*/ 	.word	0x00004e20


	//   ....[163]....
        /*0720*/ 	.word	0x00004e50


	//   ....[164]....
        /*0724*/ 	.word	0x00004e90


	//   ....[165]....
        /*0728*/ 	.word	0x00004eb0


	//   ....[166]....
        /*072c*/ 	.word	0x00004ef0


	//   ....[167]....
        /*0730*/ 	.word	0x00004f10


	//   ....[168]....
        /*0734*/ 	.word	0x00004ff0


	//   ....[169]....
        /*0738*/ 	.word	0x00005030


	//   ....[170]....
        /*073c*/ 	.word	0x00005040


	//   ....[171]....
        /*0740*/ 	.word	0x00005070


	//   ....[172]....
        /*0744*/ 	.word	0x000050a0


	//   ....[173]....
        /*0748*/ 	.word	0x000050e0


	//   ....[174]....
        /*074c*/ 	.word	0x00005100


	//   ....[175]....
        /*0750*/ 	.word	0x00005140


	//   ....[176]....
        /*0754*/ 	.word	0x00005160


	//   ....[177]....
        /*0758*/ 	.word	0x00005260


	//   ....[178]....
        /*075c*/ 	.word	0x00005800


	//   ....[179]....
        /*0760*/ 	.word	0x00005b20


	//   ....[180]....
        /*0764*/ 	.word	0x00005bd0


	//   ....[181]....
        /*0768*/ 	.word	0x00005c80


	//   ....[182]....
        /*076c*/ 	.word	0x00005d30


	//   ....[183]....
        /*0770*/ 	.word	0x00005de0


	//   ....[184]....
        /*0774*/ 	.word	0x00005e90


	//   ....[185]....
        /*0778*/ 	.word	0x00005f40


	//   ....[186]....
        /*077c*/ 	.word	0x00005ff0


	//   ....[187]....
        /*0780*/ 	.word	0x000060a0


	//   ....[188]....
        /*0784*/ 	.word	0x00006150


	//   ....[189]....
        /*0788*/ 	.word	0x00006200


	//   ....[190]....
        /*078c*/ 	.word	0x000062b0


	//   ....[191]....
        /*0790*/ 	.word	0x00006360


	//   ....[192]....
        /*0794*/ 	.word	0x00006410


	//   ....[193]....
        /*0798*/ 	.word	0x000064c0


	//   ....[194]....
        /*079c*/ 	.word	0x00006570


	//   ....[195]....
        /*07a0*/ 	.word	0x00006620


	//   ....[196]....
        /*07a4*/ 	.word	0x000066d0


	//   ....[197]....
        /*07a8*/ 	.word	0x00006780


	//   ....[198]....
        /*07ac*/ 	.word	0x00006980


	//   ....[199]....
        /*07b0*/ 	.word	0x00006aa0


	//   ....[200]....
        /*07b4*/ 	.word	0x00006bc0


	//   ....[201]....
        /*07b8*/ 	.word	0x00006ce0


	//   ....[202]....
        /*07bc*/ 	.word	0x00006e00


	//   ....[203]....
        /*07c0*/ 	.word	0x00006f20


	//   ....[204]....
        /*07c4*/ 	.word	0x00007040


	//   ....[205]....
        /*07c8*/ 	.word	0x00007160


	//   ....[206]....
        /*07cc*/ 	.word	0x00007280


	//   ....[207]....
        /*07d0*/ 	.word	0x000073a0


	//   ....[208]....
        /*07d4*/ 	.word	0x000074c0


	//   ....[209]....
        /*07d8*/ 	.word	0x000075d0


	//   ....[210]....
        /*07dc*/ 	.word	0x000076d0


	//   ....[211]....
        /*07e0*/ 	.word	0x000077d0


	//   ....[212]....
        /*07e4*/ 	.word	0x000078d0


	//   ....[213]....
        /*07e8*/ 	.word	0x000079d0


	//   ....[214]....
        /*07ec*/ 	.word	0x00007ad0


	//   ....[215]....
        /*07f0*/ 	.word	0x00007bd0


	//   ....[216]....
        /*07f4*/ 	.word	0x00007cc0


	//   ....[217]....
        /*07f8*/ 	.word	0x00007d30


	//   ....[218]....
        /*07fc*/ 	.word	0x00007d90


	//   ....[219]....
        /*0800*/ 	.word	0x00007e00


	//   ....[220]....
        /*0804*/ 	.word	0x00007e60


	//   ....[221]....
        /*0808*/ 	.word	0x00007ed0


	//----- nvinfo : EIATTR_VRC_CTA_INIT_COUNT
	.align		4
.L_136:
        /*080c*/ 	.byte	0x02, 0x4a
	.zero		1
	.zero		1


	//----- nvinfo : EIATTR_EXIT_INSTR_OFFSETS
	.align		4
        /*0810*/ 	.byte	0x04, 0x1c
        /*0812*/ 	.short	(.L_138 - .L_137)


	//   ....[0]....
.L_137:
        /*0814*/ 	.word	0x00001cb0


	//   ....[1]....
        /*0818*/ 	.word	0x000020c0


	//   ....[2]....
        /*081c*/ 	.word	0x000020e0


	//   ....[3]....
        /*0820*/ 	.word	0x00006790


	//   ....[4]....
        /*0824*/ 	.word	0x00007cd0


	//----- nvinfo : EIATTR_MAX_THREADS
	.align		4
.L_138:
        /*0828*/ 	.byte	0x04, 0x05
        /*082a*/ 	.short	(.L_140 - .L_139)
.L_139:
        /*082c*/ 	.word	0x00000180
        /*0830*/ 	.word	0x00000001
        /*0834*/ 	.word	0x00000001


	//----- nvinfo : EIATTR_CRS_STACK_SIZE
	.align		4
.L_140:
        /*0838*/ 	.byte	0x04, 0x1e
        /*083a*/ 	.short	(.L_142 - .L_141)
.L_141:
        /*083c*/ 	.word	0x00000000


	//----- nvinfo : EIATTR_CBANK_PARAM_SIZE
	.align		4
.L_142:
        /*0840*/ 	.byte	0x03, 0x19
        /*0842*/ 	.short	0x004d


	//----- nvinfo : EIATTR_PARAM_CBANK
	.align		4
        /*0844*/ 	.byte	0x04, 0x0a
        /*0846*/ 	.short	(.L_144 - .L_143)
	.align		4
.L_143:
        /*0848*/ 	.word	index@(.nv.constant0._ZN3cub18CUB_300001_SM_10006detail10radix_sort29DeviceRadixSortOnesweepKernelINS1_5radix10policy_hubIjNS0_8NullTypeEyE10Policy1000ELNS0_9SortOrderE0EjS6_yiiNS1_21identity_decomposer_tEEEvPT5_SC_PT3_PKSD_PT1_PKSH_PT2_PKSL_T4_iiT6_)
        /*084c*/ 	.short	0x0380
        /*084e*/ 	.short	0x004d


	//----- nvinfo : EIATTR_SW_WAR
	.align		4
.L_144:
        /*0850*/ 	.byte	0x04, 0x36
        /*0852*/ 	.short	(.L_146 - .L_145)
.L_145:
        /*0854*/ 	.word	0x00000008
.L_146:


//--------------------- .nv.info._ZN3cub18CUB_300001_SM_10006detail10radix_sort33DeviceRadixSortExclusiveSumKernelINS1_5radix10policy_hubIjNS0_8NullTypeEyE10Policy1000EyEEvPT0_ --------------------------
	.section	.nv.info._ZN3cub18CUB_300001_SM_10006detail10radix_sort33DeviceRadixSortExclusiveSumKernelINS1_5radix10policy_hubIjNS0_8NullTypeEyE10Policy1000EyEEvPT0_,"",@"SHT_CUDA_INFO"
	.sectionflags	@""
	.align	4


	//----- nvinfo : EIATTR_CUDA_API_VERSION
	.align		4
        /*0000*/ 	.byte	0x04, 0x37
        /*0002*/ 	.short	(.L_148 - .L_147)
.L_147:
        /*0004*/ 	.word	0x00000082


	//----- nvinfo : EIATTR_KPARAM_INFO
	.align		4
.L_148:
        /*0008*/ 	.byte	0x04, 0x17
        /*000a*/ 	.short	(.L_150 - .L_149)
.L_149:
        /*000c*/ 	.word	0x00000000
        /*0010*/ 	.short	0x0000
        /*0012*/ 	.short	0x0000
        /*0014*/ 	.byte	0x00, 0xf5, 0x21, 0x00


	//----- nvinfo : EIATTR_SPARSE_MMA_MASK
	.align		4
.L_150:
        /*0018*/ 	.byte	0x03, 0x50
        /*001a*/ 	.short	0x0000


	//----- nvinfo : EIATTR_MAXREG_COUNT
	.align		4
        /*001c*/ 	.byte	0x03, 0x1b
        /*001e*/ 	.short	0x00ff


	//----- nvinfo : EIATTR_NUM_BARRIERS
	.align		4
        /*0020*/ 	.byte	0x02, 0x4c
        /*0022*/ 	.byte	0x01
	.zero		1


	//----- nvinfo : EIATTR_MERCURY_ISA_VERSION
	.align		4
        /*0024*/ 	.byte	0x03, 0x5f
        /*0026*/ 	.short	0x0101


	//----- nvinfo : EIATTR_COOP_GROUP_MASK_REGIDS
	.align		4
        /*0028*/ 	.byte	0x04, 0x29
        /*002a*/ 	.short	(.L_152 - .L_151)


	//   ....[0]....
.L_151:
        /*002c*/ 	.word	0xffffffff


	//   ....[1]....
        /*0030*/ 	.word	0xffffffff


	//   ....[2]....
        /*0034*/ 	.word	0xffffffff


	//   ....[3]....
        /*0038*/ 	.word	0xffffffff


	//   ....[4]....
        /*003c*/ 	.word	0xffffffff


	//   ....[5]....
        /*0040*/ 	.word	0xffffffff


	//   ....[6]....
        /*0044*/ 	.word	0xffffffff


	//   ....[7]....
        /*0048*/ 	.word	0xffffffff


	//   ....[8]....
        /*004c*/ 	.word	0xffffffff


	//   ....[9]....
        /*0050*/ 	.word	0xffffffff


	//   ....[10]....
        /*0054*/ 	.word	0x05000015


	//   ....[11]....
        /*0058*/ 	.word	0x05000015


	//   ....[12]....
        /*005c*/ 	.word	0x05000015


	//   ....[13]....
        /*0060*/ 	.word	0x05000015


	//   ....[14]....
        /*0064*/ 	.word	0x05000015


	//   ....[15]....
        /*0068*/ 	.word	0x05000015


	//   ....[16]....
        /*006c*/ 	.word	0x05000015


	//   ....[17]....
        /*0070*/ 	.word	0x05000015


	//   ....[18]....
        /*0074*/ 	.word	0x05000015


	//   ....[19]....
        /*0078*/ 	.word	0x05000015


	//----- nvinfo : EIATTR_COOP_GROUP_INSTR_OFFSETS
	.align		4
.L_152:
        /*007c*/ 	.byte	0x04, 0x28
        /*007e*/ 	.short	(.L_154 - .L_153)


	//   ....[0]....
.L_153:
        /*0080*/ 	.word	0x00000250


	//   ....[1]....
        /*0084*/ 	.word	0x00000260


	//   ....[2]....
        /*0088*/ 	.word	0x000002a0


	//   ....[3]....
        /*008c*/ 	.word	0x000002c0


	//   ....[4]....
        /*0090*/ 	.word	0x00000310


	//   ....[5]....
        /*0094*/ 	.word	0x00000320


	//   ....[6]....
        /*0098*/ 	.word	0x00000360


	//   ....[7]....
        /*009c*/ 	.word	0x00000380


	//   ....[8]....
        /*00a0*/ 	.word	0x000003d0


	//   ....[9]....
        /*00a4*/ 	.word	0x000003e0


	//   ....[10]....
        /*00a8*/ 	.word	0x00000660


	//   ....[11]....
        /*00ac*/ 	.word	0x000006b0


	//   ....[12]....
        /*00b0*/ 	.word	0x00000740


	//   ....[13]....
        /*00b4*/ 	.word	0x00000790


	//   ....[14]....
        /*00b8*/ 	.word	0x00000820


	//   ....[15]....
        /*00bc*/ 	.word	0x00000870


	//   ....[16]....
        /*00c0*/ 	.word	0x00000900


	//   ....[17]....
        /*00c4*/ 	.word	0x00000950


	//   ....[18]....
        /*00c8*/ 	.word	0x000009e0


	//   ....[19]....
        /*00cc*/ 	.word	0x00000a30


	//----- nvinfo : EIATTR_VRC_CTA_INIT_COUNT
	.align		4
.L_154:
        /*00d0*/ 	.byte	0x02, 0x4a
	.zero		1
	.zero		1


	//----- nvinfo : EIATTR_EXIT_INSTR_OFFSETS
	.align		4
        /*00d4*/ 	.byte	0x04, 0x1c
        /*00d6*/ 	.short	(.L_156 - .L_155)


	//   ....[0]....
.L_155:
        /*00d8*/ 	.word	0x000005d0


	//   ....[1]....
        /*00dc*/ 	.word	0x00000600


	//----- nvinfo : EIATTR_CRS_STACK_SIZE
	.align		4
.L_156:
        /*00e0*/ 	.byte	0x04, 0x1e
        /*00e2*/ 	.short	(.L_158 - .L_157)
.L_157:
        /*00e4*/ 	.word	0x00000000


	//----- nvinfo : EIATTR_CBANK_PARAM_SIZE
	.align		4
.L_158:
        /*00e8*/ 	.byte	0x03, 0x19
        /*00ea*/ 	.short	0x0008


	//----- nvinfo : EIATTR_PARAM_CBANK
	.align		4
        /*00ec*/ 	.byte	0x04, 0x0a
        /*00ee*/ 	.short	(.L_160 - .L_159)
	.align		4
.L_159:
        /*00f0*/ 	.word	index@(.nv.constant0._ZN3cub18CUB_300001_SM_10006detail10radix_sort33DeviceRadixSortExclusiveSumKernelINS1_5radix10policy_hubIjNS0_8NullTypeEyE10Policy1000EyEEvPT0_)
        /*00f4*/ 	.short	0x0380
        /*00f6*/ 	.short	0x0008


	//----- nvinfo : EIATTR_SW_WAR
	.align		4
.L_160:
        /*00f8*/ 	.byte	0x04, 0x36
        /*00fa*/ 	.short	(.L_162 - .L_161)
.L_161:
        /*00fc*/ 	.word	0x00000008
.L_162:


//--------------------- .nv.info._ZN3cub18CUB_300001_SM_10006detail10radix_sort30DeviceRadixSortHistogramKernelINS1_5radix10policy_hubIjNS0_8NullTypeEyE10Policy1000ELNS0_9SortOrderE0EjyNS1_21identity_decomposer_tEEEvPT2_PKT1_SB_iiT3_ --------------------------
	.section	.nv.info._ZN3cub18CUB_300001_SM_10006detail10radix_sort30DeviceRadixSortHistogramKernelINS1_5radix10policy_hubIjNS0_8NullTypeEyE10Policy1000ELNS0_9SortOrderE0EjyNS1_21identity_decomposer_tEEEvPT2_PKT1_SB_iiT3_,"",@"SHT_CUDA_INFO"
	.sectionflags	@""
	.align	4


	//----- nvinfo : EIATTR_CUDA_API_VERSION
	.align		4
        /*0000*/ 	.byte	0x04, 0x37
        /*0002*/ 	.short	(.L_164 - .L_163)
.L_163:
        /*0004*/ 	.word	0x00000082


	//----- nvinfo : EIATTR_KPARAM_INFO
	.align		4
.L_164:
        /*0008*/ 	.byte	0x04, 0x17
        /*000a*/ 	.short	(.L_166 - .L_165)
.L_165:
        /*000c*/ 	.word	0x00000000
        /*0010*/ 	.short	0x0005
        /*0012*/ 	.short	0x0020
        /*0014*/ 	.byte	0x00, 0xf0, 0x05, 0x00


	//----- nvinfo : EIATTR_KPARAM_INFO
	.align		4
.L_166:
        /*0018*/ 	.byte	0x04, 0x17
        /*001a*/ 	.short	(.L_168 - .L_167)
.L_167:
        /*001c*/ 	.word	0x00000000
        /*0020*/ 	.short	0x0004
        /*0022*/ 	.short	0x001c
        /*0024*/ 	.byte	0x00, 0xf0, 0x11, 0x00


	//----- nvinfo : EIATTR_KPARAM_INFO
	.align		4
.L_168:
        /*0028*/ 	.byte	0x04, 0x17
        /*002a*/ 	.short	(.L_170 - .L_169)
.L_169:
        /*002c*/ 	.word	0x00000000
        /*0030*/ 	.short	0x0003
        /*0032*/ 	.short	0x0018
        /*0034*/ 	.byte	0x00, 0xf0, 0x11, 0x00


	//----- nvinfo : EIATTR_KPARAM_INFO
	.align		4
.L_170:
        /*0038*/ 	.byte	0x04, 0x17
        /*003a*/ 	.short	(.L_172 - .L_171)
.L_171:
        /*003c*/ 	.word	0x00000000
        /*0040*/ 	.short	0x0002
        /*0042*/ 	.short	0x0010
        /*0044*/ 	.byte	0x00, 0xf0, 0x21, 0x00


	//----- nvinfo : EIATTR_KPARAM_INFO
	.align		4
.L_172:
        /*0048*/ 	.byte	0x04, 0x17
        /*004a*/ 	.short	(.L_174 - .L_173)
.L_173:
        /*004c*/ 	.word	0x00000000
        /*0050*/ 	.short	0x0001
        /*0052*/ 	.short	0x0008
        /*0054*/ 	.byte	0x00, 0xf5, 0x21, 0x00


	//----- nvinfo : EIATTR_KPARAM_INFO
	.align		4
.L_174:
        /*0058*/ 	.byte	0x04, 0x17
        /*005a*/ 	.short	(.L_176 - .L_175)
.L_175:
        /*005c*/ 	.word	0x00000000
        /*0060*/ 	.short	0x0000
        /*0062*/ 	.short	0x0000
        /*0064*/ 	.byte	0x00, 0xf5, 0x21, 0x00


	//----- nvinfo : EIATTR_SPARSE_MMA_MASK
	.align		4
.L_176:
        /*0068*/ 	.byte	0x03, 0x50
        /*006a*/ 	.short	0x0000


	//----- nvinfo : EIATTR_MAXREG_COUNT
	.align		4
        /*006c*/ 	.byte	0x03, 0x1b
        /*006e*/ 	.short	0x00ff


	//----- nvinfo : EIATTR_NUM_BARRIERS
	.align		4
        /*0070*/ 	.byte	0x02, 0x4c
        /*0072*/ 	.byte	0x01
	.zero		1


	//----- nvinfo : EIATTR_MERCURY_ISA_VERSION
	.align		4
        /*0074*/ 	.byte	0x03, 0x5f
        /*0076*/ 	.short	0x0101


	//----- nvinfo : EIATTR_VRC_CTA_INIT_COUNT
	.align		4
        /*0078*/ 	.byte	0x02, 0x4a
	.zero		1
	.zero		1


	//----- nvinfo : EIATTR_EXIT_INSTR_OFFSETS
	.align		4
        /*007c*/ 	.byte	0x04, 0x1c
        /*007e*/ 	.short	(.L_178 - .L_177)


	//   ....[0]....
.L_177:
        /*0080*/ 	.word	0x00000040


	//   ....[1]....
        /*0084*/ 	.word	0x00002ec0


	//----- nvinfo : EIATTR_MAX_THREADS
	.align		4
.L_178:
        /*0088*/ 	.byte	0x04, 0x05
        /*008a*/ 	.short	(.L_180 - .L_179)
.L_179:
        /*008c*/ 	.word	0x00000080
        /*0090*/ 	.word	0x00000001
        /*0094*/ 	.word	0x00000001


	//----- nvinfo : EIATTR_CRS_STACK_SIZE
	.align		4
.L_180:
        /*0098*/ 	.byte	0x04, 0x1e
        /*009a*/ 	.short	(.L_182 - .L_181)
.L_181:
        /*009c*/ 	.word	0x00000000


	//----- nvinfo : EIATTR_CBANK_PARAM_SIZE
	.align		4
.L_182:
        /*00a0*/ 	.byte	0x03, 0x19
        /*00a2*/ 	.short	0x0021


	//----- nvinfo : EIATTR_PARAM_CBANK
	.align		4
        /*00a4*/ 	.byte	0x04, 0x0a
        /*00a6*/ 	.short	(.L_184 - .L_183)
	.align		4
.L_183:
        /*00a8*/ 	.word	index@(.nv.constant0._ZN3cub18CUB_300001_SM_10006detail10radix_sort30DeviceRadixSortHistogramKernelINS1_5radix10policy_hubIjNS0_8NullTypeEyE10Policy1000ELNS0_9SortOrderE0EjyNS1_21identity_decomposer_tEEEvPT2_PKT1_SB_iiT3_)
        /*00ac*/ 	.short	0x0380
        /*00ae*/ 	.short	0x0021


	//----- nvinfo : EIATTR_SW_WAR
	.align		4
.L_184:
        /*00b0*/ 	.byte	0x04, 0x36
        /*00b2*/ 	.short	(.L_186 - .L_185)
.L_185:
        /*00b4*/ 	.word	0x00000008
.L_186:


//--------------------- .nv.info._ZN3cub18CUB_300001_SM_10006detail10radix_sort31DeviceRadixSortSingleTileKernelINS1_5radix10policy_hubIjNS0_8NullTypeEyE10Policy1000ELNS0_9SortOrderE0EjS6_yNS1_21identity_decomposer_tEEEvPKT1_PSB_PKT2_PSF_T3_iiT4_ --------------------------
	.section	.nv.info._ZN3cub18CUB_300001_SM_10006detail10radix_sort31DeviceRadixSortSingleTileKernelINS1_5radix10policy_hubIjNS0_8NullTypeEyE10Policy1000ELNS0_9SortOrderE0EjS6_yNS1_21identity_decomposer_tEEEvPKT1_PSB_PKT2_PSF_T3_iiT4_,"",@"SHT_CUDA_INFO"
	.sectionflags	@""
	.align	4


	//----- nvinfo : EIATTR_CUDA_API_VERSION
	.align		4
        /*0000*/ 	.byte	0x04, 0x37
        /*0002*/ 	.short	(.L_188 - .L_187)
.L_187:
        /*0004*/ 	.word	0x00000082


	//----- nvinfo : EIATTR_KPARAM_INFO
	.align		4
.L_188:
        /*0008*/ 	.byte	0x04, 0x17
        /*000a*/ 	.short	(.L_190 - .L_189)
.L_189:
        /*000c*/ 	.word	0x00000000
        /*0010*/ 	.short	0x0007
        /*0012*/ 	.short	0x0030
        /*0014*/ 	.byte	0x00, 0xf0, 0x05, 0x00


	//----- nvinfo : EIATTR_KPARAM_INFO
	.align		4
.L_190:
        /*0018*/ 	.byte	0x04, 0x17
        /*001a*/ 	.short	(.L_192 - .L_191)
.L_191:
        /*001c*/ 	.word	0x00000000
        /*0020*/ 	.short	0x0006
        /*0022*/ 	.short	0x002c
        /*0024*/ 	.byte	0x00, 0xf0, 0x11, 0x00


	//----- nvinfo : EIATTR_KPARAM_INFO
	.align		4
.L_192:
        /*0028*/ 	.byte	0x04, 0x17
        /*002a*/ 	.short	(.L_194 - .L_193)
.L_193:
        /*002c*/ 	.word	0x00000000
        /*0030*/ 	.short	0x0005
        /*0032*/ 	.short	0x0028
        /*0034*/ 	.byte	0x00, 0xf0, 0x11, 0x00


	//----- nvinfo : EIATTR_KPARAM_INFO
	.align		4
.L_194:
        /*0038*/ 	.byte	0x04, 0x17
        /*003a*/ 	.short	(.L_196 - .L_195)
.L_195:
        /*003c*/ 	.word	0x00000000
        /*0040*/ 	.short	0x0004
        /*0042*/ 	.short	0x0020
        /*0044*/ 	.byte	0x00, 0xf0, 0x21, 0x00


	//----- nvinfo : EIATTR_KPARAM_INFO
	.align		4
.L_196:
        /*0048*/ 	.byte	0x04, 0x17
        /*004a*/ 	.short	(.L_198 - .L_197)
.L_197:
        /*004c*/ 	.word	0x00000000
        /*0050*/ 	.short	0x0003
        /*0052*/ 	.short	0x0018
        /*0054*/ 	.byte	0x00, 0xf5, 0x21, 0x00


	//----- nvinfo : EIATTR_KPARAM_INFO
	.align		4
.L_198:
        /*0058*/ 	.byte	0x04, 0x17
        /*005a*/ 	.short	(.L_200 - .L_199)
.L_199:
        /*005c*/ 	.word	0x00000000
        /*0060*/ 	.short	0x0002
        /*0062*/ 	.short	0x0010
        /*0064*/ 	.byte	0x00, 0xf5, 0x21, 0x00


	//----- nvinfo : EIATTR_KPARAM_INFO
	.align		4
.L_200:
        /*0068*/ 	.byte	0x04, 0x17
        /*006a*/ 	.short	(.L_202 - .L_201)
.L_201:
        /*006c*/ 	.word	0x00000000
        /*0070*/ 	.short	0x0001
        /*0072*/ 	.short	0x0008
        /*0074*/ 	.byte	0x00, 0xf5, 0x21, 0x00


	//----- nvinfo : EIATTR_KPARAM_INFO
	.align		4
.L_202:
        /*0078*/ 	.byte	0x04, 0x17
        /*007a*/ 	.short	(.L_204 - .L_203)
.L_203:
        /*007c*/ 	.word	0x00000000
        /*0080*/ 	.short	0x0000
        /*0082*/ 	.short	0x0000
        /*0084*/ 	.byte	0x00, 0xf5, 0x21, 0x00


	//----- nvinfo : EIATTR_SPARSE_MMA_MASK
	.align		4
.L_204:
        /*0088*/ 	.byte	0x03, 0x50
        /*008a*/ 	.short	0x0000


	//----- nvinfo : EIATTR_MAXREG_COUNT
	.align		4
        /*008c*/ 	.byte	0x03, 0x1b
        /*008e*/ 	.short	0x00ff


	//----- nvinfo : EIATTR_NUM_BARRIERS
	.align		4
        /*0090*/ 	.byte	0x02, 0x4c
        /*0092*/ 	.byte	0x01
	.zero		1


	//----- nvinfo : EIATTR_MERCURY_ISA_VERSION
	.align		4
        /*0094*/ 	.byte	0x03, 0x5f
        /*0096*/ 	.short	0x0101


	//----- nvinfo : EIATTR_COOP_GROUP_MASK_REGIDS
	.align		4
        /*0098*/ 	.byte	0x04, 0x29
        /*009a*/ 	.short	(.L_206 - .L_205)


	//   ....[0]....
.L_205:
        /*009c*/ 	.word	0xffffffff


	//   ....[1]....
        /*00a0*/ 	.word	0xffffffff


	//   ....[2]....
        /*00a4*/ 	.word	0xffffffff


	//   ....[3]....
        /*00a8*/ 	.word	0xffffffff


	//   ....[4]....
        /*00ac*/ 	.word	0xffffffff


	//----- nvinfo : EIATTR_COOP_GROUP_INSTR_OFFSETS
	.align		4
.L_206:
        /*00b0*/ 	.byte	0x04, 0x28
        /*00b2*/ 	.short	(.L_208 - .L_207)


	//   ....[0]....
.L_207:
        /*00b4*/ 	.word	0x000018c0


	//   ....[1]....
        /*00b8*/ 	.word	0x000018e0


	//   ....[2]....
        /*00bc*/ 	.word	0x00001900


	//   ....[3]....
        /*00c0*/ 	.word	0x00001920


	//   ....[4]....
        /*00c4*/ 	.word	0x00001940


	//----- nvinfo : EIATTR_VRC_CTA_INIT_COUNT
	.align		4
.L_208:
        /*00c8*/ 	.byte	0x02, 0x4a
	.zero		1
	.zero		1


	//----- nvinfo : EIATTR_EXIT_INSTR_OFFSETS
	.align		4
        /*00cc*/ 	.byte	0x04, 0x1c
        /*00ce*/ 	.short	(.L_210 - .L_209)


	//   ....[0]....
.L_209:
        /*00d0*/ 	.word	0x00002e90


	//   ....[1]....
        /*00d4*/ 	.word	0x00002ec0


	//----- nvinfo : EIATTR_MAX_THREADS
	.align		4
.L_210:
        /*00d8*/ 	.byte	0x04, 0x05
        /*00da*/ 	.short	(.L_212 - .L_211)
.L_211:
        /*00dc*/ 	.word	0x00000100
        /*00e0*/ 	.word	0x00000001
        /*00e4*/ 	.word	0x00000001


	//----- nvinfo : EIATTR_CBANK_PARAM_SIZE
	.align		4
.L_212:
        /*00e8*/ 	.byte	0x03, 0x19
        /*00ea*/ 	.short	0x0031


	//----- nvinfo : EIATTR_PARAM_CBANK
	.align		4
        /*00ec*/ 	.byte	0x04, 0x0a
        /*00ee*/ 	.short	(.L_214 - .L_213)
	.align		4
.L_213:
        /*00f0*/ 	.word	index@(.nv.constant0._ZN3cub18CUB_300001_SM_10006detail10radix_sort31DeviceRadixSortSingleTileKernelINS1_5radix10policy_hubIjNS0_8NullTypeEyE10Policy1000ELNS0_9SortOrderE0EjS6_yNS1_21identity_decomposer_tEEEvPKT1_PSB_PKT2_PSF_T3_iiT4_)
        /*00f4*/ 	.short	0x0380
        /*00f6*/ 	.short	0x0031


	//----- nvinfo : EIATTR_SW_WAR
	.align		4
.L_214:
        /*00f8*/ 	.byte	0x04, 0x36
        /*00fa*/ 	.short	(.L_216 - .L_215)
.L_215:
        /*00fc*/ 	.word	0x00000008
.L_216:


//--------------------- .nv.info._ZN3cub18CUB_300001_SM_10006detail11EmptyKernelIvEEvv --------------------------
	.section	.nv.info._ZN3cub18CUB_300001_SM_10006detail11EmptyKernelIvEEvv,"",@"SHT_CUDA_INFO"
	.sectionflags	@""
	.align	4


	//----- nvinfo : EIATTR_CUDA_API_VERSION
	.align		4
        /*0000*/ 	.byte	0x04, 0x37
        /*0002*/ 	.short	(.L_218 - .L_217)
.L_217:
        /*0004*/ 	.word	0x00000082


	//----- nvinfo : EIATTR_SPARSE_MMA_MASK
	.align		4
.L_218:
        /*0008*/ 	.byte	0x03, 0x50
        /*000a*/ 	.short	0x0000


	//----- nvinfo : EIATTR_MAXREG_COUNT
	.align		4
        /*000c*/ 	.byte	0x03, 0x1b
        /*000e*/ 	.short	0x00ff


	//----- nvinfo : EIATTR_MERCURY_ISA_VERSION
	.align		4
        /*0010*/ 	.byte	0x03, 0x5f
        /*0012*/ 	.short	0x0101


	//----- nvinfo : EIATTR_VRC_CTA_INIT_COUNT
	.align		4
        /*0014*/ 	.byte	0x02, 0x4a
	.zero		1
	.zero		1


	//----- nvinfo : EIATTR_EXIT_INSTR_OFFSETS
	.align		4
        /*0018*/ 	.byte	0x04, 0x1c
        /*001a*/ 	.short	(.L_220 - .L_219)


	//   ....[0]....
.L_219:
        /*001c*/ 	.word	0x00000010


	//----- nvinfo : EIATTR_SW_WAR
	.align		4
.L_220:
        /*0020*/ 	.byte	0x04, 0x36
        /*0022*/ 	.short	(.L_222 - .L_221)
.L_221:
        /*0024*/ 	.word	0x00000008
.L_222:


//--------------------- .nv.info._Z15PartitionKernelPjS_S_iS_S_ijji --------------------------
	.section	.nv.info._Z15PartitionKernelPjS_S_iS_S_ijji,"",@"SHT_CUDA_INFO"
	.sectionflags	@""
	.align	4


	//----- nvinfo : EIATTR_CUDA_API_VERSION
	.align		4
        /*0000*/ 	.byte	0x04, 0x37
        /*0002*/ 	.short	(.L_224 - .L_223)
.L_223:
        /*0004*/ 	.word	0x00000082


	//----- nvinfo : EIATTR_KPARAM_INFO
	.align		4
.L_224:
        /*0008*/ 	.byte	0x04, 0x17
        /*000a*/ 	.short	(.L_226 - .L_225)
.L_225:
        /*000c*/ 	.word	0x00000000
        /*0010*/ 	.short	0x0009
        /*0012*/ 	.short	0x003c
        /*0014*/ 	.byte	0x00, 0xf0, 0x11, 0x00


	//----- nvinfo : EIATTR_KPARAM_INFO
	.align		4
.L_226:
        /*0018*/ 	.byte	0x04, 0x17
        /*001a*/ 	.short	(.L_228 - .L_227)
.L_227:
        /*001c*/ 	.word	0x00000000
        /*0020*/ 	.short	0x0008
        /*0022*/ 	.short	0x0038
        /*0024*/ 	.byte	0x00, 0xf0, 0x11, 0x00


	//----- nvinfo : EIATTR_KPARAM_INFO
	.align		4
.L_228:
        /*0028*/ 	.byte	0x04, 0x17
        /*002a*/ 	.short	(.L_230 - .L_229)
.L_229:
        /*002c*/ 	.word	0x00000000
        /*0030*/ 	.short	0x0007
        /*0032*/ 	.short	0x0034
        /*0034*/ 	.byte	0x00, 0xf0, 0x11, 0x00


	//----- nvinfo : EIATTR_KPARAM_INFO
	.align		4
.L_230:
        /*0038*/ 	.byte	0x04, 0x17
        /*003a*/ 	.short	(.L_232 - .L_231)
.L_231:
        /*003c*/ 	.word	0x00000000
        /*0040*/ 	.short	0x0006
        /*0042*/ 	.short	0x0030
        /*0044*/ 	.byte	0x00, 0xf0, 0x11, 0x00


	//----- nvinfo : EIATTR_KPARAM_INFO
	.align		4
.L_232:
        /*0048*/ 	.byte	0x04, 0x17
        /*004a*/ 	.short	(.L_234 - .L_233)
.L_233:
        /*004c*/ 	.word	0x00000000
        /*0050*/ 	.short	0x0005
        /*0052*/ 	.short	0x0028
        /*0054*/ 	.byte	0x00, 0xf5, 0x21, 0x00


	//----- nvinfo : EIATTR_KPARAM_INFO
	.align		4
.L_234:
        /*0058*/ 	.byte	0x04, 0x17
        /*005a*/ 	.short	(.L_236 - .L_235)
.L_235:
        /*005c*/ 	.word	0x00000000
        /*0060*/ 	.short	0x0004
        /*0062*/ 	.short	0x0020
        /*0064*/ 	.byte	0x00, 0xf5, 0x21, 0x00


	//----- nvinfo : EIATTR_KPARAM_INFO
	.align		4
.L_236:
        /*0068*/ 	.byte	0x04, 0x17
        /*006a*/ 	.short	(.L_238 - .L_237)
.L_237:
        /*006c*/ 	.word	0x00000000
        /*0070*/ 	.short	0x0003
        /*0072*/ 	.short	0x0018
        /*0074*/ 	.byte	0x00, 0xf0, 0x11, 0x00


	//----- nvinfo : EIATTR_KPARAM_INFO
	.align		4
.L_238:
        /*0078*/ 	.byte	0x04, 0x17
        /*007a*/ 	.short	(.L_240 - .L_239)
.L_239:
        /*007c*/ 	.word	0x00000000
        /*0080*/ 	.short	0x0002
        /*0082*/ 	.short	0x0010
        /*0084*/ 	.byte	0x00, 0xf5, 0x21, 0x00


	//----- nvinfo : EIATTR_KPARAM_INFO
	.align		4
.L_240:
        /*0088*/ 	.byte	0x04, 0x17
        /*008a*/ 	.short	(.L_242 - .L_241)
.L_241:
        /*008c*/ 	.word	0x00000000
        /*0090*/ 	.short	0x0001
        /*0092*/ 	.short	0x0008
        /*0094*/ 	.byte	0x00, 0xf5, 0x21, 0x00


	//----- nvinfo : EIATTR_KPARAM_INFO
	.align		4
.L_242:
        /*0098*/ 	.byte	0x04, 0x17
        /*009a*/ 	.short	(.L_244 - .L_243)
.L_243:
        /*009c*/ 	.word	0x00000000
        /*00a0*/ 	.short	0x0000
        /*00a2*/ 	.short	0x0000
        /*00a4*/ 	.byte	0x00, 0xf5, 0x21, 0x00


	//----- nvinfo : EIATTR_SPARSE_MMA_MASK
	.align		4
.L_244:
        /*00a8*/ 	.byte	0x03, 0x50
        /*00aa*/ 	.short	0x0000


	//----- nvinfo : EIATTR_MAXREG_COUNT
	.align		4
        /*00ac*/ 	.byte	0x03, 0x1b
        /*00ae*/ 	.short	0x00ff


	//----- nvinfo : EIATTR_NUM_BARRIERS
	.align		4
        /*00b0*/ 	.byte	0x02, 0x4c
        /*00b2*/ 	.byte	0x01
	.zero		1


	//----- nvinfo : EIATTR_MERCURY_ISA_VERSION
	.align		4
        /*00b4*/ 	.byte	0x03, 0x5f
        /*00b6*/ 	.short	0x0101


	//----- nvinfo : EIATTR_VRC_CTA_INIT_COUNT
	.align		4
        /*00b8*/ 	.byte	0x02, 0x4a
	.zero		1
	.zero		1


	//----- nvinfo : EIATTR_EXIT_INSTR_OFFSETS
	.align		4
        /*00bc*/ 	.byte	0x04, 0x1c
        /*00be*/ 	.short	(.L_246 - .L_245)


	//   ....[0]....
.L_245:
        /*00c0*/ 	.word	0x00000250


	//   ....[1]....
        /*00c4*/ 	.word	0x00000650


	//----- nvinfo : EIATTR_CRS_STACK_SIZE
	.align		4
.L_246:
        /*00c8*/ 	.byte	0x04, 0x1e
        /*00ca*/ 	.short	(.L_248 - .L_247)
.L_247:
        /*00cc*/ 	.word	0x00000000


	//----- nvinfo : EIATTR_CBANK_PARAM_SIZE
	.align		4
.L_248:
        /*00d0*/ 	.byte	0x03, 0x19
        /*00d2*/ 	.short	0x0040


	//----- nvinfo : EIATTR_PARAM_CBANK
	.align		4
        /*00d4*/ 	.byte	0x04, 0x0a
        /*00d6*/ 	.short	(.L_250 - .L_249)
	.align		4
.L_249:
        /*00d8*/ 	.word	index@(.nv.constant0._Z15PartitionKernelPjS_S_iS_S_ijji)
        /*00dc*/ 	.short	0x0380
        /*00de*/ 	.short	0x0040


	//----- nvinfo : EIATTR_SW_WAR
	.align		4
.L_250:
        /*00e0*/ 	.byte	0x04, 0x36
        /*00e2*/ 	.short	(.L_252 - .L_251)
.L_251:
        /*00e4*/ 	.word	0x00000008
.L_252:


//--------------------- .nv.info._Z14verticalScanHHPjS_ii --------------------------
	.section	.nv.info._Z14verticalScanHHPjS_ii,"",@"SHT_CUDA_INFO"
	.sectionflags	@""
	.align	4


	//----- nvinfo : EIATTR_CUDA_API_VERSION
	.align		4
        /*0000*/ 	.byte	0x04, 0x37
        /*0002*/ 	.short	(.L_254 - .L_253)
.L_253:
        /*0004*/ 	.word	0x00000082


	//----- nvinfo : EIATTR_KPARAM_INFO
	.align		4
.L_254:
        /*0008*/ 	.byte	0x04, 0x17
        /*000a*/ 	.short	(.L_256 - .L_255)
.L_255:
        /*000c*/ 	.word	0x00000000
        /*0010*/ 	.short	0x0003
        /*0012*/ 	.short	0x0014
        /*0014*/ 	.byte	0x00, 0xf0, 0x11, 0x00


	//----- nvinfo : EIATTR_KPARAM_INFO
	.align		4
.L_256:
        /*0018*/ 	.byte	0x04, 0x17
        /*001a*/ 	.short	(.L_258 - .L_257)
.L_257:
        /*001c*/ 	.word	0x00000000
        /*0020*/ 	.short	0x0002
        /*0022*/ 	.short	0x0010
        /*0024*/ 	.byte	0x00, 0xf0, 0x11, 0x00


	//----- nvinfo : EIATTR_KPARAM_INFO
	.align		4
.L_258:
        /*0028*/ 	.byte	0x04, 0x17
        /*002a*/ 	.short	(.L_260 - .L_259)
.L_259:
        /*002c*/ 	.word	0x00000000
        /*0030*/ 	.short	0x0001
        /*0032*/ 	.short	0x0008
        /*0034*/ 	.byte	0x00, 0xf5, 0x21, 0x00


	//----- nvinfo : EIATTR_KPARAM_INFO
	.align		4
.L_260:
        /*0038*/ 	.byte	0x04, 0x17
        /*003a*/ 	.short	(.L_262 - .L_261)
.L_261:
        /*003c*/ 	.word	0x00000000
        /*0040*/ 	.short	0x0000
        /*0042*/ 	.short	0x0000
        /*0044*/ 	.byte	0x00, 0xf5, 0x21, 0x00


	//----- nvinfo : EIATTR_SPARSE_MMA_MASK
	.align		4
.L_262:
        /*0048*/ 	.byte	0x03, 0x50
        /*004a*/ 	.short	0x0000


	//----- nvinfo : EIATTR_MAXREG_COUNT
	.align		4
        /*004c*/ 	.byte	0x03, 0x1b
        /*004e*/ 	.short	0x00ff


	//----- nvinfo : EIATTR_MERCURY_ISA_VERSION
	.align		4
        /*0050*/ 	.byte	0x03, 0x5f
        /*0052*/ 	.short	0x0101


	//----- nvinfo : EIATTR_VRC_CTA_INIT_COUNT
	.align		4
        /*0054*/ 	.byte	0x02, 0x4a
	.zero		1
	.zero		1


	//----- nvinfo : EIATTR_EXIT_INSTR_OFFSETS
	.align		4
        /*0058*/ 	.byte	0x04, 0x1c
        /*005a*/ 	.short	(.L_264 - .L_263)


	//   ....[0]....
.L_263:
        /*005c*/ 	.word	0x00000070


	//   ....[1]....
        /*0060*/ 	.word	0x00000680


	//   ....[2]....
        /*0064*/ 	.word	0x00000990


	//   ....[3]....
        /*0068*/ 	.word	0x00000b60


	//   ....[4]....
        /*006c*/ 	.word	0x00000c40


	//----- nvinfo : EIATTR_CBANK_PARAM_SIZE
	.align		4
.L_264:
        /*0070*/ 	.byte	0x03, 0x19
        /*0072*/ 	.short	0x0018


	//----- nvinfo : EIATTR_PARAM_CBANK
	.align		4
        /*0074*/ 	.byte	0x04, 0x0a
        /*0076*/ 	.short	(.L_266 - .L_265)
	.align		4
.L_265:
        /*0078*/ 	.word	index@(.nv.constant0._Z14verticalScanHHPjS_ii)
        /*007c*/ 	.short	0x0380
        /*007e*/ 	.short	0x0018


	//----- nvinfo : EIATTR_SW_WAR
	.align		4
.L_266:
        /*0080*/ 	.byte	0x04, 0x36
        /*0082*/ 	.short	(.L_268 - .L_267)
.L_267:
        /*0084*/ 	.word	0x00000008
.L_268:


//--------------------- .nv.info._Z15globalHistoScanPjS_i --------------------------
	.section	.nv.info._Z15globalHistoScanPjS_i,"",@"SHT_CUDA_INFO"
	.sectionflags	@""
	.align	4


	//----- nvinfo : EIATTR_CUDA_API_VERSION
	.align		4
        /*0000*/ 	.byte	0x04, 0x37
        /*0002*/ 	.short	(.L_270 - .L_269)
.L_269:
        /*0004*/ 	.word	0x00000082


	//----- nvinfo : EIATTR_KPARAM_INFO
	.align		4
.L_270:
        /*0008*/ 	.byte	0x04, 0x17
        /*000a*/ 	.short	(.L_272 - .L_271)
.L_271:
        /*000c*/ 	.word	0x00000000
        /*0010*/ 	.short	0x0002
        /*0012*/ 	.short	0x0010
        /*0014*/ 	.byte	0x00, 0xf0, 0x11, 0x00


	//----- nvinfo : EIATTR_KPARAM_INFO
	.align		4
.L_272:
        /*0018*/ 	.byte	0x04, 0x17
        /*001a*/ 	.short	(.L_274 - .L_273)
.L_273:
        /*001c*/ 	.word	0x00000000
        /*0020*/ 	.short	0x0001
        /*0022*/ 	.short	0x0008
        /*0024*/ 	.byte	0x00, 0xf5, 0x21, 0x00


	//----- nvinfo : EIATTR_KPARAM_INFO
	.align		4
.L_274:
        /*0028*/ 	.byte	0x04, 0x17
        /*002a*/ 	.short	(.L_276 - .L_275)
.L_275:
        /*002c*/ 	.word	0x00000000
        /*0030*/ 	.short	0x0000
        /*0032*/ 	.short	0x0000
        /*0034*/ 	.byte	0x00, 0xf5, 0x21, 0x00


	//----- nvinfo : EIATTR_SPARSE_MMA_MASK
	.align		4
.L_276:
        /*0038*/ 	.byte	0x03, 0x50
        /*003a*/ 	.short	0x0000


	//----- nvinfo : EIATTR_MAXREG_COUNT
	.align		4
        /*003c*/ 	.byte	0x03, 0x1b
        /*003e*/ 	.short	0x00ff


	//----- nvinfo : EIATTR_NUM_BARRIERS
	.align		4
        /*0040*/ 	.byte	0x02, 0x4c
        /*0042*/ 	.byte	0x01
	.zero		1


	//----- nvinfo : EIATTR_MERCURY_ISA_VERSION
	.align		4
        /*0044*/ 	.byte	0x03, 0x5f
        /*0046*/ 	.short	0x0101


	//----- nvinfo : EIATTR_VRC_CTA_INIT_COUNT
	.align		4
        /*0048*/ 	.byte	0x02, 0x4a
	.zero		1
	.zero		1


	//----- nvinfo : EIATTR_EXIT_INSTR_OFFSETS
	.align		4
        /*004c*/ 	.byte	0x04, 0x1c
        /*004e*/ 	.short	(.L_278 - .L_277)


	//   ....[0]....
.L_277:
        /*0050*/ 	.word	0x00000130


	//   ....[1]....
        /*0054*/ 	.word	0x000003f0


	//   ....[2]....
        /*0058*/ 	.word	0x00000550


	//   ....[3]....
        /*005c*/ 	.word	0x00000660


	//   ....[4]....
        /*0060*/ 	.word	0x000006a0


	//----- nvinfo : EIATTR_CRS_STACK_SIZE
	.align		4
.L_278:
        /*0064*/ 	.byte	0x04, 0x1e
        /*0066*/ 	.short	(.L_280 - .L_279)
.L_279:
        /*0068*/ 	.word	0x00000000


	//----- nvinfo : EIATTR_CBANK_PARAM_SIZE
	.align		4
.L_280:
        /*006c*/ 	.byte	0x03, 0x19
        /*006e*/ 	.short	0x0014


	//----- nvinfo : EIATTR_PARAM_CBANK
	.align		4
        /*0070*/ 	.byte	0x04, 0x0a
        /*0072*/ 	.short	(.L_282 - .L_281)
	.align		4
.L_281:
        /*0074*/ 	.word	index@(.nv.constant0._Z15globalHistoScanPjS_i)
        /*0078*/ 	.short	0x0380
        /*007a*/ 	.short	0x0014


	//----- nvinfo : EIATTR_SW_WAR
	.align		4
.L_282:
        /*007c*/ 	.byte	0x04, 0x36
        /*007e*/ 	.short	(.L_284 - .L_283)
.L_283:
        /*0080*/ 	.word	0x00000008
.L_284:


//--------------------- .nv.info._Z19blockAndGlobalHistoPjS_iS_ijj --------------------------
	.section	.nv.info._Z19blockAndGlobalHistoPjS_iS_ijj,"",@"SHT_CUDA_INFO"
	.sectionflags	@""
	.align	4


	//----- nvinfo : EIATTR_CUDA_API_VERSION
	.align		4
        /*0000*/ 	.byte	0x04, 0x37
        /*0002*/ 	.short	(.L_286 - .L_285)
.L_285:
        /*0004*/ 	.word	0x00000082


	//----- nvinfo : EIATTR_KPARAM_INFO
	.align		4
.L_286:
        /*0008*/ 	.byte	0x04, 0x17
        /*000a*/ 	.short	(.L_288 - .L_287)
.L_287:
        /*000c*/ 	.word	0x00000000
        /*0010*/ 	.short	0x0006
        /*0012*/ 	.short	0x0028
        /*0014*/ 	.byte	0x00, 0xf0, 0x11, 0x00


	//----- nvinfo : EIATTR_KPARAM_INFO
	.align		4
.L_288:
        /*0018*/ 	.byte	0x04, 0x17
        /*001a*/ 	.short	(.L_290 - .L_289)
.L_289:
        /*001c*/ 	.word	0x00000000
        /*0020*/ 	.short	0x0005
        /*0022*/ 	.short	0x0024
        /*0024*/ 	.byte	0x00, 0xf0, 0x11, 0x00


	//----- nvinfo : EIATTR_KPARAM_INFO
	.align		4
.L_290:
        /*0028*/ 	.byte	0x04, 0x17
        /*002a*/ 	.short	(.L_292 - .L_291)
.L_291:
        /*002c*/ 	.word	0x00000000
        /*0030*/ 	.short	0x0004
        /*0032*/ 	.short	0x0020
        /*0034*/ 	.byte	0x00, 0xf0, 0x11, 0x00


	//----- nvinfo : EIATTR_KPARAM_INFO
	.align		4
.L_292:
        /*0038*/ 	.byte	0x04, 0x17
        /*003a*/ 	.short	(.L_294 - .L_293)
.L_293:
        /*003c*/ 	.word	0x00000000
        /*0040*/ 	.short	0x0003
        /*0042*/ 	.short	0x0018
        /*0044*/ 	.byte	0x00, 0xf5, 0x21, 0x00


	//----- nvinfo : EIATTR_KPARAM_INFO
	.align		4
.L_294:
        /*0048*/ 	.byte	0x04, 0x17
        /*004a*/ 	.short	(.L_296 - .L_295)
.L_295:
        /*004c*/ 	.word	0x00000000
        /*0050*/ 	.short	0x0002
        /*0052*/ 	.short	0x0010
        /*0054*/ 	.byte	0x00, 0xf0, 0x11, 0x00


	//----- nvinfo : EIATTR_KPARAM_INFO
	.align		4
.L_296:
        /*0058*/ 	.byte	0x04, 0x17
        /*005a*/ 	.short	(.L_298 - .L_297)
.L_297:
        /*005c*/ 	.word	0x00000000
        /*0060*/ 	.short	0x0001
        /*0062*/ 	.short	0x0008
        /*0064*/ 	.byte	0x00, 0xf5, 0x21, 0x00


	//----- nvinfo : EIATTR_KPARAM_INFO
	.align		4
.L_298:
        /*0068*/ 	.byte	0x04, 0x17
        /*006a*/ 	.short	(.L_300 - .L_299)
.L_299:
        /*006c*/ 	.word	0x00000000
        /*0070*/ 	.short	0x0000
        /*0072*/ 	.short	0x0000
        /*0074*/ 	.byte	0x00, 0xf5, 0x21, 0x00


	//----- nvinfo : EIATTR_SPARSE_MMA_MASK
	.align		4
.L_300:
        /*0078*/ 	.byte	0x03, 0x50
        /*007a*/ 	.short	0x0000


	//----- nvinfo : EIATTR_MAXREG_COUNT
	.align		4
        /*007c*/ 	.byte	0x03, 0x1b
        /*007e*/ 	.short	0x00ff


	//----- nvinfo : EIATTR_NUM_BARRIERS
	.align		4
        /*0080*/ 	.byte	0x02, 0x4c
        /*0082*/ 	.byte	0x01
	.zero		1


	//----- nvinfo : EIATTR_MERCURY_ISA_VERSION
	.align		4
        /*0084*/ 	.byte	0x03, 0x5f
        /*0086*/ 	.short	0x0101


	//----- nvinfo : EIATTR_VRC_CTA_INIT_COUNT
	.align		4
        /*0088*/ 	.byte	0x02, 0x4a
	.zero		1
	.zero		1


	//----- nvinfo : EIATTR_EXIT_INSTR_OFFSETS
	.align		4
        /*008c*/ 	.byte	0x04, 0x1c
        /*008e*/ 	.short	(.L_302 - .L_301)


	//   ....[0]....
.L_301:
        /*0090*/ 	.word	0x00000bd0


	//   ....[1]....
        /*0094*/ 	.word	0x00000c60


	//----- nvinfo : EIATTR_CRS_STACK_SIZE
	.align		4
.L_302:
        /*0098*/ 	.byte	0x04, 0x1e
        /*009a*/ 	.short	(.L_304 - .L_303)
.L_303:
        /*009c*/ 	.word	0x00000000


	//----- nvinfo : EIATTR_CBANK_PARAM_SIZE
	.align		4
.L_304:
        /*00a0*/ 	.byte	0x03, 0x19
        /*00a2*/ 	.short	0x002c


	//----- nvinfo : EIATTR_PARAM_CBANK
	.align		4
        /*00a4*/ 	.byte	0x04, 0x0a
        /*00a6*/ 	.short	(.L_306 - .L_305)
	.align		4
.L_305:
        /*00a8*/ 	.word	index@(.nv.constant0._Z19blockAndGlobalHistoPjS_iS_ijj)
        /*00ac*/ 	.short	0x0380
        /*00ae*/ 	.short	0x002c


	//----- nvinfo : EIATTR_SW_WAR
	.align		4
.L_306:
        /*00b0*/ 	.byte	0x04, 0x36
        /*00b2*/ 	.short	(.L_308 - .L_307)
.L_307:
        /*00b4*/ 	.word	0x00000008
.L_308:


//--------------------- .nv.info._Z26segmentedBitonicSortKernelPjS_S_S_j --------------------------
	.section	.nv.info._Z26segmentedBitonicSortKernelPjS_S_S_j,"",@"SHT_CUDA_INFO"
	.sectionflags	@""
	.align	4


	//----- nvinfo : EIATTR_CUDA_API_VERSION
	.align		4
        /*0000*/ 	.byte	0x04, 0x37
        /*0002*/ 	.short	(.L_310 - .L_309)
.L_309:
        /*0004*/ 	.word	0x00000082


	//----- nvinfo : EIATTR_KPARAM_INFO
	.align		4
.L_310:
        /*0008*/ 	.byte	0x04, 0x17
        /*000a*/ 	.short	(.L_312 - .L_311)
.L_311:
        /*000c*/ 	.word	0x00000000
        /*0010*/ 	.short	0x0004
        /*0012*/ 	.short	0x0020
        /*0014*/ 	.byte	0x00, 0xf0, 0x11, 0x00


	//----- nvinfo : EIATTR_KPARAM_INFO
	.align		4
.L_312:
        /*0018*/ 	.byte	0x04, 0x17
        /*001a*/ 	.short	(.L_314 - .L_313)
.L_313:
        /*001c*/ 	.word	0x00000000
        /*0020*/ 	.short	0x0003
        /*0022*/ 	.short	0x0018
        /*0024*/ 	.byte	0x00, 0xf5, 0x21, 0x00


	//----- nvinfo : EIATTR_KPARAM_INFO
	.align		4
.L_314:
        /*0028*/ 	.byte	0x04, 0x17
        /*002a*/ 	.short	(.L_316 - .L_315)
.L_315:
        /*002c*/ 	.word	0x00000000
        /*0030*/ 	.short	0x0002
        /*0032*/ 	.short	0x0010
        /*0034*/ 	.byte	0x00, 0xf5, 0x21, 0x00


	//----- nvinfo : EIATTR_KPARAM_INFO
	.align		4
.L_316:
        /*0038*/ 	.byte	0x04, 0x17
        /*003a*/ 	.short	(.L_318 - .L_317)
.L_317:
        /*003c*/ 	.word	0x00000000
        /*0040*/ 	.short	0x0001
        /*0042*/ 	.short	0x0008
        /*0044*/ 	.byte	0x00, 0xf5, 0x21, 0x00


	//----- nvinfo : EIATTR_KPARAM_INFO
	.align		4
.L_318:
        /*0048*/ 	.byte	0x04, 0x17
        /*004a*/ 	.short	(.L_320 - .L_319)
.L_319:
        /*004c*/ 	.word	0x00000000
        /*0050*/ 	.short	0x0000
        /*0052*/ 	.short	0x0000
        /*0054*/ 	.byte	0x00, 0xf5, 0x21, 0x00


	//----- nvinfo : EIATTR_SPARSE_MMA_MASK
	.align		4
.L_320:
        /*0058*/ 	.byte	0x03, 0x50
        /*005a*/ 	.short	0x0000


	//----- nvinfo : EIATTR_MAXREG_COUNT
	.align		4
        /*005c*/ 	.byte	0x03, 0x1b
        /*005e*/ 	.short	0x00ff


	//----- nvinfo : EIATTR_NUM_BARRIERS
	.align		4
        /*0060*/ 	.byte	0x02, 0x4c
        /*0062*/ 	.byte	0x01
	.zero		1


	//----- nvinfo : EIATTR_MERCURY_ISA_VERSION
	.align		4
        /*0064*/ 	.byte	0x03, 0x5f
        /*0066*/ 	.short	0x0101


	//----- nvinfo : EIATTR_VRC_CTA_INIT_COUNT
	.align		4
        /*0068*/ 	.byte	0x02, 0x4a
	.zero		1
	.zero		1


	//----- nvinfo : EIATTR_EXIT_INSTR_OFFSETS
	.align		4
        /*006c*/ 	.byte	0x04, 0x1c
        /*006e*/ 	.short	(.L_322 - .L_321)


	//   ....[0]....
.L_321:
        /*0070*/ 	.word	0x00000090


	//   ....[1]....
        /*0074*/ 	.word	0x00001490


	//   ....[2]....
        /*0078*/ 	.word	0x00001570


	//----- nvinfo : EIATTR_CRS_STACK_SIZE
	.align		4
.L_322:
        /*007c*/ 	.byte	0x04, 0x1e
        /*007e*/ 	.short	(.L_324 - .L_323)
.L_323:
        /*0080*/ 	.word	0x00000000


	//----- nvinfo : EIATTR_CBANK_PARAM_SIZE
	.align		4
.L_324:
        /*0084*/ 	.byte	0x03, 0x19
        /*0086*/ 	.short	0x0024


	//----- nvinfo : EIATTR_PARAM_CBANK
	.align		4
        /*0088*/ 	.byte	0x04, 0x0a
        /*008a*/ 	.short	(.L_326 - .L_325)
	.align		4
.L_325:
        /*008c*/ 	.word	index@(.nv.constant0._Z26segmentedBitonicSortKernelPjS_S_S_j)
        /*0090*/ 	.short	0x0380
        /*0092*/ 	.short	0x0024


	//----- nvinfo : EIATTR_SW_WAR
	.align		4
.L_326:
        /*0094*/ 	.byte	0x04, 0x36
        /*0096*/ 	.short	(.L_328 - .L_327)
.L_327:
        /*0098*/ 	.word	0x00000008
.L_328:


//--------------------- .nv.callgraph             --------------------------
	.section	.nv.callgraph,"",@"SHT_CUDA_CALLGRAPH"
	.align	4
	.sectionentsize	8
	.align		4
        /*0000*/ 	.word	0x00000000
	.align		4
        /*0004*/ 	.word	0xffffffff
	.align		4
        /*0008*/ 	.word	0x00000000
	.align		4
        /*000c*/ 	.word	0xfffffffe
	.align		4
        /*0010*/ 	.word	0x00000000
	.align		4
        /*0014*/ 	.word	0xfffffffd
	.align		4
        /*0018*/ 	.word	0x00000000
	.align		4
        /*001c*/ 	.word	0xfffffffc


//--------------------- .nv.constant4             --------------------------
	.section	.nv.constant4,"a",@progbits
	.align	8
	.align		8
.nv.constant4:
        /*0000*/ 	.dword	_ZN34_INTERNAL_9671bcc6_4_k_cu_ccbb3be14cuda3std3__45__cpo5beginE
	.align		8
        /*0008*/ 	.dword	_ZN34_INTERNAL_9671bcc6_4_k_cu_ccbb3be14cuda3std3__45__cpo3endE
	.align		8
        /*0010*/ 	.dword	_ZN34_INTERNAL_9671bcc6_4_k_cu_ccbb3be14cuda3std3__45__cpo6cbeginE
	.align		8
        /*0018*/ 	.dword	_ZN34_INTERNAL_9671bcc6_4_k_cu_ccbb3be14cuda3std3__45__cpo4cendE
	.align		8
        /*0020*/ 	.dword	_ZN34_INTERNAL_9671bcc6_4_k_cu_ccbb3be14cuda3std3__45__cpo6rbeginE
	.align		8
        /*0028*/ 	.dword	_ZN34_INTERNAL_9671bcc6_4_k_cu_ccbb3be14cuda3std3__45__cpo4rendE
	.align		8
        /*0030*/ 	.dword	_ZN34_INTERNAL_9671bcc6_4_k_cu_ccbb3be14cuda3std3__45__cpo7crbeginE
	.align		8
        /*0038*/ 	.dword	_ZN34_INTERNAL_9671bcc6_4_k_cu_ccbb3be14cuda3std3__45__cpo5crendE
	.align		8
        /*0040*/ 	.dword	_ZN34_INTERNAL_9671bcc6_4_k_cu_ccbb3be14cuda3std3__436_GLOBAL__N__9671bcc6_4_k_cu_ccbb3be16ignoreE
	.align		8
        /*0048*/ 	.dword	_ZN34_INTERNAL_9671bcc6_4_k_cu_ccbb3be14cuda3std3__419piecewise_constructE
	.align		8
        /*0050*/ 	.dword	_ZN34_INTERNAL_9671bcc6_4_k_cu_ccbb3be14cuda3std3__48in_placeE
	.align		8
        /*0058*/ 	.dword	_ZN34_INTERNAL_9671bcc6_4_k_cu_ccbb3be14cuda3std3__420unreachable_sentinelE
	.align		8
        /*0060*/ 	.dword	_ZN34_INTERNAL_9671bcc6_4_k_cu_ccbb3be14cuda3std3__47nulloptE
	.align		8
        /*0068*/ 	.dword	_ZN34_INTERNAL_9671bcc6_4_k_cu_ccbb3be14cuda3std3__48unexpectE
	.align		8
        /*0070*/ 	.dword	_ZN34_INTERNAL_9671bcc6_4_k_cu_ccbb3be14cuda3std6ranges3__45__cpo4swapE
	.align		8
        /*0078*/ 	.dword	_ZN34_INTERNAL_9671bcc6_4_k_cu_ccbb3be14cuda3std6ranges3__45__cpo9iter_moveE
	.align		8
        /*0080*/ 	.dword	_ZN34_INTERNAL_9671bcc6_4_k_cu_ccbb3be14cuda3std6ranges3__45__cpo5beginE
	.align		8
        /*0088*/ 	.dword	_ZN34_INTERNAL_9671bcc6_4_k_cu_ccbb3be14cuda3std6ranges3__45__cpo3endE
	.align		8
        /*0090*/ 	.dword	_ZN34_INTERNAL_9671bcc6_4_k_cu_ccbb3be14cuda3std6ranges3__45__cpo6cbeginE
	.align		8
        /*0098*/ 	.dword	_ZN34_INTERNAL_9671bcc6_4_k_cu_ccbb3be14cuda3std6ranges3__45__cpo4cendE
	.align		8
        /*00a0*/ 	.dword	_ZN34_INTERNAL_9671bcc6_4_k_cu_ccbb3be14cuda3std6ranges3__45__cpo7advanceE
	.align		8
        /*00a8*/ 	.dword	_ZN34_INTERNAL_9671bcc6_4_k_cu_ccbb3be14cuda3std6ranges3__45__cpo9iter_swapE
	.align		8
        /*00b0*/ 	.dword	_ZN34_INTERNAL_9671bcc6_4_k_cu_ccbb3be14cuda3std6ranges3__45__cpo4nextE
	.align		8
        /*00b8*/ 	.dword	_ZN34_INTERNAL_9671bcc6_4_k_cu_ccbb3be14cuda3std6ranges3__45__cpo4prevE
	.align		8
        /*00c0*/ 	.dword	_ZN34_INTERNAL_9671bcc6_4_k_cu_ccbb3be14cuda3std6ranges3__45__cpo4dataE
	.align		8
        /*00c8*/ 	.dword	_ZN34_INTERNAL_9671bcc6_4_k_cu_ccbb3be14cuda3std6ranges3__45__cpo5cdataE
	.align		8
        /*00d0*/ 	.dword	_ZN34_INTERNAL_9671bcc6_4_k_cu_ccbb3be14cuda3std6ranges3__45__cpo4sizeE
	.align		8
        /*00d8*/ 	.dword	_ZN34_INTERNAL_9671bcc6_4_k_cu_ccbb3be14cuda3std6ranges3__45__cpo5ssizeE
	.align		8
        /*00e0*/ 	.dword	_ZN34_INTERNAL_9671bcc6_4_k_cu_ccbb3be14cuda3std6ranges3__45__cpo8distanceE
	.align		8
        /*00e8*/ 	.dword	_ZN34_INTERNAL_9671bcc6_4_k_cu_ccbb3be16thrust24THRUST_300001_SM_1000_NS8cuda_cub3parE
	.align		8
        /*00f0*/ 	.dword	_ZN34_INTERNAL_9671bcc6_4_k_cu_ccbb3be16thrust24THRUST_300001_SM_1000_NS8cuda_cub10par_nosyncE
	.align		8
        /*00f8*/ 	.dword	_ZN34_INTERNAL_9671bcc6_4_k_cu_ccbb3be16thrust24THRUST_300001_SM_1000_NS6system6detail10sequential3seqE
	.align		8
        /*0100*/ 	.dword	_ZN34_INTERNAL_9671bcc6_4_k_cu_ccbb3be16thrust24THRUST_300001_SM_1000_NS6system3cpp3parE
	.align		8
        /*0108*/ 	.dword	_ZN34_INTERNAL_9671bcc6_4_k_cu_ccbb3be16thrust24THRUST_300001_SM_1000_NS12placeholders2_1E
	.align		8
        /*0110*/ 	.dword	_ZN34_INTERNAL_9671bcc6_4_k_cu_ccbb3be16thrust24THRUST_300001_SM_1000_NS12placeholders2_2E
	.align		8
        /*0118*/ 	.dword	_ZN34_INTERNAL_9671bcc6_4_k_cu_ccbb3be16thrust24THRUST_300001_SM_1000_NS12placeholders2_3E
	.align		8
        /*0120*/ 	.dword	_ZN34_INTERNAL_9671bcc6_4_k_cu_ccbb3be16thrust24THRUST_300001_SM_1000_NS12placeholders2_4E
	.align		8
        /*0128*/ 	.dword	_ZN34_INTERNAL_9671bcc6_4_k_cu_ccbb3be16thrust24THRUST_300001_SM_1000_NS12placeholders2_5E
	.align		8
        /*0130*/ 	.dword	_ZN34_INTERNAL_9671bcc6_4_k_cu_ccbb3be16thrust24THRUST_300001_SM_1000_NS12placeholders2_6E
	.align		8
        /*0138*/ 	.dword	_ZN34_INTERNAL_9671bcc6_4_k_cu_ccbb3be16thrust24THRUST_300001_SM_1000_NS12placeholders2_7E
	.align		8
        /*0140*/ 	.dword	_ZN34_INTERNAL_9671bcc6_4_k_cu_ccbb3be16thrust24THRUST_300001_SM_1000_NS12placeholders2_8E
	.align		8
        /*0148*/ 	.dword	_ZN34_INTERNAL_9671bcc6_4_k_cu_ccbb3be16thrust24THRUST_300001_SM_1000_NS12placeholders2_9E
	.align		8
        /*0150*/ 	.dword	_ZN34_INTERNAL_9671bcc6_4_k_cu_ccbb3be16thrust24THRUST_300001_SM_1000_NS12placeholders3_10E
	.align		8
        /*0158*/ 	.dword	_ZN34_INTERNAL_9671bcc6_4_k_cu_ccbb3be16thrust24THRUST_300001_SM_1000_NS3seqE
	.align		8
        /*0160*/ 	.dword	_ZN34_INTERNAL_9671bcc6_4_k_cu_ccbb3be16thrust24THRUST_300001_SM_1000_NS6deviceE


//--------------------- .text._ZN3cub18CUB_300001_SM_10006detail10radix_sort29DeviceRadixSortOnesweepKernelINS1_5radix10policy_hubIjNS0_8NullTypeEyE10Policy1000ELNS0_9SortOrderE0EjS6_yiiNS1_21identity_decomposer_tEEEvPT5_SC_PT3_PKSD_PT1_PKSH_PT2_PKSL_T4_iiT6_ --------------------------
	.section	.text._ZN3cub18CUB_300001_SM_10006detail10radix_sort29DeviceRadixSortOnesweepKernelINS1_5radix10policy_hubIjNS0_8NullTypeEyE10Policy1000ELNS0_9SortOrderE0EjS6_yiiNS1_21identity_decomposer_tEEEvPT5_SC_PT3_PKSD_PT1_PKSH_PT2_PKSL_T4_iiT6_,"ax",@progbits
	.align	128
        .global         _ZN3cub18CUB_300001_SM_10006detail10radix_sort29DeviceRadixSortOnesweepKernelINS1_5radix10policy_hubIjNS0_8NullTypeEyE10Policy1000ELNS0_9SortOrderE0EjS6_yiiNS1_21identity_decomposer_tEEEvPT5_SC_PT3_PKSD_PT1_PKSH_PT2_PKSL_T4_iiT6_
        .type           _ZN3cub18CUB_300001_SM_10006detail10radix_sort29DeviceRadixSortOnesweepKernelINS1_5radix10policy_hubIjNS0_8NullTypeEyE10Policy1000ELNS0_9SortOrderE0EjS6_yiiNS1_21identity_decomposer_tEEEvPT5_SC_PT3_PKSD_PT1_PKSH_PT2_PKSL_T4_iiT6_,@function
        .size           _ZN3cub18CUB_300001_SM_10006detail10radix_sort29DeviceRadixSortOnesweepKernelINS1_5radix10policy_hubIjNS0_8NullTypeEyE10Policy1000ELNS0_9SortOrderE0EjS6_yiiNS1_21identity_decomposer_tEEEvPT5_SC_PT3_PKSD_PT1_PKSH_PT2_PKSL_T4_iiT6_,(.L_x_285 - _ZN3cub18CUB_300001_SM_10006detail10radix_sort29DeviceRadixSortOnesweepKernelINS1_5radix10policy_hubIjNS0_8NullTypeEyE10Policy1000ELNS0_9SortOrderE0EjS6_yiiNS1_21identity_decomposer_tEEEvPT5_SC_PT3_PKSD_PT1_PKSH_PT2_PKSL_T4_iiT6_)
        .other          _ZN3cub18CUB_300001_SM_10006detail10radix_sort29DeviceRadixSortOnesweepKernelINS1_5radix10policy_hubIjNS0_8NullTypeEyE10Policy1000ELNS0_9SortOrderE0EjS6_yiiNS1_21identity_decomposer_tEEEvPT5_SC_PT3_PKSD_PT1_PKSH_PT2_PKSL_T4_iiT6_,@"STO_CUDA_ENTRY STV_DEFAULT"
_ZN3cub18CUB_300001_SM_10006detail10radix_sort29DeviceRadixSortOnesweepKernelINS1_5radix10policy_hubIjNS0_8NullTypeEyE10Policy1000ELNS0_9SortOrderE0EjS6_yiiNS1_21identity_decomposer_tEEEvPT5_SC_PT3_PKSD_PT1_PKSH_PT2_PKSL_T4_iiT6_:
.text._ZN3cub18CUB_300001_SM_10006detail10radix_sort29DeviceRadixSortOnesweepKernelINS1_5radix10policy_hubIjNS0_8NullTypeEyE10Policy1000ELNS0_9SortOrderE0EjS6_yiiNS1_21identity_decomposer_tEEEvPT5_SC_PT3_PKSD_PT1_PKSH_PT2_PKSL_T4_iiT6_:
[----:B------:R-:W0:Y:S01]  /*0000*/  LDC R1, c[0x0][0x37c] ;  /* 0x0000df00ff017b82 */ /* 0x000e220000000800 */
[----:B------:R-:W1:Y:S01]  /*0010*/  S2R R39, SR_TID.X ;  /* 0x0000000000277919 */ /* 0x000e620000002100 */
[----:B------:R-:W-:Y:S01]  /*0020*/  MOV R73, 0x400 ;  /* 0x0000040000497802 */ /* 0x000fe20000000f00 */
[----:B------:R-:W2:Y:S01]  /*0030*/  LDCU.64 UR6, c[0x0][0x358] ;  /* 0x00006b00ff0677ac */ /* 0x000ea20008000a00 */
[----:B------:R-:W-:Y:S01]  /*0040*/  BSSY.RECONVERGENT B0, `(.L_x_0) ;  /* 0x000000d000007945 */ /* 0x000fe20003800200 */
[----:B------:R-:W3:Y:S01]  /*0050*/  S2R R0, SR_CgaCtaId ;  /* 0x0000000000007919 */ /* 0x000ee20000008800 */
[----:B0-----:R-:W-:Y:S01]  /*0060*/  VIADD R1, R1, 0xfffffff0 ;  /* 0xfffffff001017836 */ /* 0x001fe20000000000 */
[----:B-1----:R-:W-:Y:S02]  /*0070*/  ISETP.NE.AND P0, PT, R39, RZ, PT ;  /* 0x000000ff2700720c */ /* 0x002fe40003f05270 */
[----:B---3--:R-:W-:-:S11]  /*0080*/  LEA R73, R0, R73, 0x18 ;  /* 0x0000004900497211 */ /* 0x008fd600078ec0ff */
[----:B--2---:R-:W-:Y:S05]  /*0090*/  @P0 BRA `(.L_x_1) ;  /* 0x00000000001c0947 */ /* 0x004fea0003800000 */
[----:B------:R-:W0:Y:S01]  /*00a0*/  LDC.64 R2, c[0x0][0x388] ;  /* 0x0000e200ff027b82 */ /* 0x000e220000000a00 */
[----:B------:R-:W-:-:S05]  /*00b0*/  IMAD.MOV.U32 R5, RZ, RZ, 0x1 ;  /* 0x00000001ff057424 */ /* 0x000fca00078e00ff */
[----:B0-----:R-:W2:Y:S02]  /*00c0*/  ATOMG.E.ADD.STRONG.GPU PT, R2, desc[UR6][R2.64], R5 ;  /* 0x80000005020279a8 */ /* 0x001ea400081ef106 */
[----:B------:R-:W0:Y:S01]  /*00d0*/  S2UR UR5, SR_CgaCtaId ;  /* 0x00000000000579c3 */ /* 0x000e220000008800 */
[----:B------:R-:W-:Y:S02]  /*00e0*/  UMOV UR4, 0x400 ;  /* 0x0000040000047882 */ /* 0x000fe40000000000 */
[----:B0-----:R-:W-:-:S09]  /*00f0*/  ULEA UR4, UR5, UR4, 0x18 ;  /* 0x0000000405047291 */ /* 0x001fd2000f8ec0ff */
[----:B--2---:R0:W-:Y:S03]  /*0100*/  STS [UR4+0x7200], R2 ;  /* 0x00720002ff007988 */ /* 0x0041e60008000804 */
.L_x_1:
[----:B------:R-:W-:Y:S05]  /*0110*/  BSYNC.RECONVERGENT B0 ;  /* 0x0000000000007941 */ /* 0x000fea0003800200 */
.L_x_0:
[----:B------:R-:W-:Y:S06]  /*0120*/  BAR.SYNC.DEFER_BLOCKING 0x0 ;  /* 0x0000000000007b1d */ /* 0x000fec0000010000 */
[----:B------:R-:W1:Y:S01]  /*0130*/  LDCU UR4, c[0x0][0x3c0] ;  /* 0x00007800ff0477ac */ /* 0x000e620008000800 */
[----:B------:R-:W2:Y:S01]  /*0140*/  S2R R9, SR_LANEID ;  /* 0x0000000000097919 */ /* 0x000ea20000000000 */
[----:B------:R-:W0:Y:S02]  /*0150*/  LDS R72, [R73+0x7200] ;  /* 0x0072000049487984 */ /* 0x000e240000000800 */
[----:B0-----:R-:W-:-:S04]  /*0160*/  IMAD R2, R72, 0x1c80, RZ ;  /* 0x00001c8048027824 */ /* 0x001fc800078e02ff */
[----:B------:R-:W-:Y:S01]  /*0170*/  VIADD R0, R2, 0x1c80 ;  /* 0x00001c8002007836 */ /* 0x000fe20000000000 */
[----:B------:R-:W-:-:S04]  /*0180*/  SHF.R.S32.HI R6, RZ, 0x1f, R2 ;  /* 0x0000001fff067819 */ /* 0x000fc80000011402 */
[----:B-1----:R-:W-:Y:S02]  /*0190*/  ISETP.GT.AND P0, PT, R0, UR4, PT ;  /* 0x0000000400007c0c */ /* 0x002fe4000bf04270 */
[----:B------:R-:W-:-:S11]  /*01a0*/  SHF.R.U32.HI R0, RZ, 0x5, R39 ;  /* 0x00000005ff007819 */ /* 0x000fd60000011627 */
[----:B--2---:R-:W-:Y:S05]  /*01b0*/  @P0 BRA `(.L_x_2) ;  /* 0x0000000000700947 */ /* 0x004fea0003800000 */
[----:B------:R-:W0:Y:S01]  /*01c0*/  LDCU.64 UR4, c[0x0][0x3a8] ;  /* 0x00007500ff0477ac */ /* 0x000e220008000a00 */
[C---:B------:R-:W-:Y:S02]  /*01d0*/  LOP3.LUT R3, R39.reuse, 0x1f, RZ, 0xc0, !PT ;  /* 0x0000001f27037812 */ /* 0x040fe400078ec0ff */
[----:B------:R-:W-:-:S05]  /*01e0*/  LOP3.LUT R4, R39, 0x3e0, RZ, 0xc0, !PT ;  /* 0x000003e027047812 */ /* 0x000fca00078ec0ff */
[----:B------:R-:W-:-:S05]  /*01f0*/  IMAD R3, R4, 0x13, R3 ;  /* 0x0000001304037824 */ /* 0x000fca00078e0203 */
[----:B------:R-:W-:-:S05]  /*0200*/  IADD3 R3, P0, PT, R2, R3, RZ ;  /* 0x0000000302037210 */ /* 0x000fca0007f1e0ff */
[----:B------:R-:W-:Y:S01]  /*0210*/  IMAD.X R6, RZ, RZ, R6, P0 ;  /* 0x000000ffff067224 */ /* 0x000fe200000e0606 */
[----:B0-----:R-:W-:-:S04]  /*0220*/  LEA R2, P0, R3, UR4, 0x2 ;  /* 0x0000000403027c11 */ /* 0x001fc8000f8010ff */
[----:B------:R-:W-:-:S05]  /*0230*/  LEA.HI.X R3, R3, UR5, R6, 0x2, P0 ;  /* 0x0000000503037c11 */ /* 0x000fca00080f1406 */
[----:B------:R0:W5:Y:S04]  /*0240*/  LDG.E R71, desc[UR6][R2.64] ;  /* 0x0000000602477981 */ /* 0x000168000c1e1900 */
        /* <DEDUP_REMOVED lines=17> */
[----:B------:R0:W5:Y:S01]  /*0360*/  LDG.E R53, desc[UR6][R2.64+0x900] ;  /* 0x0009000602357981 */ /* 0x000162000c1e1900 */
[----:B------:R-:W-:Y:S05]  /*0370*/  BRA `(.L_x_3) ;  /* 0x0000000400507947 */ /* 0x000fea0003800000 */
.L_x_2:
[----:B------:R-:W0:Y:S01]  /*0380*/  LDCU.64 UR8, c[0x0][0x3a8] ;  /* 0x00007500ff0877ac */ /* 0x000e220008000a00 */
[C---:B------:R-:W-:Y:S01]  /*0390*/  LOP3.LUT R3, R39.reuse, 0x1f, RZ, 0xc0, !PT ;  /* 0x0000001f27037812 */ /* 0x040fe200078ec0ff */
[----:B------:R-:W-:Y:S01]  /*03a0*/  IMAD.MOV.U32 R71, RZ, RZ, -0x1 ;  /* 0xffffffffff477424 */ /* 0x000fe200078e00ff */
[----:B------:R-:W-:Y:S01]  /*03b0*/  LOP3.LUT R4, R39, 0x3e0, RZ, 0xc0, !PT ;  /* 0x000003e027047812 */ /* 0x000fe200078ec0ff */
[----:B------:R-:W-:Y:S02]  /*03c0*/  IMAD.MOV.U32 R69, RZ, RZ, -0x1 ;  /* 0xffffffffff457424 */ /* 0x000fe400078e00ff */
[----:B------:R-:W-:Y:S02]  /*03d0*/  IMAD.MOV.U32 R70, RZ, RZ, -0x1 ;  /* 0xffffffffff467424 */ /* 0x000fe400078e00ff */
[----:B------:R-:W-:Y:S01]  /*03e0*/  IMAD R11, R4, 0x13, R3 ;  /* 0x00000013040b7824 */ /* 0x000fe200078e0203 */
[----:B------:R-:W-:-:S03]  /*03f0*/  IADD3 R4, PT, PT, -R2, UR4, RZ ;  /* 0x0000000402047c10 */ /* 0x000fc6000fffe1ff */
[C---:B------:R-:W-:Y:S01]  /*0400*/  VIADD R3, R11.reuse, 0x20 ;  /* 0x000000200b037836 */ /* 0x040fe20000000000 */
[----:B------:R-:W-:Y:S01]  /*0410*/  IADD3 R8, P0, PT, R2, R11, RZ ;  /* 0x0000000b02087210 */ /* 0x000fe20007f1e0ff */
[C---:B------:R-:W-:Y:S01]  /*0420*/  VIADD R5, R11.reuse, 0x40 ;  /* 0x000000400b057836 */ /* 0x040fe20000000000 */
[CC--:B------:R-:W-:Y:S01]  /*0430*/  ISETP.GE.AND P1, PT, R11.reuse, R4.reuse, PT ;  /* 0x000000040b00720c */ /* 0x0c0fe20003f26270 */
[----:B------:R-:W-:Y:S01]  /*0440*/  VIADD R7, R11, 0x60 ;  /* 0x000000600b077836 */ /* 0x000fe20000000000 */
[-C--:B------:R-:W-:Y:S01]  /*0450*/  ISETP.GE.AND P2, PT, R3, R4.reuse, PT ;  /* 0x000000040300720c */ /* 0x080fe20003f46270 */
[----:B------:R-:W-:Y:S01]  /*0460*/  VIADD R3, R11, 0x80 ;  /* 0x000000800b037836 */ /* 0x000fe20000000000 */
[-C--:B------:R-:W-:Y:S01]  /*0470*/  ISETP.GE.AND P3, PT, R5, R4.reuse, PT ;  /* 0x000000040500720c */ /* 0x080fe20003f66270 */
[----:B------:R-:W-:Y:S01]  /*0480*/  VIADD R5, R11, 0xa0 ;  /* 0x000000a00b057836 */ /* 0x000fe20000000000 */
[-C--:B------:R-:W-:Y:S01]  /*0490*/  ISETP.GE.AND P4, PT, R7, R4.reuse, PT ;  /* 0x000000040700720c */ /* 0x080fe20003f86270 */
[----:B------:R-:W-:Y:S01]  /*04a0*/  IMAD.X R13, RZ, RZ, R6, P0 ;  /* 0x000000ffff0d7224 */ /* 0x000fe200000e0606 */
[----:B0-----:R-:W-:Y:S01]  /*04b0*/  LEA R2, P0, R8, UR8, 0x2 ;  /* 0x0000000808027c11 */ /* 0x001fe2000f8010ff */
[----:B------:R-:W-:Y:S01]  /*04c0*/  VIADD R7, R11, 0xc0 ;  /* 0x000000c00b077836 */ /* 0x000fe20000000000 */
[----:B------:R-:W-:-:S02]  /*04d0*/  ISETP.GE.AND P5, PT, R3, R4, PT ;  /* 0x000000040300720c */ /* 0x000fc40003fa6270 */
[-C--:B------:R-:W-:Y:S01]  /*04e0*/  ISETP.GE.AND P6, PT, R5, R4.reuse, PT ;  /* 0x000000040500720c */ /* 0x080fe20003fc6270 */
[----:B------:R-:W-:Y:S01]  /*04f0*/  VIADD R5, R11, 0xe0 ;  /* 0x000000e00b057836 */ /* 0x000fe20000000000 */
[----:B------:R-:W-:Y:S01]  /*0500*/  LEA.HI.X R3, R8, UR9, R13, 0x2, P0 ;  /* 0x0000000908037c11 */ /* 0x000fe200080f140d */
[----:B------:R-:W-:Y:S01]  /*0510*/  IMAD.MOV.U32 R68, RZ, RZ, -0x1 ;  /* 0xffffffffff447424 */ /* 0x000fe200078e00ff */
[-C--:B------:R-:W-:Y:S01]  /*0520*/  ISETP.GE.AND P0, PT, R7, R4.reuse, PT ;  /* 0x000000040700720c */ /* 0x080fe20003f06270 */
[----:B------:R-:W-:Y:S02]  /*0530*/  VIADD R7, R11, 0x100 ;  /* 0x000001000b077836 */ /* 0x000fe40000000000 */
[----:B------:R1:W5:Y:S01]  /*0540*/  @!P1 LDG.E R71, desc[UR6][R2.64] ;  /* 0x0000000602479981 */ /* 0x000362000c1e1900 */
[-C--:B------:R-:W-:Y:S01]  /*0550*/  ISETP.GE.AND P1, PT, R5, R4.reuse, PT ;  /* 0x000000040500720c */ /* 0x080fe20003f26270 */
[----:B------:R-:W-:Y:S02]  /*0560*/  VIADD R5, R11, 0x120 ;  /* 0x000001200b057836 */ /* 0x000fe40000000000 */
[----:B------:R1:W5:Y:S03]  /*0570*/  @!P3 LDG.E R69, desc[UR6][R2.64+0x100] ;  /* 0x000100060245b981 */ /* 0x000366000c1e1900 */
[----:B------:R-:W-:Y:S01]  /*0580*/  ISETP.GE.AND P3, PT, R5, R4, PT ;  /* 0x000000040500720c */ /* 0x000fe20003f66270 */
[----:B------:R-:W-:Y:S01]  /*0590*/  VIADD R5, R11, 0x140 ;  /* 0x000001400b057836 */ /* 0x000fe20000000000 */
[----:B------:R1:W5:Y:S01]  /*05a0*/  @!P4 LDG.E R68, desc[UR6][R2.64+0x180] ;  /* 0x000180060244c981 */ /* 0x000362000c1e1900 */
[----:B------:R-:W-:-:S03]  /*05b0*/  IMAD.MOV.U32 R66, RZ, RZ, -0x1 ;  /* 0xffffffffff427424 */ /* 0x000fc600078e00ff */
[-C--:B------:R-:W-:Y:S01]  /*05c0*/  ISETP.GE.AND P4, PT, R5, R4.reuse, PT ;  /* 0x000000040500720c */ /* 0x080fe20003f86270 */
[----:B------:R-:W-:Y:S01]  /*05d0*/  VIADD R5, R11, 0x180 ;  /* 0x000001800b057836 */ /* 0x000fe20000000000 */
[----:B------:R1:W5:Y:S01]  /*05e0*/  @!P2 LDG.E R70, desc[UR6][R2.64+0x80] ;  /* 0x000080060246a981 */ /* 0x000362000c1e1900 */
[-C--:B------:R-:W-:Y:S01]  /*05f0*/  ISETP.GE.AND P2, PT, R7, R4.reuse, PT ;  /* 0x000000040700720c */ /* 0x080fe20003f46270 */
[----:B------:R-:W-:Y:S02]  /*0600*/  IMAD.MOV.U32 R65, RZ, RZ, -0x1 ;  /* 0xffffffffff417424 */ /* 0x000fe400078e00ff */
[----:B------:R1:W5:Y:S01]  /*0610*/  @!P6 LDG.E R66, desc[UR6][R2.64+0x280] ;  /* 0x000280060242e981 */ /* 0x000362000c1e1900 */
[-C--:B------:R-:W-:Y:S01]  /*0620*/  ISETP.GE.AND P6, PT, R5, R4.reuse, PT ;  /* 0x000000040500720c */ /* 0x080fe20003fc6270 */
[C---:B------:R-:W-:Y:S02]  /*0630*/  VIADD R5, R11.reuse, 0x1a0 ;  /* 0x000001a00b057836 */ /* 0x040fe40000000000 */
[----:B------:R-:W-:Y:S01]  /*0640*/  IMAD.MOV.U32 R67, RZ, RZ, -0x1 ;  /* 0xffffffffff437424 */ /* 0x000fe200078e00ff */
[----:B------:R1:W5:Y:S01]  /*0650*/  @!P0 LDG.E R65, desc[UR6][R2.64+0x300] ;  /* 0x0003000602418981 */ /* 0x000362000c1e1900 */
[----:B------:R-:W-:Y:S01]  /*0660*/  VIADD R7, R11, 0x160 ;  /* 0x000001600b077836 */ /* 0x000fe20000000000 */
[----:B------:R-:W-:Y:S01]  /*0670*/  ISETP.GE.AND P0, PT, R5, R4, PT ;  /* 0x000000040500720c */ /* 0x000fe20003f06270 */
[----:B------:R-:W-:-:S02]  /*0680*/  IMAD.MOV.U32 R63, RZ, RZ, -0x1 ;  /* 0xffffffffff3f7424 */ /* 0x000fc400078e00ff */
[----:B------:R-:W-:Y:S01]  /*0690*/  VIADD R5, R11, 0x1e0 ;  /* 0x000001e00b057836 */ /* 0x000fe20000000000 */
[----:B------:R1:W5:Y:S01]  /*06a0*/  @!P5 LDG.E R67, desc[UR6][R2.64+0x200] ;  /* 0x000200060243d981 */ /* 0x000362000c1e1900 */
[-C--:B------:R-:W-:Y:S01]  /*06b0*/  ISETP.GE.AND P5, PT, R7, R4.reuse, PT ;  /* 0x000000040700720c */ /* 0x080fe20003fa6270 */
[----:B------:R-:W-:Y:S02]  /*06c0*/  IMAD.MOV.U32 R64, RZ, RZ, -0x1 ;  /* 0xffffffffff407424 */ /* 0x000fe400078e00ff */
[----:B------:R1:W5:Y:S01]  /*06d0*/  @!P2 LDG.E R63, desc[UR6][R2.64+0x400] ;  /* 0x00040006023fa981 */ /* 0x000362000c1e1900 */
[----:B------:R-:W-:Y:S01]  /*06e0*/  IMAD.MOV.U32 R62, RZ, RZ, -0x1 ;  /* 0xffffffffff3e7424 */ /* 0x000fe200078e00ff */
[----:B------:R-:W-:Y:S01]  /*06f0*/  ISETP.GE.AND P2, PT, R5, R4, PT ;  /* 0x000000040500720c */ /* 0x000fe20003f46270 */
[C---:B------:R-:W-:Y:S01]  /*0700*/  VIADD R7, R11.reuse, 0x1c0 ;  /* 0x000001c00b077836 */ /* 0x040fe20000000000 */
[----:B------:R1:W5:Y:S01]  /*0710*/  @!P1 LDG.E R64, desc[UR6][R2.64+0x380] ;  /* 0x0003800602409981 */ /* 0x000362000c1e1900 */
[----:B------:R-:W-:-:S02]  /*0720*/  VIADD R5, R11, 0x200 ;  /* 0x000002000b057836 */ /* 0x000fc40000000000 */
[----:B------:R-:W-:Y:S01]  /*0730*/  IMAD.MOV.U32 R61, RZ, RZ, -0x1 ;  /* 0xffffffffff3d7424 */ /* 0x000fe200078e00ff */
[----:B------:R1:W5:Y:S01]  /*0740*/  @!P3 LDG.E R62, desc[UR6][R2.64+0x480] ;  /* 0x00048006023eb981 */ /* 0x000362000c1e1900 */
[----:B------:R-:W-:Y:S01]  /*0750*/  IMAD.MOV.U32 R60, RZ, RZ, -0x1 ;  /* 0xffffffffff3c7424 */ /* 0x000fe200078e00ff */
[-C--:B------:R-:W-:Y:S01]  /*0760*/  ISETP.GE.AND P1, PT, R7, R4.reuse, PT ;  /* 0x000000040700720c */ /* 0x080fe20003f26270 */
[----:B------:R-:W-:Y:S01]  /*0770*/  VIADD R7, R11, 0x220 ;  /* 0x000002200b077836 */ /* 0x000fe20000000000 */
[-C--:B------:R-:W-:Y:S01]  /*0780*/  ISETP.GE.AND P3, PT, R5, R4.reuse, PT ;  /* 0x000000040500720c */ /* 0x080fe20003f66270 */
[----:B------:R-:W-:Y:S01]  /*0790*/  VIADD R5, R11, 0x240 ;  /* 0x000002400b057836 */ /* 0x000fe20000000000 */
[----:B------:R1:W5:Y:S02]  /*07a0*/  @!P4 LDG.E R61, desc[UR6][R2.64+0x500] ;  /* 0x00050006023dc981 */ /* 0x000364000c1e1900 */
[-C--:B------:R-:W-:Y:S02]  /*07b0*/  ISETP.GE.AND P4, PT, R7, R4.reuse, PT ;  /* 0x000000040700720c */ /* 0x080fe40003f86270 */
[----:B------:R1:W5:Y:S01]  /*07c0*/  @!P5 LDG.E R60, desc[UR6][R2.64+0x580] ;  /* 0x00058006023cd981 */ /* 0x000362000c1e1900 */
[----:B------:R-:W-:Y:S01]  /*07d0*/  ISETP.GE.AND P5, PT, R5, R4, PT ;  /* 0x000000040500720c */ /* 0x000fe20003fa6270 */
[----:B------:R-:W-:-:S02]  /*07e0*/  IMAD.MOV.U32 R59, RZ, RZ, -0x1 ;  /* 0xffffffffff3b7424 */ /* 0x000fc400078e00ff */
[----:B------:R-:W-:Y:S02]  /*07f0*/  IMAD.MOV.U32 R58, RZ, RZ, -0x1 ;  /* 0xffffffffff3a7424 */ /* 0x000fe400078e00ff */
[----:B------:R-:W-:Y:S02]  /*0800*/  IMAD.MOV.U32 R57, RZ, RZ, -0x1 ;  /* 0xffffffffff397424 */ /* 0x000fe400078e00ff */
[----:B------:R-:W-:Y:S01]  /*0810*/  IMAD.MOV.U32 R56, RZ, RZ, -0x1 ;  /* 0xffffffffff387424 */ /* 0x000fe200078e00ff */
[----:B------:R1:W5:Y:S01]  /*0820*/  @!P6 LDG.E R59, desc[UR6][R2.64+0x600] ;  /* 0x00060006023be981 */ /* 0x000362000c1e1900 */
[----:B------:R-:W-:Y:S02]  /*0830*/  IMAD.MOV.U32 R55, RZ, RZ, -0x1 ;  /* 0xffffffffff377424 */ /* 0x000fe400078e00ff */
[----:B------:R-:W-:Y:S01]  /*0840*/  IMAD.MOV.U32 R54, RZ, RZ, -0x1 ;  /* 0xffffffffff367424 */ /* 0x000fe200078e00ff */
[----:B------:R1:W5:Y:S01]  /*0850*/  @!P0 LDG.E R58, desc[UR6][R2.64+0x680] ;  /* 0x00068006023a8981 */ /* 0x000362000c1e1900 */
[----:B------:R-:W-:-:S03]  /*0860*/  IMAD.MOV.U32 R53, RZ, RZ, -0x1 ;  /* 0xffffffffff357424 */ /* 0x000fc600078e00ff */
[----:B------:R1:W5:Y:S04]  /*0870*/  @!P1 LDG.E R57, desc[UR6][R2.64+0x700] ;  /* 0x0007000602399981 */ /* 0x000368000c1e1900 */
[----:B------:R1:W5:Y:S04]  /*0880*/  @!P2 LDG.E R56, desc[UR6][R2.64+0x780] ;  /* 0x000780060238a981 */ /* 0x000368000c1e1900 */
[----:B------:R1:W5:Y:S04]  /*0890*/  @!P3 LDG.E R55, desc[UR6][R2.64+0x800] ;  /* 0x000800060237b981 */ /* 0x000368000c1e1900 */
[----:B------:R1:W5:Y:S04]  /*08a0*/  @!P4 LDG.E R54, desc[UR6][R2.64+0x880] ;  /* 0x000880060236c981 */ /* 0x000368000c1e1900 */
[----:B------:R1:W5:Y:S02]  /*08b0*/  @!P5 LDG.E R53, desc[UR6][R2.64+0x900] ;  /* 0x000900060235d981 */ /* 0x000364000c1e1900 */
.L_x_3:
[----:B01----:R-:W-:Y:S01]  /*08c0*/  VIMNMX R2, PT, PT, R9, 0xe0, !PT ;  /* 0x000000e009027848 */ /* 0x003fe20007fe0100 */
[----:B------:R-:W0:Y:S01]  /*08d0*/  LDCU UR4, c[0x0][0x3c8] ;  /* 0x00007900ff0477ac */ /* 0x000e220008000800 */
[----:B------:R-:W-:Y:S01]  /*08e0*/  BSSY.RECONVERGENT B0, `(.L_x_4) ;  /* 0x0000025000007945 */ /* 0x000fe20003800200 */
[----:B------:R-:W-:Y:S01]  /*08f0*/  IMAD.SHL.U32 R0, R0, 0x400, RZ ;  /* 0x0000040000007824 */ /* 0x000fe200078e00ff */
[--C-:B------:R-:W-:Y:S01]  /*0900*/  IADD3 R2, PT, PT, R2, 0x1f, -R9.reuse ;  /* 0x0000001f02027810 */ /* 0x100fe20007ffe809 */
[----:B------:R-:W-:Y:S01]  /*0910*/  UMOV UR5, 0xffffffff ;  /* 0xffffffff00057882 */ /* 0x000fe20000000000 */
[----:B------:R-:W-:Y:S02]  /*0920*/  IMAD.MOV.U32 R5, RZ, RZ, R9 ;  /* 0x000000ffff057224 */ /* 0x000fe400078e0009 */
[C---:B------:R-:W-:Y:S02]  /*0930*/  ISETP.GE.U32.AND P0, PT, R2.reuse, 0x1e0, PT ;  /* 0x000001e00200780c */ /* 0x040fe40003f06070 */
[----:B------:R-:W-:-:S04]  /*0940*/  LEA.HI R3, R2, 0x1, RZ, 0x1b ;  /* 0x0000000102037811 */ /* 0x000fc800078fd8ff */
[----:B------:R-:W-:-:S04]  /*0950*/  LOP3.LUT R6, R3, 0xf, RZ, 0xc0, !PT ;  /* 0x0000000f03067812 */ /* 0x000fc800078ec0ff */
[----:B------:R-:W-:Y:S01]  /*0960*/  ISETP.NE.AND P1, PT, R6, RZ, PT ;  /* 0x000000ff0600720c */ /* 0x000fe20003f25270 */
[----:B0-----:R-:W-:Y:S02]  /*0970*/  USHF.L.U32 UR4, UR5, UR4, URZ ;  /* 0x0000000405047299 */ /* 0x001fe400080006ff */
[----:B------:R-:W-:Y:S10]  /*0980*/  @!P0 BRA `(.L_x_5) ;  /* 0x0000000000688947 */ /* 0x000ff40003800000 */
[----:B------:R-:W-:Y:S01]  /*0990*/  IMAD R4, R9, 0x4, R0 ;  /* 0x0000000409047824 */ /* 0x000fe200078e0200 */
[----:B------:R-:W-:Y:S01]  /*09a0*/  LOP3.LUT R2, R3, 0xffffff0, RZ, 0xc0, !PT ;  /* 0x0ffffff003027812 */ /* 0x000fe200078ec0ff */
[----:B------:R-:W-:-:S03]  /*09b0*/  IMAD.MOV.U32 R5, RZ, RZ, R9 ;  /* 0x000000ffff057224 */ /* 0x000fc600078e0009 */
[----:B------:R-:W-:Y:S01]  /*09c0*/  IADD3 R4, PT, PT, R4, 0x400, R73 ;  /* 0x0000040004047810 */ /* 0x000fe20007ffe049 */
[----:B------:R-:W-:-:S07]  /*09d0*/  IMAD.MOV R2, RZ, RZ, -R2 ;  /* 0x000000ffff027224 */ /* 0x000fce00078e0a02 */
.L_x_6:
[----:B------:R-:W-:Y:S01]  /*09e0*/  VIADD R2, R2, 0x10 ;  /* 0x0000001002027836 */ /* 0x000fe20000000000 */
[----:B------:R-:W-:Y:S01]  /*09f0*/  STS [R4+-0x400], RZ ;  /* 0xfffc00ff04007388 */ /* 0x000fe20000000800 */
[----:B------:R-:W-:-:S03]  /*0a00*/  VIADD R5, R5, 0x200 ;  /* 0x0000020005057836 */ /* 0x000fc60000000000 */
[----:B------:R-:W-:Y:S01]  /*0a10*/  ISETP.NE.AND P0, PT, R2, RZ, PT ;  /* 0x000000ff0200720c */ /* 0x000fe20003f05270 */
[----:B------:R-:W-:Y:S04]  /*0a20*/  STS [R4+-0x380], RZ ;  /* 0xfffc80ff04007388 */ /* 0x000fe80000000800 */
[----:B------:R-:W-:Y:S04]  /*0a30*/  STS [R4+-0x300], RZ ;  /* 0xfffd00ff04007388 */ /* 0x000fe80000000800 */
[----:B------:R-:W-:Y:S04]  /*0a40*/  STS [R4+-0x280], RZ ;  /* 0xfffd80ff04007388 */ /* 0x000fe80000000800 */
[----:B------:R-:W-:Y:S04]  /*0a50*/  STS [R4+-0x200], RZ ;  /* 0xfffe00ff04007388 */ /* 0x000fe80000000800 */
[----:B------:R-:W-:Y:S04]  /*0a60*/  STS [R4+-0x180], RZ ;  /* 0xfffe80ff04007388 */ /* 0x000fe80000000800 */
[----:B------:R-:W-:Y:S04]  /*0a70*/  STS [R4+-0x100], RZ ;  /* 0xffff00ff04007388 */ /* 0x000fe80000000800 */
[----:B------:R-:W-:Y:S04]  /*0a80*/  STS [R4+-0x80], RZ ;  /* 0xffff80ff04007388 */ /* 0x000fe80000000800 */
[----:B------:R-:W-:Y:S04]  /*0a90*/  STS [R4], RZ ;  /* 0x000000ff04007388 */ /* 0x000fe80000000800 */
[----:B------:R-:W-:Y:S04]  /*0aa0*/  STS [R4+0x80], RZ ;  /* 0x000080ff04007388 */ /* 0x000fe80000000800 */
[----:B------:R-:W-:Y:S04]  /*0ab0*/  STS [R4+0x100], RZ ;  /* 0x000100ff04007388 */ /* 0x000fe80000000800 */
[----:B------:R-:W-:Y:S04]  /*0ac0*/  STS [R4+0x180], RZ ;  /* 0x000180ff04007388 */ /* 0x000fe80000000800 */
[----:B------:R-:W-:Y:S04]  /*0ad0*/  STS [R4+0x200], RZ ;  /* 0x000200ff04007388 */ /* 0x000fe80000000800 */
[----:B------:R-:W-:Y:S04]  /*0ae0*/  STS [R4+0x280], RZ ;  /* 0x000280ff04007388 */ /* 0x000fe80000000800 */
[----:B------:R-:W-:Y:S04]  /*0af0*/  STS [R4+0x300], RZ ;  /* 0x000300ff04007388 */ /* 0x000fe80000000800 */
[----:B------:R0:W-:Y:S02]  /*0b00*/  STS [R4+0x380], RZ ;  /* 0x000380ff04007388 */ /* 0x0001e40000000800 */
[----:B0-----:R-:W-:Y:S01]  /*0b10*/  VIADD R4, R4, 0x800 ;  /* 0x0000080004047836 */ /* 0x001fe20000000000 */
[----:B------:R-:W-:Y:S06]  /*0b20*/  @P0 BRA `(.L_x_6) ;  /* 0xfffffffc00ac0947 */ /* 0x000fec000383ffff */
.L_x_5:
[----:B------:R-:W-:Y:S05]  /*0b30*/  BSYNC.RECONVERGENT B0 ;  /* 0x0000000000007941 */ /* 0x000fea0003800200 */
.L_x_4:
[----:B------:R-:W-:Y:S01]  /*0b40*/  BSSY.RECONVERGENT B0, `(.L_x_7) ;  /* 0x0000026000007945 */ /* 0x000fe20003800200 */
[----:B------:R-:W-:-:S03]  /*0b50*/  IMAD.IADD R2, R73, 0x1, R0 ;  /* 0x0000000149027824 */ /* 0x000fc600078e0200 */
[----:B------:R-:W-:Y:S05]  /*0b60*/  @!P1 BRA `(.L_x_8) ;  /* 0x00000000008c9947 */ /* 0x000fea0003800000 */
[----:B------:R-:W-:Y:S01]  /*0b70*/  ISETP.GE.U32.AND P0, PT, R6, 0x8, PT ;  /* 0x000000080600780c */ /* 0x000fe20003f06070 */
[----:B------:R-:W-:Y:S01]  /*0b80*/  BSSY.RECONVERGENT B1, `(.L_x_9) ;  /* 0x000000e000017945 */ /* 0x000fe20003800200 */
[----:B------:R-:W-:-:S04]  /*0b90*/  LOP3.LUT R7, R3, 0x7, RZ, 0xc0, !PT ;  /* 0x0000000703077812 */ /* 0x000fc800078ec0ff */
[----:B------:R-:W-:-:S07]  /*0ba0*/  ISETP.NE.AND P1, PT, R7, RZ, PT ;  /* 0x000000ff0700720c */ /* 0x000fce0003f25270 */
[----:B------:R-:W-:Y:S06]  /*0bb0*/  @!P0 BRA `(.L_x_10) ;  /* 0x0000000000288947 */ /* 0x000fec0003800000 */
[C---:B------:R-:W-:Y:S02]  /*0bc0*/  IMAD R4, R5.reuse, 0x4, R2 ;  /* 0x0000000405047824 */ /* 0x040fe400078e0202 */
[----:B------:R-:W-:-:S03]  /*0bd0*/  VIADD R5, R5, 0x100 ;  /* 0x0000010005057836 */ /* 0x000fc60000000000 */
[----:B------:R0:W-:Y:S04]  /*0be0*/  STS [R4], RZ ;  /* 0x000000ff04007388 */ /* 0x0001e80000000800 */
[----:B------:R0:W-:Y:S04]  /*0bf0*/  STS [R4+0x80], RZ ;  /* 0x000080ff04007388 */ /* 0x0001e80000000800 */
[----:B------:R0:W-:Y:S04]  /*0c00*/  STS [R4+0x100], RZ ;  /* 0x000100ff04007388 */ /* 0x0001e80000000800 */
[----:B------:R0:W-:Y:S04]  /*0c10*/  STS [R4+0x180], RZ ;  /* 0x000180ff04007388 */ /* 0x0001e80000000800 */
[----:B------:R0:W-:Y:S04]  /*0c20*/  STS [R4+0x200], RZ ;  /* 0x000200ff04007388 */ /* 0x0001e80000000800 */
[----:B------:R0:W-:Y:S04]  /*0c30*/  STS [R4+0x280], RZ ;  /* 0x000280ff04007388 */ /* 0x0001e80000000800 */
[----:B------:R0:W-:Y:S04]  /*0c40*/  STS [R4+0x300], RZ ;  /* 0x000300ff04007388 */ /* 0x0001e80000000800 */
[----:B------:R0:W-:Y:S02]  /*0c50*/  STS [R4+0x380], RZ ;  /* 0x000380ff04007388 */ /* 0x0001e40000000800 */
.L_x_10:
[----:B------:R-:W-:Y:S05]  /*0c60*/  BSYNC.RECONVERGENT B1 ;  /* 0x0000000000017941 */ /* 0x000fea0003800200 */
.L_x_9:
[----:B------:R-:W-:Y:S05]  /*0c70*/  @!P1 BRA `(.L_x_8) ;  /* 0x0000000000489947 */ /* 0x000fea0003800000 */
[----:B------:R-:W-:Y:S02]  /*0c80*/  ISETP.GE.U32.AND P0, PT, R7, 0x4, PT ;  /* 0x000000040700780c */ /* 0x000fe40003f06070 */
[----:B------:R-:W-:-:S04]  /*0c90*/  LOP3.LUT R3, R3, 0x3, RZ, 0xc0, !PT ;  /* 0x0000000303037812 */ /* 0x000fc800078ec0ff */
[----:B------:R-:W-:-:S07]  /*0ca0*/  ISETP.NE.AND P1, PT, R3, RZ, PT ;  /* 0x000000ff0300720c */ /* 0x000fce0003f25270 */
[C---:B------:R-:W-:Y:S02]  /*0cb0*/  @P0 IMAD R2, R5.reuse, 0x4, R2 ;  /* 0x0000000405020824 */ /* 0x040fe400078e0202 */
[----:B------:R-:W-:-:S03]  /*0cc0*/  @P0 VIADD R5, R5, 0x80 ;  /* 0x0000008005050836 */ /* 0x000fc60000000000 */
[----:B------:R1:W-:Y:S04]  /*0cd0*/  @P0 STS [R2], RZ ;  /* 0x000000ff02000388 */ /* 0x0003e80000000800 */
[----:B------:R1:W-:Y:S04]  /*0ce0*/  @P0 STS [R2+0x80], RZ ;  /* 0x000080ff02000388 */ /* 0x0003e80000000800 */
[----:B------:R1:W-:Y:S04]  /*0cf0*/  @P0 STS [R2+0x100], RZ ;  /* 0x000100ff02000388 */ /* 0x0003e80000000800 */
[----:B------:R1:W-:Y:S01]  /*0d00*/  @P0 STS [R2+0x180], RZ ;  /* 0x000180ff02000388 */ /* 0x0003e20000000800 */
[----:B------:R-:W-:Y:S05]  /*0d10*/  @!P1 BRA `(.L_x_8) ;  /* 0x0000000000209947 */ /* 0x000fea0003800000 */
[----:B------:R-:W-:Y:S02]  /*0d20*/  IMAD R0, R5, 0x4, R0 ;  /* 0x0000000405007824 */ /* 0x000fe400078e0200 */
[----:B------:R-:W-:Y:S02]  /*0d30*/  IMAD.MOV R3, RZ, RZ, -R3 ;  /* 0x000000ffff037224 */ /* 0x000fe400078e0a03 */
[----:B------:R-:W-:-:S07]  /*0d40*/  IMAD.IADD R0, R73, 0x1, R0 ;  /* 0x0000000149007824 */ /* 0x000fce00078e0200 */
.L_x_11:
[----:B------:R-:W-:Y:S01]  /*0d50*/  VIADD R3, R3, 0x1 ;  /* 0x0000000103037836 */ /* 0x000fe20000000000 */
[----:B------:R2:W-:Y:S04]  /*0d60*/  STS [R0], RZ ;  /* 0x000000ff00007388 */ /* 0x0005e80000000800 */
[----:B------:R-:W-:Y:S01]  /*0d70*/  ISETP.NE.AND P0, PT, R3, RZ, PT ;  /* 0x000000ff0300720c */ /* 0x000fe20003f05270 */
[----:B--2---:R-:W-:-:S12]  /*0d80*/  VIADD R0, R0, 0x80 ;  /* 0x0000008000007836 */ /* 0x004fd80000000000 */
[----:B------:R-:W-:Y:S05]  /*0d90*/  @P0 BRA `(.L_x_11) ;  /* 0xfffffffc00ec0947 */ /* 0x000fea000383ffff */
.L_x_8:
[----:B------:R-:W-:Y:S05]  /*0da0*/  BSYNC.RECONVERGENT B0 ;  /* 0x0000000000007941 */ /* 0x000fea0003800200 */
.L_x_7:
[----:B------:R-:W2:Y:S01]  /*0db0*/  LDCU UR5, c[0x0][0x3c4] ;  /* 0x00007880ff0577ac */ /* 0x000ea20008000800 */
[C---:B-1----:R-:W-:Y:S01]  /*0dc0*/  IMAD.SHL.U32 R2, R39.reuse, 0x20, RZ ;  /* 0x0000002027027824 */ /* 0x042fe200078e00ff */
[C---:B------:R-:W-:Y:S01]  /*0dd0*/  ISETP.GT.U32.AND P1, PT, R39.reuse, 0xff, PT ;  /* 0x000000ff2700780c */ /* 0x040fe20003f24070 */
[----:B------:R-:W-:Y:S01]  /*0de0*/  BSSY.RECONVERGENT B0, `(.L_x_12) ;  /* 0x000007c000007945 */ /* 0x000fe20003800200 */
[----:B------:R-:W-:Y:S02]  /*0df0*/  IMAD R0, R39, 0x4, R73 ;  /* 0x0000000427007824 */ /* 0x000fe400078e0249 */
[----:B0-----:R-:W-:Y:S01]  /*0e00*/  LOP3.LUT R4, R2, 0x7c00, RZ, 0xc0, !PT ;  /* 0x00007c0002047812 */ /* 0x001fe200078ec0ff */
[----:B------:R-:W-:Y:S01]  /*0e10*/  IMAD.MOV.U32 R52, RZ, RZ, RZ ;  /* 0x000000ffff347224 */ /* 0x000fe200078e00ff */
[----:B------:R-:W-:-:S03]  /*0e20*/  P2R R2, PR, RZ, 0x2 ;  /* 0x00000002ff027803 */ /* 0x000fc60000000000 */
[----:B------:R-:W-:Y:S02]  /*0e30*/  IMAD.IADD R15, R73, 0x1, R4 ;  /* 0x00000001490f7824 */ /* 0x000fe400078e0204 */
[----:B------:R0:W-:Y:S01]  /*0e40*/  STL [R1+0x8], R2 ;  /* 0x0000080201007387 */ /* 0x0001e20000100800 */
[----:B--2--5:R-:W-:Y:S02]  /*0e50*/  SHF.R.U32.HI R51, RZ, UR5, R71 ;  /* 0x00000005ff337c19 */ /* 0x024fe40008011647 */
[----:B------:R-:W-:Y:S02]  /*0e60*/  SHF.R.U32.HI R5, RZ, UR5, R70 ;  /* 0x00000005ff057c19 */ /* 0x000fe40008011646 */
[----:B------:R-:W-:Y:S01]  /*0e70*/  SHF.R.U32.HI R45, RZ, UR5, R64 ;  /* 0x00000005ff2d7c19 */ /* 0x000fe20008011640 */
[----:B0-----:R-:W0:Y:S01]  /*0e80*/  @!P1 LDC.64 R2, c[0x0][0x380] ;  /* 0x0000e000ff029b82 */ /* 0x001e220000000a00 */
[----:B------:R-:W-:Y:S02]  /*0e90*/  SHF.R.U32.HI R50, RZ, UR5, R69 ;  /* 0x00000005ff327c19 */ /* 0x000fe40008011645 */
[----:B------:R-:W-:-:S02]  /*0ea0*/  SHF.R.U32.HI R44, RZ, UR5, R63 ;  /* 0x00000005ff2c7c19 */ /* 0x000fc4000801163f */
[----:B------:R-:W-:Y:S02]  /*0eb0*/  SHF.R.U32.HI R49, RZ, UR5, R68 ;  /* 0x00000005ff317c19 */ /* 0x000fe40008011644 */
[----:B------:R-:W-:Y:S02]  /*0ec0*/  SHF.R.U32.HI R48, RZ, UR5, R67 ;  /* 0x00000005ff307c19 */ /* 0x000fe40008011643 */
[----:B------:R-:W-:Y:S02]  /*0ed0*/  LOP3.LUT R51, R51, UR4, RZ, 0x30, !PT ;  /* 0x0000000433337c12 */ /* 0x000fe4000f8e30ff */
[----:B------:R-:W-:Y:S02]  /*0ee0*/  SHF.R.U32.HI R47, RZ, UR5, R66 ;  /* 0x00000005ff2f7c19 */ /* 0x000fe40008011642 */
[----:B------:R-:W-:Y:S01]  /*0ef0*/  LOP3.LUT R4, R5, UR4, RZ, 0x30, !PT ;  /* 0x0000000405047c12 */ /* 0x000fe2000f8e30ff */
[----:B------:R-:W-:Y:S01]  /*0f00*/  IMAD R30, R51, 0x4, R15 ;  /* 0x00000004331e7824 */ /* 0x000fe200078e020f */
[----:B------:R-:W-:Y:S01]  /*0f10*/  LOP3.LUT R45, R45, UR4, RZ, 0x30, !PT ;  /* 0x000000042d2d7c12 */ /* 0x000fe2000f8e30ff */
[----:B------:R-:W-:Y:S01]  /*0f20*/  NOP ;  /* 0x0000000000007918 */ /* 0x000fe20000000000 */
[----:B------:R-:W-:Y:S01]  /*0f30*/  SHF.R.U32.HI R46, RZ, UR5, R65 ;  /* 0x00000005ff2e7c19 */ /* 0x000fe20008011641 */
[--C-:B------:R-:W-:Y:S01]  /*0f40*/  IMAD R31, R4, 0x4, R15.reuse ;  /* 0x00000004041f7824 */ /* 0x100fe200078e020f */
[----:B------:R-:W-:Y:S01]  /*0f50*/  LOP3.LUT R50, R50, UR4, RZ, 0x30, !PT ;  /* 0x0000000432327c12 */ /* 0x000fe2000f8e30ff */
[--C-:B------:R-:W-:Y:S01]  /*0f60*/  IMAD R7, R45, 0x4, R15.reuse ;  /* 0x000000042d077824 */ /* 0x100fe200078e020f */
[----:B------:R-:W-:Y:S01]  /*0f70*/  LOP3.LUT R44, R44, UR4, RZ, 0x30, !PT ;  /* 0x000000042c2c7c12 */ /* 0x000fe2000f8e30ff */
[----:B------:R1:W-:Y:S01]  /*0f80*/  ATOMS.POPC.INC.32 RZ, [R30+URZ] ;  /* 0x000000001eff7f8c */ /* 0x0003e2000d8000ff */
[----:B------:R-:W-:Y:S01]  /*0f90*/  LOP3.LUT R49, R49, UR4, RZ, 0x30, !PT ;  /* 0x0000000431317c12 */ /* 0x000fe2000f8e30ff */
[--C-:B------:R-:W-:Y:S01]  /*0fa0*/  IMAD R29, R50, 0x4, R15.reuse ;  /* 0x00000004321d7824 */ /* 0x100fe200078e020f */
[----:B------:R-:W-:Y:S01]  /*0fb0*/  LOP3.LUT R48, R48, UR4, RZ, 0x30, !PT ;  /* 0x0000000430307c12 */ /* 0x000fe2000f8e30ff */
[--C-:B------:R-:W-:Y:S01]  /*0fc0*/  IMAD R6, R44, 0x4, R15.reuse ;  /* 0x000000042c067824 */ /* 0x100fe200078e020f */
[----:B------:R-:W-:Y:S01]  /*0fd0*/  SHF.R.U32.HI R43, RZ, UR5, R62 ;  /* 0x00000005ff2b7c19 */ /* 0x000fe2000801163e */
[--C-:B------:R-:W-:Y:S01]  /*0fe0*/  IMAD R28, R49, 0x4, R15.reuse ;  /* 0x00000004311c7824 */ /* 0x100fe200078e020f */
[----:B------:R-:W-:Y:S01]  /*0ff0*/  LOP3.LUT R47, R47, UR4, RZ, 0x30, !PT ;  /* 0x000000042f2f7c12 */ /* 0x000fe2000f8e30ff */
[----:B------:R-:W-:Y:S01]  /*1000*/  IMAD R27, R48, 0x4, R15 ;  /* 0x00000004301b7824 */ /* 0x000fe200078e020f */
[----:B------:R-:W-:Y:S01]  /*1010*/  SHF.R.U32.HI R42, RZ, UR5, R61 ;  /* 0x00000005ff2a7c19 */ /* 0x000fe2000801163d */
[----:B------:R1:W-:Y:S01]  /*1020*/  STL [R1+0x4], R7 ;  /* 0x0000040701007387 */ /* 0x0003e20000100800 */
[----:B------:R-:W-:Y:S01]  /*1030*/  LOP3.LUT R46, R46, UR4, RZ, 0x30, !PT ;  /* 0x000000042e2e7c12 */ /* 0x000fe2000f8e30ff */
[----:B------:R-:W-:Y:S01]  /*1040*/  IMAD R26, R47, 0x4, R15 ;  /* 0x000000042f1a7824 */ /* 0x000fe200078e020f */
[----:B------:R-:W-:Y:S01]  /*1050*/  SHF.R.U32.HI R41, RZ, UR5, R60 ;  /* 0x00000005ff297c19 */ /* 0x000fe2000801163c */
[----:B------:R1:W-:Y:S01]  /*1060*/  ATOMS.POPC.INC.32 RZ, [R31+URZ] ;  /* 0x000000001fff7f8c */ /* 0x0003e2000d8000ff */
[----:B------:R-:W-:Y:S01]  /*1070*/  SHF.R.U32.HI R40, RZ, UR5, R59 ;  /* 0x00000005ff287c19 */ /* 0x000fe2000801163b */
[----:B------:R-:W-:Y:S01]  /*1080*/  IMAD R25, R46, 0x4, R15 ;  /* 0x000000042e197824 */ /* 0x000fe200078e020f */
[----:B------:R-:W-:Y:S01]  /*1090*/  SHF.R.U32.HI R37, RZ, UR5, R58 ;  /* 0x00000005ff257c19 */ /* 0x000fe2000801163a */
[----:B------:R1:W-:Y:S01]  /*10a0*/  STL [R1], R6 ;  /* 0x0000000601007387 */ /* 0x0003e20000100800 */
[----:B------:R-:W-:-:S02]  /*10b0*/  LOP3.LUT R43, R43, UR4, RZ, 0x30, !PT ;  /* 0x000000042b2b7c12 */ /* 0x000fc4000f8e30ff */
[----:B------:R-:W-:Y:S01]  /*10c0*/  SHF.R.U32.HI R36, RZ, UR5, R57 ;  /* 0x00000005ff247c19 */ /* 0x000fe20008011639 */
[----:B------:R1:W-:Y:S01]  /*10d0*/  ATOMS.POPC.INC.32 RZ, [R29+URZ] ;  /* 0x000000001dff7f8c */ /* 0x0003e2000d8000ff */
[----:B------:R-:W-:Y:S01]  /*10e0*/  LOP3.LUT R42, R42, UR4, RZ, 0x30, !PT ;  /* 0x000000042a2a7c12 */ /* 0x000fe2000f8e30ff */
[--C-:B------:R-:W-:Y:S01]  /*10f0*/  IMAD R24, R43, 0x4, R15.reuse ;  /* 0x000000042b187824 */ /* 0x100fe200078e020f */
[----:B------:R-:W-:Y:S01]  /*1100*/  SHF.R.U32.HI R35, RZ, UR5, R56 ;  /* 0x00000005ff237c19 */ /* 0x000fe20008011638 */
[----:B------:R1:W-:Y:S01]  /*1110*/  ATOMS.POPC.INC.32 RZ, [R28+URZ] ;  /* 0x000000001cff7f8c */ /* 0x0003e2000d8000ff */
[----:B------:R-:W-:Y:S01]  /*1120*/  LOP3.LUT R41, R41, UR4, RZ, 0x30, !PT ;  /* 0x0000000429297c12 */ /* 0x000fe2000f8e30ff */
[----:B------:R-:W-:Y:S01]  /*1130*/  IMAD R23, R42, 0x4, R15 ;  /* 0x000000042a177824 */ /* 0x000fe200078e020f */
        /* <DEDUP_REMOVED lines=12> */
[----:B------:R-:W-:Y:S01]  /*1200*/  LOP3.LUT R35, R35, UR4, RZ, 0x30, !PT ;  /* 0x0000000423237c12 */ /* 0x000fe2000f8e30ff */
[----:B------:R1:W-:Y:S01]  /*1210*/  ATOMS.POPC.INC.32 RZ, [R7+URZ] ;  /* 0x0000000007ff7f8c */ /* 0x0003e2000d8000ff */
[----:B------:R-:W-:Y:S01]  /*1220*/  LOP3.LUT R34, R34, UR4, RZ, 0x30, !PT ;  /* 0x0000000422227c12 */ /* 0x000fe2000f8e30ff */
[--C-:B------:R-:W-:Y:S01]  /*1230*/  IMAD R19, R36, 0x4, R15.reuse ;  /* 0x0000000424137824 */ /* 0x100fe200078e020f */
[----:B------:R-:W-:Y:S01]  /*1240*/  LOP3.LUT R33, R33, UR4, RZ, 0x30, !PT ;  /* 0x0000000421217c12 */ /* 0x000fe2000f8e30ff */
[----:B------:R1:W-:Y:S01]  /*1250*/  ATOMS.POPC.INC.32 RZ, [R6+URZ] ;  /* 0x0000000006ff7f8c */ /* 0x0003e2000d8000ff */
[----:B------:R-:W-:Y:S01]  /*1260*/  LOP3.LUT R32, R32, UR4, RZ, 0x30, !PT ;  /* 0x0000000420207c12 */ /* 0x000fe2000f8e30ff */
[----:B------:R-:W-:-:S02]  /*1270*/  IMAD R18, R35, 0x4, R15 ;  /* 0x0000000423127824 */ /* 0x000fc400078e020f */
[----:B------:R1:W-:Y:S01]  /*1280*/  ATOMS.POPC.INC.32 RZ, [R24+URZ] ;  /* 0x0000000018ff7f8c */ /* 0x0003e2000d8000ff */
[--C-:B------:R-:W-:Y:S02]  /*1290*/  IMAD R17, R34, 0x4, R15.reuse ;  /* 0x0000000422117824 */ /* 0x100fe400078e020f */
[--C-:B------:R-:W-:Y:S01]  /*12a0*/  IMAD R16, R33, 0x4, R15.reuse ;  /* 0x0000000421107824 */ /* 0x100fe200078e020f */
[----:B------:R1:W-:Y:S01]  /*12b0*/  ATOMS.POPC.INC.32 RZ, [R23+URZ] ;  /* 0x0000000017ff7f8c */ /* 0x0003e2000d8000ff */
[----:B------:R-:W-:-:S03]  /*12c0*/  IMAD R15, R32, 0x4, R15 ;  /* 0x00000004200f7824 */ /* 0x000fc600078e020f */
[----:B------:R1:W-:Y:S04]  /*12d0*/  ATOMS.POPC.INC.32 RZ, [R22+URZ] ;  /* 0x0000000016ff7f8c */ /* 0x0003e8000d8000ff */
[----:B------:R1:W-:Y:S04]  /*12e0*/  ATOMS.POPC.INC.32 RZ, [R21+URZ] ;  /* 0x0000000015ff7f8c */ /* 0x0003e8000d8000ff */
[----:B------:R1:W-:Y:S04]  /*12f0*/  ATOMS.POPC.INC.32 RZ, [R20+URZ] ;  /* 0x0000000014ff7f8c */ /* 0x0003e8000d8000ff */
[----:B------:R1:W-:Y:S04]  /*1300*/  ATOMS.POPC.INC.32 RZ, [R19+URZ] ;  /* 0x0000000013ff7f8c */ /* 0x0003e8000d8000ff */
[----:B------:R1:W-:Y:S04]  /*1310*/  ATOMS.POPC.INC.32 RZ, [R18+URZ] ;  /* 0x0000000012ff7f8c */ /* 0x0003e8000d8000ff */
[----:B------:R1:W-:Y:S04]  /*1320*/  ATOMS.POPC.INC.32 RZ, [R17+URZ] ;  /* 0x0000000011ff7f8c */ /* 0x0003e8000d8000ff */
[----:B------:R1:W-:Y:S04]  /*1330*/  ATOMS.POPC.INC.32 RZ, [R16+URZ] ;  /* 0x0000000010ff7f8c */ /* 0x0003e8000d8000ff */
[----:B------:R1:W-:Y:S01]  /*1340*/  ATOMS.POPC.INC.32 RZ, [R15+URZ] ;  /* 0x000000000fff7f8c */ /* 0x0003e2000d8000ff */
[----:B------:R-:W-:Y:S06]  /*1350*/  BAR.SYNC.DEFER_BLOCKING 0x0 ;  /* 0x0000000000007b1d */ /* 0x000fec0000010000 */
[----:B0-----:R-:W-:Y:S05]  /*1360*/  @P1 BRA `(.L_x_13) ;  /* 0x00000000008c1947 */ /* 0x001fea0003800000 */
[----:B------:R-:W-:Y:S04]  /*1370*/  LDS R13, [R0] ;  /* 0x00000000000d7984 */ /* 0x000fe80000000800 */
[----:B------:R-:W0:Y:S04]  /*1380*/  LDS R14, [R0+0x400] ;  /* 0x00040000000e7984 */ /* 0x000e280000000800 */
[----:B------:R-:W2:Y:S04]  /*1390*/  LDS R52, [R0+0x800] ;  /* 0x0008000000347984 */ /* 0x000ea80000000800 */
[----:B------:R-:W3:Y:S04]  /*13a0*/  LDS R74, [R0+0xc00] ;  /* 0x000c0000004a7984 */ /* 0x000ee80000000800 */
[----:B------:R-:W4:Y:S04]  /*13b0*/  LDS R12, [R0+0x1000] ;  /* 0x00100000000c7984 */ /* 0x000f280000000800 */
[----:B------:R-:W5:Y:S04]  /*13c0*/  LDS R11, [R0+0x1400] ;  /* 0x00140000000b7984 */ /* 0x000f680000000800 */
[----:B------:R-:W5:Y:S04]  /*13d0*/  LDS R4, [R0+0x1800] ;  /* 0x0018000000047984 */ /* 0x000f680000000800 */
[----:B------:R-:W5:Y:S04]  /*13e0*/  LDS R10, [R0+0x1c00] ;  /* 0x001c0000000a7984 */ /* 0x000f680000000800 */
[----:B------:R-:W5:Y:S04]  /*13f0*/  LDS R9, [R0+0x2000] ;  /* 0x0020000000097984 */ /* 0x000f680000000800 */
[----:B------:R-:W5:Y:S04]  /*1400*/  LDS R8, [R0+0x2400] ;  /* 0x0024000000087984 */ /* 0x000f680000000800 */
[----:B-1----:R-:W1:Y:S01]  /*1410*/  LDS R6, [R0+0x2800] ;  /* 0x0028000000067984 */ /* 0x002e620000000800 */
[----:B0-----:R-:W-:-:S03]  /*1420*/  IMAD.IADD R75, R13, 0x1, R14 ;  /* 0x000000010d4b7824 */ /* 0x001fc600078e020e */
[----:B------:R0:W-:Y:S01]  /*1430*/  STS [R0+0x400], R13 ;  /* 0x0004000d00007388 */ /* 0x0001e20000000800 */
[----:B--2---:R-:W-:-:S03]  /*1440*/  IMAD.IADD R7, R75, 0x1, R52 ;  /* 0x000000014b077824 */ /* 0x004fc600078e0234 */
[----:B------:R1:W-:Y:S01]  /*1450*/  STS [R0+0x800], R75 ;  /* 0x0008004b00007388 */ /* 0x0003e20000000800 */
[----:B---3--:R-:W-:-:S03]  /*1460*/  IMAD.IADD R5, R7, 0x1, R74 ;  /* 0x0000000107057824 */ /* 0x008fc600078e024a */
[----:B------:R-:W2:Y:S01]  /*1470*/  LDS R52, [R0+0x2c00] ;  /* 0x002c000000347984 */ /* 0x000ea20000000800 */
[----:B----4-:R-:W-:-:S03]  /*1480*/  IMAD.IADD R12, R5, 0x1, R12 ;  /* 0x00000001050c7824 */ /* 0x010fc600078e020c */
[----:B------:R3:W-:Y:S01]  /*1490*/  STS [R0+0xc00], R7 ;  /* 0x000c000700007388 */ /* 0x0007e20000000800 */
[----:B-----5:R-:W-:-:S03]  /*14a0*/  IMAD.IADD R11, R12, 0x1, R11 ;  /* 0x000000010c0b7824 */ /* 0x020fc600078e020b */
[----:B------:R3:W-:Y:S01]  /*14b0*/  STS [R0+0x1000], R5 ;  /* 0x0010000500007388 */ /* 0x0007e20000000800 */
[----:B------:R-:W-:-:S03]  /*14c0*/  IMAD.IADD R77, R11, 0x1, R4 ;  /* 0x000000010b4d7824 */ /* 0x000fc600078e0204 */
[----:B------:R3:W-:Y:S01]  /*14d0*/  STS [R0+0x1400], R12 ;  /* 0x0014000c00007388 */ /* 0x0007e20000000800 */
[----:B------:R-:W-:-:S03]  /*14e0*/  IMAD.IADD R10, R77, 0x1, R10 ;  /* 0x000000014d0a7824 */ /* 0x000fc600078e020a */
[----:B------:R3:W-:Y:S01]  /*14f0*/  STS [R0+0x1800], R11 ;  /* 0x0018000b00007388 */ /* 0x0007e20000000800 */
[----:B------:R-:W-:-:S03]  /*1500*/  IMAD.IADD R9, R10, 0x1, R9 ;  /* 0x000000010a097824 */ /* 0x000fc600078e0209 */
[----:B------:R3:W-:Y:S01]  /*1510*/  STS [R0+0x1c00], R77 ;  /* 0x001c004d00007388 */ /* 0x0007e20000000800 */
[----:B0-----:R-:W-:-:S03]  /*1520*/  IMAD.IADD R13, R9, 0x1, R8 ;  /* 0x00000001090d7824 */ /* 0x001fc600078e0208 */
[----:B------:R3:W-:Y:S01]  /*1530*/  STS [R0+0x2000], R10 ;  /* 0x0020000a00007388 */ /* 0x0007e20000000800 */
[----:B-1----:R-:W-:-:S03]  /*1540*/  IMAD.IADD R75, R13, 0x1, R6 ;  /* 0x000000010d4b7824 */ /* 0x002fc600078e0206 */
[----:B------:R3:W-:Y:S04]  /*1550*/  STS [R0+0x2400], R9 ;  /* 0x0024000900007388 */ /* 0x0007e80000000800 */
[----:B------:R3:W-:Y:S04]  /*1560*/  STS [R0+0x2800], R13 ;  /* 0x0028000d00007388 */ /* 0x0007e80000000800 */
[----:B------:R3:W-:Y:S04]  /*1570*/  STS [R0], RZ ;  /* 0x000000ff00007388 */ /* 0x0007e80000000800 */
[----:B------:R3:W-:Y:S01]  /*1580*/  STS [R0+0x2c00], R75 ;  /* 0x002c004b00007388 */ /* 0x0007e20000000800 */
[----:B--2---:R-:W-:-:S07]  /*1590*/  IMAD.IADD R52, R75, 0x1, R52 ;  /* 0x000000014b347824 */ /* 0x004fce00078e0234 */
.L_x_13:
[----:B------:R-:W-:Y:S05]  /*15a0*/  BSYNC.RECONVERGENT B0 ;  /* 0x0000000000007941 */ /* 0x000fea0003800200 */
.L_x_12:
[----:B------:R-:W-:Y:S01]  /*15b0*/  ISETP.NE.AND P0, PT, R52, 0x1c80, PT ;  /* 0x00001c803400780c */ /* 0x000fe20003f05270 */
[----:B---3--:R-:W-:-:S03]  /*15c0*/  @!P1 IMAD R5, R72, 0x100, R39 ;  /* 0x0000010048059824 */ /* 0x008fc600078e0227 */
[----:B------:R-:W-:Y:S01]  /*15d0*/  ISETP.LT.U32.AND P0, PT, R39, 0x100, !P0 ;  /* 0x000001002700780c */ /* 0x000fe20004701070 */
[----:B------:R-:W-:Y:S01]  /*15e0*/  @!P1 IMAD.WIDE R2, R5, 0x4, R2 ;  /* 0x0000000405029825 */ /* 0x000fe200078e0202 */
[----:B------:R-:W-:-:S05]  /*15f0*/  @!P1 LOP3.LUT R5, R52, 0x40000000, RZ, 0xfc, !PT ;  /* 0x4000000034059812 */ /* 0x000fca00078efcff */
[----:B------:R0:W-:Y:S06]  /*1600*/  @!P1 STG.E.STRONG.SYS desc[UR6][R2.64], R5 ;  /* 0x0000000502009986 */ /* 0x0001ec000c115906 */
[----:B------:R-:W-:Y:S06]  /*1610*/  BAR.RED.OR.DEFER_BLOCKING 0x0, P0 ;  /* 0x0000000000007b1d */ /* 0x000fec0000014800 */
[----:B------:R-:W2:Y:S02]  /*1620*/  B2R.RESULT RZ, P0 ;  /* 0x0000000000ff731c */ /* 0x000ea40000004000 */
[----:B0-2---:R-:W-:Y:S05]  /*1630*/  @!P0 BRA `(.L_x_14) ;  /* 0x0000000800ac8947 */ /* 0x005fea0003800000 */
[----:B------:R-:W-:Y:S01]  /*1640*/  BSSY B1, `(.L_x_15) ;  /* 0x0000033000017945 */ /* 0x000fe20003800000 */
[----:B-1----:R-:W-:-:S03]  /*1650*/  IMAD R7, R39, 0x8, R73 ;  /* 0x0000000827077824 */ /* 0x002fc600078e0249 */
[----:B------:R-:W-:Y:S05]  /*1660*/  @P1 BRA `(.L_x_16) ;  /* 0x0000000000c01947 */ /* 0x000fea0003800000 */
[----:B------:R-:W0:Y:S02]  /*1670*/  LDCU.64 UR8, c[0x0][0x398] ;  /* 0x00007300ff0877ac */ /* 0x000e240008000a00 */
[----:B0-----:R-:W-:-:S04]  /*1680*/  LEA R4, P0, R39, UR8, 0x3 ;  /* 0x0000000827047c11 */ /* 0x001fc8000f8018ff */
[----:B------:R-:W-:-:S05]  /*1690*/  LEA.HI.X R5, R39, UR9, RZ, 0x3, P0 ;  /* 0x0000000927057c11 */ /* 0x000fca00080f1cff */
[----:B------:R-:W2:Y:S01]  /*16a0*/  LDG.E.64 R2, desc[UR6][R4.64] ;  /* 0x0000000604027981 */ /* 0x000ea2000c1e1b00 */
[----:B------:R-:W-:-:S04]  /*16b0*/  ISETP.GT.U32.AND P0, PT, R39, R51, PT ;  /* 0x000000332700720c */ /* 0x000fc80003f04070 */
[----:B------:R-:W-:-:S04]  /*16c0*/  SEL R9, RZ, 0x1c80, !P0 ;  /* 0x00001c80ff097807 */ /* 0x000fc80004000000 */
[----:B--2---:R-:W-:Y:S01]  /*16d0*/  IADD3 R2, P0, PT, R2, -R9, RZ ;  /* 0x8000000902027210 */ /* 0x004fe20007f1e0ff */
[----:B------:R-:W-:-:S03]  /*16e0*/  IMAD.MOV.U32 R9, RZ, RZ, R52 ;  /* 0x000000ffff097224 */ /* 0x000fc600078e0034 */
[----:B------:R-:W-:Y:S02]  /*16f0*/  IADD3.X R3, PT, PT, R3, -0x1, RZ, P0, !PT ;  /* 0xffffffff03037810 */ /* 0x000fe400007fe4ff */
[----:B------:R-:W-:-:S03]  /*1700*/  ISETP.GE.AND P0, PT, R72, 0x1, PT ;  /* 0x000000014800780c */ /* 0x000fc60003f06270 */
[----:B------:R0:W-:Y:S10]  /*1710*/  STS.64 [R7+0x7200], R2 ;  /* 0x0072000207007388 */ /* 0x0001f40000000a00 */
[----:B------:R-:W-:Y:S05]  /*1720*/  @!P0 BRA `(.L_x_17) ;  /* 0x00000000006c8947 */ /* 0x000fea0003800000 */
[----:B------:R-:W-:Y:S01]  /*1730*/  BSSY B0, `(.L_x_18) ;  /* 0x0000019000007945 */ /* 0x000fe20003800000 */
[----:B------:R-:W-:Y:S02]  /*1740*/  IMAD.MOV.U32 R0, RZ, RZ, -0x1 ;  /* 0xffffffffff007424 */ /* 0x000fe400078e00ff */
[----:B------:R-:W-:Y:S02]  /*1750*/  IMAD.MOV.U32 R4, RZ, RZ, R72 ;  /* 0x000000ffff047224 */ /* 0x000fe400078e0048 */
[----:B------:R-:W-:-:S07]  /*1760*/  IMAD.MOV.U32 R9, RZ, RZ, R52 ;  /* 0x000000ffff097224 */ /* 0x000fce00078e0034 */
.L_x_22:
[----:B0-----:R-:W0:Y:S01]  /*1770*/  LDC.64 R2, c[0x0][0x380] ;  /* 0x0000e000ff027b82 */ /* 0x001e220000000a00 */
[----:B------:R-:W-:Y:S01]  /*1780*/  VIADD R11, R4, 0xffffffff ;  /* 0xffffffff040b7836 */ /* 0x000fe20000000000 */
[----:B------:R-:W-:Y:S03]  /*1790*/  BSSY B2, `(.L_x_19) ;  /* 0x0000008000027945 */ /* 0x000fe60003800000 */
[----:B------:R-:W-:-:S04]  /*17a0*/  IMAD R5, R11, 0x100, R39 ;  /* 0x000001000b057824 */ /* 0x000fc800078e0227 */
[----:B0-----:R-:W-:-:S07]  /*17b0*/  IMAD.WIDE R2, R5, 0x4, R2 ;  /* 0x0000000405027825 */ /* 0x001fce00078e0202 */
.L_x_20:
[----:B------:R-:W-:Y:S05]  /*17c0*/  YIELD ;  /* 0x0000000000007946 */ /* 0x000fea0003800000 */
[----:B------:R0:W-:Y:S06]  /*17d0*/  MEMBAR.SC.CTA ;  /* 0x0000000000007992 */ /* 0x0001ec0000000000 */
[----:B0-----:R-:W2:Y:S02]  /*17e0*/  LDG.E.STRONG.SYS R5, desc[UR6][R2.64] ;  /* 0x0000000602057981 */ /* 0x001ea4000c1f5900 */
[----:B--2---:R-:W-:-:S13]  /*17f0*/  ISETP.NE.AND P0, PT, R5, RZ, PT ;  /* 0x000000ff0500720c */ /* 0x004fda0003f05270 */
[----:B------:R-:W-:Y:S05]  /*1800*/  @!P0 BRA `(.L_x_20) ;  /* 0xfffffffc00ec8947 */ /* 0x000fea000383ffff */
[----:B------:R-:W-:Y:S05]  /*1810*/  BSYNC B2 ;  /* 0x0000000000027941 */ /* 0x000fea0003800000 */
.L_x_19:
[----:B------:R-:W-:Y:S01]  /*1820*/  BSSY.RECONVERGENT B2, `(.L_x_21) ;  /* 0x0000006000027945 */ /* 0x000fe20003800200 */
[C---:B------:R-:W-:Y:S02]  /*1830*/  ISETP.GT.AND P0, PT, R5.reuse, -0x1, PT ;  /* 0xffffffff0500780c */ /* 0x040fe40003f04270 */
[----:B------:R-:W-:Y:S01]  /*1840*/  LOP3.LUT R2, R5, 0x3fffffff, RZ, 0xc0, !PT ;  /* 0x3fffffff05027812 */ /* 0x000fe200078ec0ff */
[----:B------:R-:W-:Y:S05]  /*1850*/  WARPSYNC.EXCLUSIVE R0 ;  /* 0x0000000000007348 */ /* 0x000fea0003a00000 */
[----:B------:R-:W-:-:S05]  /*1860*/  IMAD.IADD R9, R2, 0x1, R9 ;  /* 0x0000000102097824 */ /* 0x000fca00078e0209 */
[----:B------:R-:W-:-:S07]  /*1870*/  VOTE.ANY R0, PT, P0 ;  /* 0x0000000000007806 */ /* 0x000fce00000e0100 */
[----:B------:R-:W-:Y:S05]  /*1880*/  BSYNC.RECONVERGENT B2 ;  /* 0x0000000000027941 */ /* 0x000fea0003800200 */
.L_x_21:
[----:B------:R-:W-:Y:S01]  /*1890*/  ISETP.GT.U32.AND P1, PT, R4, 0x1, PT ;  /* 0x000000010400780c */ /* 0x000fe20003f24070 */
[----:B------:R-:W-:-:S12]  /*18a0*/  IMAD.MOV.U32 R4, RZ, RZ, R11 ;  /* 0x000000ffff047224 */ /* 0x000fd800078e000b */
[----:B------:R-:W-:Y:S05]  /*18b0*/  @P0 BRA P1, `(.L_x_22) ;  /* 0xfffffffc00ac0947 */ /* 0x000fea000083ffff */
[----:B------:R-:W-:Y:S05]  /*18c0*/  BSYNC B0 ;  /* 0x0000000000007941 */ /* 0x000fea0003800000 */
.L_x_18:
[----:B------:R1:W2:Y:S02]  /*18d0*/  LDS.64 R2, [R7+0x7200] ;  /* 0x0072000007027984 */ /* 0x0002a40000000a00 */
.L_x_17:
[----:B------:R-:W3:Y:S01]  /*18e0*/  LDC.64 R4, c[0x0][0x380] ;  /* 0x0000e000ff047b82 */ /* 0x000ee20000000a00 */
[C---:B------:R-:W-:Y:S01]  /*18f0*/  IMAD.IADD R11, R9.reuse, 0x1, -R52 ;  /* 0x00000001090b7824 */ /* 0x040fe200078e0a34 */
[----:B------:R-:W-:Y:S01]  /*1900*/  LOP3.LUT R9, R9, 0x80000000, RZ, 0xfc, !PT ;  /* 0x8000000009097812 */ /* 0x000fe200078efcff */
[----:B------:R-:W-:-:S03]  /*1910*/  IMAD R13, R72, 0x100, R39 ;  /* 0x00000100480d7824 */ /* 0x000fc600078e0227 */
[----:B0-2---:R-:W-:-:S04]  /*1920*/  IADD3 R2, P0, PT, R11, R2, RZ ;  /* 0x000000020b027210 */ /* 0x005fc80007f1e0ff */
[----:B------:R-:W-:-:S05]  /*1930*/  LEA.HI.X.SX32 R3, R11, R3, 0x1, P0 ;  /* 0x000000030b037211 */ /* 0x000fca00000f0eff */
[----:B------:R0:W-:Y:S01]  /*1940*/  STS.64 [R7+0x7200], R2 ;  /* 0x0072000207007388 */ /* 0x0001e20000000a00 */
[----:B---3--:R-:W-:-:S05]  /*1950*/  IMAD.WIDE R4, R13, 0x4, R4 ;  /* 0x000000040d047825 */ /* 0x008fca00078e0204 */
[----:B------:R0:W-:Y:S02]  /*1960*/  STG.E.STRONG.SYS desc[UR6][R4.64], R9 ;  /* 0x0000000904007986 */ /* 0x0001e4000c115906 */
.L_x_16:
[----:B------:R-:W-:Y:S05]  /*1970*/  BSYNC B1 ;  /* 0x0000000000017941 */ /* 0x000fea0003800000 */
.L_x_15:
[----:B0-----:R-:W0:Y:S01]  /*1980*/  LDC.64 R4, c[0x0][0x390] ;  /* 0x0000e400ff047b82 */ /* 0x001e220000000a00 */
[----:B------:R-:W-:Y:S02]  /*1990*/  IMAD.MOV.U32 R3, RZ, RZ, 0x1c80 ;  /* 0x00001c80ff037424 */ /* 0x000fe400078e00ff */
[----:B------:R-:W-:Y:S02]  /*19a0*/  IMAD R73, R51, 0x8, R73 ;  /* 0x0000000833497824 */ /* 0x000fe400078e0249 */
[----:B------:R-:W-:-:S03]  /*19b0*/  IMAD R0, R72, R3, 0x1c80 ;  /* 0x00001c8048007424 */ /* 0x000fc600078e0203 */
[----:B------:R-:W2:Y:S01]  /*19c0*/  LDC R11, c[0x0][0x3c0] ;  /* 0x0000f000ff0b7b82 */ /* 0x000ea20000000800 */
[----:B0-----:R-:W-:Y:S02]  /*19d0*/  ISETP.EQ.U32.AND P1, PT, R4, RZ, PT ;  /* 0x000000ff0400720c */ /* 0x001fe40003f22070 */
[----:B--2---:R-:W-:-:S04]  /*19e0*/  ISETP.GE.AND P0, PT, R0, R11, PT ;  /* 0x0000000b0000720c */ /* 0x004fc80003f06270 */
[----:B------:R-:W-:-:S04]  /*19f0*/  ISETP.EQ.OR.EX P0, PT, R5, RZ, !P0, P1 ;  /* 0x000000ff0500720c */ /* 0x000fc80004702710 */
[----:B------:R-:W-:-:S13]  /*1a00*/  ISETP.GT.U32.OR P0, PT, R39, 0xff, P0 ;  /* 0x000000ff2700780c */ /* 0x000fda0000704470 */
[----:B------:R-:W-:Y:S05]  /*1a10*/  @P0 BRA `(.L_x_23) ;  /* 0x0000000000240947 */ /* 0x000fea0003800000 */
[----:B------:R-:W0:Y:S01]  /*1a20*/  LDS.64 R2, [R7+0x7200] ;  /* 0x0072000007027984 */ /* 0x000e220000000a00 */
[C---:B------:R-:W-:Y:S02]  /*1a30*/  ISETP.GT.U32.AND P0, PT, R39.reuse, R51, PT ;  /* 0x000000332700720c */ /* 0x040fe40003f04070 */
[C---:B------:R-:W-:Y:S02]  /*1a40*/  LEA R4, P2, R39.reuse, R4, 0x3 ;  /* 0x0000000427047211 */ /* 0x040fe400078418ff */
[----:B------:R-:W-:Y:S02]  /*1a50*/  SEL R13, RZ, 0x1c80, !P0 ;  /* 0x00001c80ff0d7807 */ /* 0x000fe40004000000 */
[--C-:B------:R-:W-:Y:S02]  /*1a60*/  SHF.R.S32.HI R9, RZ, 0x1f, R52.reuse ;  /* 0x0000001fff097819 */ /* 0x100fe40000011434 */
[----:B------:R-:W-:Y:S02]  /*1a70*/  LEA.HI.X R5, R39, R5, RZ, 0x3, P2 ;  /* 0x0000000527057211 */ /* 0x000fe400010f1cff */
[----:B0-----:R-:W-:-:S04]  /*1a80*/  IADD3 R2, P0, P1, R2, R13, R52 ;  /* 0x0000000d02027210 */ /* 0x001fc8000791e034 */
[----:B------:R-:W-:-:S05]  /*1a90*/  IADD3.X R3, PT, PT, R3, RZ, R9, P0, P1 ;  /* 0x000000ff03037210 */ /* 0x000fca00007e2409 */
[----:B------:R0:W-:Y:S04]  /*1aa0*/  STG.E.64 desc[UR6][R4.64], R2 ;  /* 0x0000000204007986 */ /* 0x0001e8000c101b06 */
.L_x_23:
[----:B------:R-:W-:Y:S05]  /*1ab0*/  WARPSYNC.ALL ;  /* 0x0000000000007948 */ /* 0x000fea0003800000 */
[----:B------:R-:W-:Y:S01]  /*1ac0*/  BAR.SYNC.DEFER_BLOCKING 0x0 ;  /* 0x0000000000007b1d */ /* 0x000fe20000010000 */
[----:B------:R-:W-:-:S05]  /*1ad0*/  ISETP.GT.AND P0, PT, R0, R11, PT ;  /* 0x0000000b0000720c */ /* 0x000fca0003f04270 */
[----:B0-----:R0:W2:Y:S08]  /*1ae0*/  LDS.64 R2, [R73+0x7200] ;  /* 0x0072000049027984 */ /* 0x0010b00000000a00 */
[----:B0-----:R-:W-:Y:S05]  /*1af0*/  @P0 BRA `(.L_x_24) ;  /* 0x0000000000700947 */ /* 0x001fea0003800000 */
[----:B------:R-:W0:Y:S01]  /*1b00*/  LDCU.64 UR8, c[0x0][0x3a0] ;  /* 0x00007400ff0877ac */ /* 0x000e220008000a00 */
[C---:B------:R-:W-:Y:S02]  /*1b10*/  LOP3.LUT R5, R39.reuse, 0x3e0, RZ, 0xc0, !PT ;  /* 0x000003e027057812 */ /* 0x040fe400078ec0ff */
[----:B------:R-:W-:-:S05]  /*1b20*/  LOP3.LUT R38, R39, 0x1f, RZ, 0xc0, !PT ;  /* 0x0000001f27267812 */ /* 0x000fca00078ec0ff */
[----:B------:R-:W-:-:S05]  /*1b30*/  IMAD R5, R5, 0x13, R38 ;  /* 0x0000001305057824 */ /* 0x000fca00078e0226 */
[----:B--2---:R-:W-:-:S05]  /*1b40*/  IADD3 R0, P0, PT, R5, R2, RZ ;  /* 0x0000000205007210 */ /* 0x004fca0007f1e0ff */
[----:B------:R-:W-:Y:S01]  /*1b50*/  IMAD.X R3, RZ, RZ, R3, P0 ;  /* 0x000000ffff037224 */ /* 0x000fe200000e0603 */
[----:B0-----:R-:W-:-:S04]  /*1b60*/  LEA R2, P0, R0, UR8, 0x2 ;  /* 0x0000000800027c11 */ /* 0x001fc8000f8010ff */
[----:B------:R-:W-:-:S05]  /*1b70*/  LEA.HI.X R3, R0, UR9, R3, 0x2, P0 ;  /* 0x0000000900037c11 */ /* 0x000fca00080f1403 */
[----:B------:R-:W-:Y:S04]  /*1b80*/  STG.E desc[UR6][R2.64], R71 ;  /* 0x0000004702007986 */ /* 0x000fe8000c101906 */
        /* <DEDUP_REMOVED lines=17> */
[----:B------:R-:W-:Y:S01]  /*1ca0*/  STG.E desc[UR6][R2.64+0x900], R53 ;  /* 0x0009003502007986 */ /* 0x000fe2000c101906 */
[----:B------:R-:W-:Y:S05]  /*1cb0*/  EXIT ;  /* 0x000000000000794d */ /* 0x000fea0003800000 */
.L_x_24:
[----:B------:R-:W0:Y:S01]  /*1cc0*/  LDCU.64 UR8, c[0x0][0x3a0] ;  /* 0x00007400ff0877ac */ /* 0x000e220008000a00 */
[C---:B------:R-:W-:Y:S01]  /*1cd0*/  LOP3.LUT R5, R39.reuse, 0x3e0, RZ, 0xc0, !PT ;  /* 0x000003e027057812 */ /* 0x040fe200078ec0ff */
[----:B------:R-:W-:Y:S01]  /*1ce0*/  IMAD R72, R72, -0x1c80, R11 ;  /* 0xffffe38048487824 */ /* 0x000fe200078e020b */
[----:B------:R-:W-:-:S05]  /*1cf0*/  LOP3.LUT R38, R39, 0x1f, RZ, 0xc0, !PT ;  /* 0x0000001f27267812 */ /* 0x000fca00078ec0ff */
[----:B------:R-:W-:-:S04]  /*1d00*/  IMAD R5, R5, 0x13, R38 ;  /* 0x0000001305057824 */ /* 0x000fc800078e0226 */
[C---:B-1----:R-:W-:Y:S01]  /*1d10*/  VIADD R7, R5.reuse, 0x20 ;  /* 0x0000002005077836 */ /* 0x042fe20000000000 */
[C---:B--2---:R-:W-:Y:S01]  /*1d20*/  IADD3 R0, P0, PT, R5.reuse, R2, RZ ;  /* 0x0000000205007210 */ /* 0x044fe20007f1e0ff */
[C---:B------:R-:W-:Y:S01]  /*1d30*/  VIADD R9, R5.reuse, 0x40 ;  /* 0x0000004005097836 */ /* 0x040fe20000000000 */
[CC--:B------:R-:W-:Y:S01]  /*1d40*/  ISETP.GE.AND P1, PT, R5.reuse, R72.reuse, PT ;  /* 0x000000480500720c */ /* 0x0c0fe20003f26270 */
[----:B------:R-:W-:Y:S01]  /*1d50*/  VIADD R11, R5, 0x60 ;  /* 0x00000060050b7836 */ /* 0x000fe20000000000 */
[-C--:B------:R-:W-:Y:S01]  /*1d60*/  ISETP.GE.AND P2, PT, R7, R72.reuse, PT ;  /* 0x000000480700720c */ /* 0x080fe20003f46270 */
[----:B------:R-:W-:Y:S01]  /*1d70*/  IMAD.X R3, RZ, RZ, R3, P0 ;  /* 0x000000ffff037224 */ /* 0x000fe200000e0603 */
[C---:B0-----:R-:W-:Y:S01]  /*1d80*/  LEA R2, P0, R0.reuse, UR8, 0x2 ;  /* 0x0000000800027c11 */ /* 0x041fe2000f8010ff */
[----:B------:R-:W-:Y:S01]  /*1d90*/  VIADD R7, R5, 0x80 ;  /* 0x0000008005077836 */ /* 0x000fe20000000000 */
[----:B------:R-:W-:Y:S01]  /*1da0*/  ISETP.GE.AND P3, PT, R9, R72, PT ;  /* 0x000000480900720c */ /* 0x000fe20003f66270 */
[----:B------:R-:W-:Y:S01]  /*1db0*/  VIADD R9, R5, 0xa0 ;  /* 0x000000a005097836 */ /* 0x000fe20000000000 */
[----:B------:R-:W-:-:S02]  /*1dc0*/  LEA.HI.X R3, R0, UR9, R3, 0x2, P0 ;  /* 0x0000000900037c11 */ /* 0x000fc400080f1403 */
[-C--:B------:R-:W-:Y:S01]  /*1dd0*/  ISETP.GE.AND P5, PT, R7, R72.reuse, PT ;  /* 0x000000480700720c */ /* 0x080fe20003fa6270 */
[----:B------:R-:W-:Y:S01]  /*1de0*/  VIADD R7, R5, 0xe0 ;  /* 0x000000e005077836 */ /* 0x000fe20000000000 */
[-C--:B------:R-:W-:Y:S01]  /*1df0*/  ISETP.GE.AND P4, PT, R11, R72.reuse, PT ;  /* 0x000000480b00720c */ /* 0x080fe20003f86270 */
[----:B------:R-:W-:Y:S01]  /*1e00*/  VIADD R11, R5, 0xc0 ;  /* 0x000000c0050b7836 */ /* 0x000fe20000000000 */
[----:B------:R0:W-:Y:S01]  /*1e10*/  @!P1 STG.E desc[UR6][R2.64], R71 ;  /* 0x0000004702009986 */ /* 0x0001e2000c101906 */
[-C--:B------:R-:W-:Y:S01]  /*1e20*/  ISETP.GE.AND P6, PT, R9, R72.reuse, PT ;  /* 0x000000480900720c */ /* 0x080fe20003fc6270 */
[----:B------:R-:W-:Y:S01]  /*1e30*/  VIADD R9, R5, 0x100 ;  /* 0x0000010005097836 */ /* 0x000fe20000000000 */
[-C--:B------:R-:W-:Y:S01]  /*1e40*/  ISETP.GE.AND P1, PT, R7, R72.reuse, PT ;  /* 0x000000480700720c */ /* 0x080fe20003f26270 */
[----:B------:R-:W-:Y:S01]  /*1e50*/  VIADD R7, R5, 0x120 ;  /* 0x0000012005077836 */ /* 0x000fe20000000000 */
[-C--:B------:R-:W-:Y:S01]  /*1e60*/  ISETP.GE.AND P0, PT, R11, R72.reuse, PT ;  /* 0x000000480b00720c */ /* 0x080fe20003f06270 */
[----:B------:R0:W-:Y:S01]  /*1e70*/  @!P2 STG.E desc[UR6][R2.64+0x80], R70 ;  /* 0x000080460200a986 */ /* 0x0001e2000c101906 */
[----:B------:R-:W-:Y:S01]  /*1e80*/  ISETP.GE.AND P2, PT, R9, R72, PT ;  /* 0x000000480900720c */ /* 0x000fe20003f46270 */
[----:B------:R-:W-:-:S02]  /*1e90*/  VIADD R9, R5, 0x140 ;  /* 0x0000014005097836 */ /* 0x000fc40000000000 */
[----:B------:R0:W-:Y:S01]  /*1ea0*/  @!P3 STG.E desc[UR6][R2.64+0x100], R69 ;  /* 0x000100450200b986 */ /* 0x0001e2000c101906 */
[-C--:B------:R-:W-:Y:S01]  /*1eb0*/  ISETP.GE.AND P3, PT, R7, R72.reuse, PT ;  /* 0x000000480700720c */ /* 0x080fe20003f66270 */
[----:B------:R-:W-:Y:S02]  /*1ec0*/  VIADD R7, R5, 0x160 ;  /* 0x0000016005077836 */ /* 0x000fe40000000000 */
[----:B------:R0:W-:Y:S01]  /*1ed0*/  @!P4 STG.E desc[UR6][R2.64+0x180], R68 ;  /* 0x000180440200c986 */ /* 0x0001e2000c101906 */
[-C--:B------:R-:W-:Y:S01]  /*1ee0*/  ISETP.GE.AND P4, PT, R9, R72.reuse, PT ;  /* 0x000000480900720c */ /* 0x080fe20003f86270 */
[----:B------:R-:W-:Y:S02]  /*1ef0*/  VIADD R9, R5, 0x180 ;  /* 0x0000018005097836 */ /* 0x000fe40000000000 */
        /* <DEDUP_REMOVED lines=14> */
[C---:B------:R-:W-:Y:S02]  /*1fe0*/  VIADD R7, R5.reuse, 0x220 ;  /* 0x0000022005077836 */ /* 0x040fe40000000000 */
[----:B------:R-:W-:Y:S01]  /*1ff0*/  VIADD R5, R5, 0x240 ;  /* 0x0000024005057836 */ /* 0x000fe20000000000 */
[----:B------:R0:W-:Y:S01]  /*2000*/  @!P3 STG.E desc[UR6][R2.64+0x480], R62 ;  /* 0x0004803e0200b986 */ /* 0x0001e2000c101906 */
[----:B------:R-:W-:-:S03]  /*2010*/  ISETP.GE.AND P3, PT, R9, R72, PT ;  /* 0x000000480900720c */ /* 0x000fc60003f66270 */
[----:B------:R0:W-:Y:S01]  /*2020*/  @!P4 STG.E desc[UR6][R2.64+0x500], R61 ;  /* 0x0005003d0200c986 */ /* 0x0001e2000c101906 */
[----:B------:R-:W-:-:S03]  /*2030*/  ISETP.GE.AND P4, PT, R7, R72, PT ;  /* 0x000000480700720c */ /* 0x000fc60003f86270 */
[----:B------:R0:W-:Y:S01]  /*2040*/  @!P5 STG.E desc[UR6][R2.64+0x580], R60 ;  /* 0x0005803c0200d986 */ /* 0x0001e2000c101906 */
[----:B------:R-:W-:-:S03]  /*2050*/  ISETP.GE.AND P5, PT, R5, R72, PT ;  /* 0x000000480500720c */ /* 0x000fc60003fa6270 */
[----:B------:R0:W-:Y:S04]  /*2060*/  @!P6 STG.E desc[UR6][R2.64+0x600], R59 ;  /* 0x0006003b0200e986 */ /* 0x0001e8000c101906 */
[----:B------:R0:W-:Y:S04]  /*2070*/  @!P0 STG.E desc[UR6][R2.64+0x680], R58 ;  /* 0x0006803a02008986 */ /* 0x0001e8000c101906 */
[----:B------:R0:W-:Y:S04]  /*2080*/  @!P1 STG.E desc[UR6][R2.64+0x700], R57 ;  /* 0x0007003902009986 */ /* 0x0001e8000c101906 */
[----:B------:R0:W-:Y:S04]  /*2090*/  @!P2 STG.E desc[UR6][R2.64+0x780], R56 ;  /* 0x000780380200a986 */ /* 0x0001e8000c101906 */
[----:B------:R0:W-:Y:S04]  /*20a0*/  @!P3 STG.E desc[UR6][R2.64+0x800], R55 ;  /* 0x000800370200b986 */ /* 0x0001e8000c101906 */
[----:B------:R0:W-:Y:S01]  /*20b0*/  @!P4 STG.E desc[UR6][R2.64+0x880], R54 ;  /* 0x000880360200c986 */ /* 0x0001e2000c101906 */
[----:B------:R-:W-:Y:S05]  /*20c0*/  @P5 EXIT ;  /* 0x000000000000594d */ /* 0x000fea0003800000 */
[----:B------:R-:W-:Y:S01]  /*20d0*/  STG.E desc[UR6][R2.64+0x900], R53 ;  /* 0x0009003502007986 */ /* 0x000fe2000c101906 */
[----:B------:R-:W-:Y:S05]  /*20e0*/  EXIT ;  /* 0x000000000000794d */ /* 0x000fea0003800000 */
.L_x_14:
[----:B------:R-:W-:Y:S01]  /*20f0*/  IMAD.MOV.U32 R38, RZ, RZ, RZ ;  /* 0x000000ffff267224 */ /* 0x000fe200078e00ff */
[C---:B------:R-:W-:Y:S01]  /*2100*/  ISETP.GT.U32.AND P0, PT, R39.reuse, 0x1f, PT ;  /* 0x0000001f2700780c */ /* 0x040fe20003f04070 */
[----:B------:R-:W-:Y:S05]  /*2110*/  WARPSYNC.ALL ;  /* 0x0000000000007948 */ /* 0x000fea0003800000 */
[----:B------:R-:W-:-:S04]  /*2120*/  IMAD.HI.U32 R0, R39, 0x15555556, R38 ;  /* 0x1555555627007827 */ /* 0x000fc800078e0026 */
[----:B------:R-:W-:-:S05]  /*2130*/  IMAD R3, R0, 0x4, R73 ;  /* 0x0000000400037824 */ /* 0x000fca00078e0249 */
[----:B------:R0:W-:Y:S01]  /*2140*/  STS [R3+0x3410], R52 ;  /* 0x0034103403007388 */ /* 0x0001e20000000800 */
[----:B------:R-:W-:Y:S06]  /*2150*/  BAR.SYNC.DEFER_BLOCKING 0x0 ;  /* 0x0000000000007b1d */ /* 0x000fec0000010000 */
[----:B------:R-:W-:Y:S05]  /*2160*/  @P0 BRA `(.L_x_25) ;  /* 0x0000000000e40947 */ /* 0x000fea0003800000 */
[C-C-:B------:R-:W-:Y:S01]  /*2170*/  IMAD R0, R39.reuse, 0x34, R73.reuse ;  /* 0x0000003427007824 */ /* 0x140fe200078e0249 */
[----:B------:R-:W-:Y:S01]  /*2180*/  UMOV UR5, 0xffffffff ;  /* 0xffffffff00057882 */ /* 0x000fe20000000000 */
[C-C-:B------:R-:W-:Y:S02]  /*2190*/  IMAD R4, R39.reuse, 0x34, R73.reuse ;  /* 0x0000003427047824 */ /* 0x140fe400078e0249 */
[----:B0-----:R-:W-:Y:S01]  /*21a0*/  IMAD R3, R39, 0x34, R73 ;  /* 0x0000003427037824 */ /* 0x001fe200078e0249 */
[----:B------:R-:W-:Y:S04]  /*21b0*/  LDS R14, [R0+0x3410] ;  /* 0x00341000000e7984 */ /* 0x000fe80000000800 */
[----:B------:R-:W-:Y:S04]  /*21c0*/  LDS R13, [R0+0x3414] ;  /* 0x00341400000d7984 */ /* 0x000fe80000000800 */
[----:B------:R-:W0:Y:S04]  /*21d0*/  LDS R12, [R0+0x3418] ;  /* 0x00341800000c7984 */ /* 0x000e280000000800 */
[----:B------:R-:W-:Y:S04]  /*21e0*/  LDS R11, [R0+0x341c] ;  /* 0x00341c00000b7984 */ /* 0x000fe80000000800 */
[----:B------:R-:W2:Y:S04]  /*21f0*/  LDS R10, [R0+0x3420] ;  /* 0x00342000000a7984 */ /* 0x000ea80000000800 */
[----:B------:R-:W-:Y:S04]  /*2200*/  LDS R9, [R0+0x3424] ;  /* 0x0034240000097984 */ /* 0x000fe80000000800 */
[----:B------:R-:W3:Y:S04]  /*2210*/  LDS R8, [R0+0x3428] ;  /* 0x0034280000087984 */ /* 0x000ee80000000800 */
[----:B-1----:R-:W-:Y:S04]  /*2220*/  LDS R7, [R0+0x342c] ;  /* 0x00342c0000077984 */ /* 0x002fe80000000800 */
[----:B------:R-:W1:Y:S04]  /*2230*/  LDS R6, [R0+0x3430] ;  /* 0x0034300000067984 */ /* 0x000e680000000800 */
[----:B------:R-:W-:Y:S04]  /*2240*/  LDS R5, [R0+0x3434] ;  /* 0x0034340000057984 */ /* 0x000fe80000000800 */
[----:B------:R-:W4:Y:S04]  /*2250*/  LDS R4, [R4+0x3438] ;  /* 0x0034380004047984 */ /* 0x000f280000000800 */
[----:B------:R-:W5:Y:S01]  /*2260*/  LDS R2, [R3+0x343c] ;  /* 0x00343c0003027984 */ /* 0x000f620000000800 */
[----:B0-----:R-:W-:-:S04]  /*2270*/  IADD3 R74, PT, PT, R12, R13, R14 ;  /* 0x0000000d0c4a7210 */ /* 0x001fc80007ffe00e */
[----:B--2---:R-:W-:-:S04]  /*2280*/  IADD3 R74, PT, PT, R10, R74, R11 ;  /* 0x0000004a0a4a7210 */ /* 0x004fc80007ffe00b */
[----:B---3--:R-:W-:-:S04]  /*2290*/  IADD3 R74, PT, PT, R8, R74, R9 ;  /* 0x0000004a084a7210 */ /* 0x008fc80007ffe009 */
[----:B-1----:R-:W-:-:S04]  /*22a0*/  IADD3 R74, PT, PT, R6, R74, R7 ;  /* 0x0000004a064a7210 */ /* 0x002fc80007ffe007 */
[----:B----4-:R-:W-:-:S05]  /*22b0*/  IADD3 R75, PT, PT, R4, R74, R5 ;  /* 0x0000004a044b7210 */ /* 0x010fca0007ffe005 */
[----:B-----5:R-:W-:Y:S01]  /*22c0*/  IMAD.IADD R2, R2, 0x1, R75 ;  /* 0x0000000102027824 */ /* 0x020fe200078e024b */
[----:B------:R-:W-:Y:S06]  /*22d0*/  BRA.DIV UR5, `(.L_x_26) ;  /* 0x0000005a05807947 */ /* 0x000fec000b800000 */
[----:B------:R-:W0:Y:S02]  /*22e0*/  SHFL.UP P0, R77, R2, 0x1, RZ ;  /* 0x04200000024d7989 */ /* 0x000e2400000000ff */
[----:B0-----:R-:W-:-:S05]  /*22f0*/  @P0 IMAD.IADD R77, R2, 0x1, R77 ;  /* 0x00000001024d0824 */ /* 0x001fca00078e024d */
[----:B------:R-:W0:Y:S02]  /*2300*/  SHFL.UP P0, R74, R77, 0x2, RZ ;  /* 0x044000004d4a7989 */ /* 0x000e2400000000ff */
[----:B0-----:R-:W-:-:S05]  /*2310*/  @P0 IMAD.IADD R74, R77, 0x1, R74 ;  /* 0x000000014d4a0824 */ /* 0x001fca00078e024a */
[----:B------:R-:W0:Y:S02]  /*2320*/  SHFL.UP P0, R77, R74, 0x4, RZ ;  /* 0x048000004a4d7989 */ /* 0x000e2400000000ff */
[----:B0-----:R-:W-:-:S05]  /*2330*/  @P0 IMAD.IADD R77, R74, 0x1, R77 ;  /* 0x000000014a4d0824 */ /* 0x001fca00078e024d */
[----:B------:R-:W0:Y:S02]  /*2340*/  SHFL.UP P0, R74, R77, 0x8, RZ ;  /* 0x050000004d4a7989 */ /* 0x000e2400000000ff */
[----:B0-----:R-:W-:-:S05]  /*2350*/  @P0 IMAD.IADD R74, R77, 0x1, R74 ;  /* 0x000000014d4a0824 */ /* 0x001fca00078e024a */
[----:B------:R0:W1:Y:S02]  /*2360*/  SHFL.UP P0, R0, R74, 0x10, RZ ;  /* 0x060000004a007989 */ /* 0x00006400000000ff */
.L_x_118:
[----:B-1----:R-:W-:-:S04]  /*2370*/  @P0 IMAD.IADD R0, R74, 0x1, R0 ;  /* 0x000000014a000824 */ /* 0x002fc800078e0200 */
[----:B------:R-:W-:-:S04]  /*2380*/  IMAD.IADD R2, R0, 0x1, -R2 ;  /* 0x0000000100027824 */ /* 0x000fc800078e0a02 */
[----:B------:R-:W-:Y:S01]  /*2390*/  IMAD.IADD R14, R14, 0x1, R2 ;  /* 0x000000010e0e7824 */ /* 0x000fe200078e0202 */
[----:B------:R2:W-:Y:S03]  /*23a0*/  STS [R3+0x3410], R2 ;  /* 0x0034100203007388 */ /* 0x0005e60000000800 */
        /* <DEDUP_REMOVED lines=19> */
[----:B------:R2:W-:Y:S04]  /*24e0*/  STS [R3+0x3438], R5 ;  /* 0x0034380503007388 */ /* 0x0005e80000000800 */
[----:B------:R2:W-:Y:S02]  /*24f0*/  STS [R3+0x343c], R4 ;  /* 0x00343c0403007388 */ /* 0x0005e40000000800 */
.L_x_25:
[----:B------:R-:W3:Y:S01]  /*2500*/  LDL R0, [R1+0x8] ;  /* 0x0000080001007983 */ /* 0x000ee20000100800 */
[----:B------:R-:W-:Y:S05]  /*2510*/  WARPSYNC.ALL ;  /* 0x0000000000007948 */ /* 0x000fea0003800000 */
[----:B--2---:R-:W-:Y:S01]  /*2520*/  IMAD.MOV.U32 R2, RZ, RZ, RZ ;  /* 0x000000ffff027224 */ /* 0x004fe200078e00ff */
[----:B------:R-:W-:Y:S01]  /*2530*/  BSSY.RECONVERGENT B0, `(.L_x_27) ;  /* 0x000002d000007945 */ /* 0x000fe20003800200 */
[----:B0-----:R-:W-:Y:S02]  /*2540*/  IMAD.MOV.U32 R3, RZ, RZ, R39 ;  /* 0x000000ffff037224 */ /* 0x001fe400078e0027 */
[----:B------:R-:W-:-:S04]  /*2550*/  IMAD.HI.U32 R2, R39, 0x15555556, R2 ;  /* 0x1555555627027827 */ /* 0x000fc800078e0002 */
[--C-:B------:R-:W-:Y:S01]  /*2560*/  IMAD R2, R2, 0x4, R73.reuse ;  /* 0x0000000402027824 */ /* 0x100fe200078e0249 */
[----:B------:R-:W-:Y:S06]  /*2570*/  BAR.SYNC.DEFER_BLOCKING 0x0 ;  /* 0x0000000000007b1d */ /* 0x000fec0000010000 */
[----:B------:R0:W2:Y:S01]  /*2580*/  LDS R3, [R2+0x3410] ;  /* 0x0034100002037984 */ /* 0x0000a20000000800 */
[----:B---3--:R-:W-:Y:S01]  /*2590*/  ISETP.NE.AND P0, PT, R0, RZ, PT ;  /* 0x000000ff0000720c */ /* 0x008fe20003f05270 */
[----:B------:R-:W-:-:S12]  /*25a0*/  IMAD R0, R39, 0x4, R73 ;  /* 0x0000000427007824 */ /* 0x000fd800078e0249 */
[----:B0-2---:R-:W-:Y:S05]  /*25b0*/  @P0 BRA `(.L_x_28) ;  /* 0x0000000000900947 */ /* 0x005fea0003800000 */
[----:B------:R-:W0:Y:S04]  /*25c0*/  LDS R10, [R0] ;  /* 0x00000000000a7984 */ /* 0x000e280000000800 */
[----:B------:R-:W2:Y:S04]  /*25d0*/  LDS R9, [R0+0x400] ;  /* 0x0004000000097984 */ /* 0x000ea80000000800 */
[----:B------:R-:W3:Y:S04]  /*25e0*/  LDS R8, [R0+0x800] ;  /* 0x0008000000087984 */ /* 0x000ee80000000800 */
[----:B-1----:R-:W1:Y:S04]  /*25f0*/  LDS R6, [R0+0xc00] ;  /* 0x000c000000067984 */ /* 0x002e680000000800 */
[----:B------:R-:W4:Y:S04]  /*2600*/  LDS R4, [R0+0x1000] ;  /* 0x0010000000047984 */ /* 0x000f280000000800 */
[----:B------:R-:W5:Y:S04]  /*2610*/  LDS R2, [R0+0x1400] ;  /* 0x0014000000027984 */ /* 0x000f680000000800 */
[----:B------:R-:W5:Y:S04]  /*2620*/  LDS R5, [R0+0x1c00] ;  /* 0x001c000000057984 */ /* 0x000f680000000800 */
[----:B------:R-:W5:Y:S04]  /*2630*/  LDS R12, [R0+0x2000] ;  /* 0x00200000000c7984 */ /* 0x000f680000000800 */
[----:B------:R-:W5:Y:S04]  /*2640*/  LDS R76, [R0+0x2400] ;  /* 0x00240000004c7984 */ /* 0x000f680000000800 */
[----:B------:R-:W5:Y:S01]  /*2650*/  LDS R74, [R0+0x2800] ;  /* 0x00280000004a7984 */ /* 0x000f620000000800 */
[----:B0-----:R-:W-:-:S03]  /*2660*/  IMAD.IADD R7, R3, 0x1, R10 ;  /* 0x0000000103077824 */ /* 0x001fc600078e020a */
[----:B------:R-:W0:Y:S01]  /*2670*/  LDS R14, [R0+0x2c00] ;  /* 0x002c0000000e7984 */ /* 0x000e220000000800 */
[----:B--2---:R-:W-:-:S03]  /*2680*/  IMAD.IADD R9, R3, 0x1, R9 ;  /* 0x0000000103097824 */ /* 0x004fc600078e0209 */
[----:B------:R-:W2:Y:S01]  /*2690*/  LDS R10, [R0+0x1800] ;  /* 0x00180000000a7984 */ /* 0x000ea20000000800 */
[----:B---3--:R-:W-:-:S03]  /*26a0*/  IMAD.IADD R11, R3, 0x1, R8 ;  /* 0x00000001030b7824 */ /* 0x008fc600078e0208 */
[----:B------:R4:W-:Y:S01]  /*26b0*/  STS [R0], R7 ;  /* 0x0000000700007388 */ /* 0x0009e20000000800 */
[----:B-1----:R-:W-:-:S03]  /*26c0*/  IMAD.IADD R13, R3, 0x1, R6 ;  /* 0x00000001030d7824 */ /* 0x002fc600078e0206 */
[----:B------:R1:W-:Y:S04]  /*26d0*/  STS [R0+0x400], R9 ;  /* 0x0004000900007388 */ /* 0x0003e80000000800 */
[----:B------:R3:W-:Y:S01]  /*26e0*/  STS [R0+0x800], R11 ;  /* 0x0008000b00007388 */ /* 0x0007e20000000800 */
[----:B----4-:R-:W-:-:S03]  /*26f0*/  IMAD.IADD R7, R3, 0x1, R4 ;  /* 0x0000000103077824 */ /* 0x010fc600078e0204 */
[----:B------:R0:W-:Y:S01]  /*2700*/  STS [R0+0xc00], R13 ;  /* 0x000c000d00007388 */ /* 0x0001e20000000800 */
[C---:B-----5:R-:W-:Y:S02]  /*2710*/  IMAD.IADD R75, R3.reuse, 0x1, R2 ;  /* 0x00000001034b7824 */ /* 0x060fe400078e0202 */
[C---:B------:R-:W-:Y:S01]  /*2720*/  IMAD.IADD R5, R3.reuse, 0x1, R5 ;  /* 0x0000000103057824 */ /* 0x040fe200078e0205 */
[----:B------:R4:W-:Y:S01]  /*2730*/  STS [R0+0x1000], R7 ;  /* 0x0010000700007388 */ /* 0x0009e20000000800 */
[----:B------:R-:W-:-:S03]  /*2740*/  IMAD.IADD R12, R3, 0x1, R12 ;  /* 0x00000001030c7824 */ /* 0x000fc600078e020c */
[----:B------:R4:W-:Y:S01]  /*2750*/  STS [R0+0x1400], R75 ;  /* 0x0014004b00007388 */ /* 0x0009e20000000800 */
[----:B-1----:R-:W-:-:S03]  /*2760*/  IMAD.IADD R9, R3, 0x1, R76 ;  /* 0x0000000103097824 */ /* 0x002fc600078e024c */
[----:B------:R4:W-:Y:S01]  /*2770*/  STS [R0+0x1c00], R5 ;  /* 0x001c000500007388 */ /* 0x0009e20000000800 */
[----:B---3--:R-:W-:-:S03]  /*2780*/  IMAD.IADD R11, R3, 0x1, R74 ;  /* 0x00000001030b7824 */ /* 0x008fc600078e024a */
[----:B------:R4:W-:Y:S01]  /*2790*/  STS [R0+0x2000], R12 ;  /* 0x0020000c00007388 */ /* 0x0009e20000000800 */
[----:B0-----:R-:W-:-:S03]  /*27a0*/  IMAD.IADD R13, R3, 0x1, R14 ;  /* 0x00000001030d7824 */ /* 0x001fc600078e020e */
[----:B------:R4:W-:Y:S01]  /*27b0*/  STS [R0+0x2400], R9 ;  /* 0x0024000900007388 */ /* 0x0009e20000000800 */
[----:B--2---:R-:W-:-:S03]  /*27c0*/  IMAD.IADD R77, R3, 0x1, R10 ;  /* 0x00000001034d7824 */ /* 0x004fc600078e020a */
[----:B------:R4:W-:Y:S04]  /*27d0*/  STS [R0+0x2800], R11 ;  /* 0x0028000b00007388 */ /* 0x0009e80000000800 */
[----:B------:R4:W-:Y:S04]  /*27e0*/  STS [R0+0x1800], R77 ;  /* 0x0018004d00007388 */ /* 0x0009e80000000800 */
[----:B------:R4:W-:Y:S02]  /*27f0*/  STS [R0+0x2c00], R13 ;  /* 0x002c000d00007388 */ /* 0x0009e40000000800 */
.L_x_28:
[----:B------:R-:W-:Y:S05]  /*2800*/  BSYNC.RECONVERGENT B0 ;  /* 0x0000000000007941 */ /* 0x000fea0003800200 */
.L_x_27:
[----:B------:R-:W-:Y:S01]  /*2810*/  BAR.SYNC.DEFER_BLOCKING 0x0 ;  /* 0x0000000000007b1d */ /* 0x000fe20000010000 */
[----:B------:R-:W-:-:S05]  /*2820*/  R2P PR, R51, 0x7f ;  /* 0x0000007f33007804 */ /* 0x000fca0000000000 */
[----:B------:R-:W-:Y:S01]  /*2830*/  BSSY.RECONVERGENT B0, `(.L_x_29) ;  /* 0x0000022000007945 */ /* 0x000fe20003800200 */
[----:B------:R-:W0:Y:S07]  /*2840*/  S2R R4, SR_LANEID ;  /* 0x0000000000047919 */ /* 0x000e2e0000000000 */
[----:B------:R-:W-:Y:S02]  /*2850*/  VOTE.ANY R2, PT, P0 ;  /* 0x0000000000027806 */ /* 0x000fe400000e0100 */
[----:B----4-:R-:W-:-:S02]  /*2860*/  VOTE.ANY R5, PT, P1 ;  /* 0x0000000000057806 */ /* 0x010fc400008e0100 */
[----:B------:R-:W-:Y:S02]  /*2870*/  @!P0 LOP3.LUT R2, RZ, R2, RZ, 0x33, !PT ;  /* 0x00000002ff028212 */ /* 0x000fe400078e33ff */
[----:B-1----:R-:W-:Y:S02]  /*2880*/  VOTE.ANY R7, PT, P2 ;  /* 0x0000000000077806 */ /* 0x002fe400010e0100 */
[----:B------:R-:W-:Y:S02]  /*2890*/  @!P1 LOP3.LUT R5, RZ, R5, RZ, 0x33, !PT ;  /* 0x00000005ff059212 */ /* 0x000fe400078e33ff */
[----:B------:R-:W-:Y:S02]  /*28a0*/  VOTE.ANY R9, PT, P3 ;  /* 0x0000000000097806 */ /* 0x000fe400018e0100 */
[----:B------:R-:W-:Y:S02]  /*28b0*/  @!P2 LOP3.LUT R7, RZ, R7, RZ, 0x33, !PT ;  /* 0x00000007ff07a212 */ /* 0x000fe400078e33ff */
[----:B------:R-:W-:-:S02]  /*28c0*/  LOP3.LUT R2, R5, R2, RZ, 0xc0, !PT ;  /* 0x0000000205027212 */ /* 0x000fc400078ec0ff */
[----:B------:R-:W-:Y:S02]  /*28d0*/  @!P3 LOP3.LUT R9, RZ, R9, RZ, 0x33, !PT ;  /* 0x00000009ff09b212 */ /* 0x000fe400078e33ff */
[----:B------:R-:W-:Y:S02]  /*28e0*/  LOP3.LUT R2, R7, R2, RZ, 0xc0, !PT ;  /* 0x0000000207027212 */ /* 0x000fe400078ec0ff */
[----:B------:R-:W-:Y:S02]  /*28f0*/  VOTE.ANY R5, PT, P4 ;  /* 0x0000000000057806 */ /* 0x000fe400020e0100 */
[----:B------:R-:W-:Y:S02]  /*2900*/  LOP3.LUT R2, R9, R2, RZ, 0xc0, !PT ;  /* 0x0000000209027212 */ /* 0x000fe400078ec0ff */
[----:B------:R-:W-:Y:S02]  /*2910*/  @!P4 LOP3.LUT R5, RZ, R5, RZ, 0x33, !PT ;  /* 0x00000005ff05c212 */ /* 0x000fe400078e33ff */
[----:B------:R-:W-:-:S02]  /*2920*/  VOTE.ANY R7, PT, P5 ;  /* 0x0000000000077806 */ /* 0x000fc400028e0100 */
[----:B------:R-:W-:Y:S02]  /*2930*/  LOP3.LUT R2, R5, R2, RZ, 0xc0, !PT ;  /* 0x0000000205027212 */ /* 0x000fe400078ec0ff */
[----:B------:R-:W-:Y:S02]  /*2940*/  LOP3.LUT P0, RZ, R51, 0x80, RZ, 0xc0, !PT ;  /* 0x0000008033ff7812 */ /* 0x000fe4000780c0ff */
[----:B------:R-:W-:Y:S02]  /*2950*/  @!P5 LOP3.LUT R7, RZ, R7, RZ, 0x33, !PT ;  /* 0x00000007ff07d212 */ /* 0x000fe400078e33ff */
[----:B------:R-:W-:Y:S02]  /*2960*/  VOTE.ANY R6, PT, P6 ;  /* 0x0000000000067806 */ /* 0x000fe400030e0100 */
[----:B------:R-:W-:Y:S02]  /*2970*/  LOP3.LUT R7, R7, R2, RZ, 0xc0, !PT ;  /* 0x0000000207077212 */ /* 0x000fe400078ec0ff */
[----:B------:R-:W1:Y:S01]  /*2980*/  S2R R2, SR_LEMASK ;  /* 0x0000000000027919 */ /* 0x000e620000003a00 */
[----:B------:R-:W-:-:S04]  /*2990*/  @!P6 LOP3.LUT R6, RZ, R6, RZ, 0x33, !PT ;  /* 0x00000006ff06e212 */ /* 0x000fc800078e33ff */
[----:B------:R-:W-:Y:S02]  /*29a0*/  VOTE.ANY R8, PT, P0 ;  /* 0x0000000000087806 */ /* 0x000fe400000e0100 */
[----:B------:R-:W-:Y:S02]  /*29b0*/  LOP3.LUT R7, R6, R7, RZ, 0xc0, !PT ;  /* 0x0000000706077212 */ /* 0x000fe400078ec0ff */
[----:B------:R-:W-:-:S04]  /*29c0*/  @!P0 LOP3.LUT R8, RZ, R8, RZ, 0x33, !PT ;  /* 0x00000008ff088212 */ /* 0x000fc800078e33ff */
[----:B------:R-:W-:Y:S01]  /*29d0*/  LOP3.LUT R9, R8, R7, RZ, 0xc0, !PT ;  /* 0x0000000708097212 */ /* 0x000fe200078ec0ff */
[----:B------:R-:W-:-:S03]  /*29e0*/  IMAD.MOV.U32 R8, RZ, RZ, RZ ;  /* 0x000000ffff087224 */ /* 0x000fc600078e00ff */
[----:B------:R-:W0:Y:S01]  /*29f0*/  FLO.U32 R7, R9 ;  /* 0x0000000900077300 */ /* 0x000e2200000e0000 */
[----:B-1----:R-:W-:Y:S02]  /*2a00*/  LOP3.LUT R5, R2, R9, RZ, 0xc0, !PT ;  /* 0x0000000902057212 */ /* 0x002fe400078ec0ff */
[----:B0-----:R-:W-:-:S05]  /*2a10*/  ISETP.NE.AND P0, PT, R4, R7, PT ;  /* 0x000000070400720c */ /* 0x001fca0003f05270 */
[----:B------:R-:W0:Y:S08]  /*2a20*/  POPC R5, R5 ;  /* 0x0000000500057309 */ /* 0x000e300000000000 */
[----:B------:R-:W-:Y:S05]  /*2a30*/  @P0 BRA `(.L_x_30) ;  /* 0x0000000000040947 */ /* 0x000fea0003800000 */
[----:B0-----:R1:W2:Y:S02]  /*2a40*/  ATOMS.ADD R8, [R30], R5 ;  /* 0x000000051e08738c */ /* 0x0012a40000000000 */
.L_x_30:
[----:B------:R-:W-:Y:S05]  /*2a50*/  BSYNC.RECONVERGENT B0 ;  /* 0x0000000000007941 */ /* 0x000fea0003800200 */
.L_x_29:
[----:B------:R-:W3:Y:S01]  /*2a60*/  LDCU UR5, c[0x0][0x3c4] ;  /* 0x00007880ff0577ac */ /* 0x000ee20008000800 */
[----:B--2---:R2:W4:Y:S01]  /*2a70*/  SHFL.IDX PT, R8, R8, R7, 0x1f ;  /* 0x00001f0708087589 */ /* 0x00452200000e0000 */
[----:B------:R-:W-:Y:S01]  /*2a80*/  BSSY.RECONVERGENT B0, `(.L_x_31) ;  /* 0x0000023000007945 */ /* 0x000fe20003800200 */
[----:B------:R-:W-:Y:S01]  /*2a90*/  IMAD.MOV.U32 R12, RZ, RZ, RZ ;  /* 0x000000ffff0c7224 */ /* 0x000fe200078e00ff */
[----:B---3--:R-:W-:-:S04]  /*2aa0*/  SHF.R.U32.HI R6, RZ, UR5, R70 ;  /* 0x00000005ff067c19 */ /* 0x008fc80008011646 */
[----:B------:R-:W-:-:S04]  /*2ab0*/  LOP3.LUT R10, R6, UR4, RZ, 0x30, !PT ;  /* 0x00000004060a7c12 */ /* 0x000fc8000f8e30ff */
[----:B------:R-:W-:-:S13]  /*2ac0*/  R2P PR, R10, 0x7f ;  /* 0x0000007f0a007804 */ /* 0x000fda0000000000 */
[----:B------:R-:W-:Y:S02]  /*2ad0*/  VOTE.ANY R6, PT, P0 ;  /* 0x0000000000067806 */ /* 0x000fe400000e0100 */
[----:B------:R-:W-:Y:S02]  /*2ae0*/  VOTE.ANY R9, PT, P1 ;  /* 0x0000000000097806 */ /* 0x000fe400008e0100 */
[----:B------:R-:W-:Y:S02]  /*2af0*/  @!P0 LOP3.LUT R6, RZ, R6, RZ, 0x33, !PT ;  /* 0x00000006ff068212 */ /* 0x000fe400078e33ff */
[----:B------:R-:W-:Y:S02]  /*2b00*/  @!P1 LOP3.LUT R9, RZ, R9, RZ, 0x33, !PT ;  /* 0x00000009ff099212 */ /* 0x000fe400078e33ff */
[----:B------:R-:W-:Y:S02]  /*2b10*/  VOTE.ANY R11, PT, P2 ;  /* 0x00000000000b7806 */ /* 0x000fe400010e0100 */
[----:B------:R-:W-:-:S02]  /*2b20*/  LOP3.LUT R6, R9, R6, RZ, 0xc0, !PT ;  /* 0x0000000609067212 */ /* 0x000fc400078ec0ff */
[----:B------:R-:W-:Y:S02]  /*2b30*/  @!P2 LOP3.LUT R11, RZ, R11, RZ, 0x33, !PT ;  /* 0x0000000bff0ba212 */ /* 0x000fe400078e33ff */
[----:B------:R-:W-:Y:S02]  /*2b40*/  VOTE.ANY R9, PT, P3 ;  /* 0x0000000000097806 */ /* 0x000fe400018e0100 */
[----:B------:R-:W-:Y:S02]  /*2b50*/  LOP3.LUT R6, R11, R6, RZ, 0xc0, !PT ;  /* 0x000000060b067212 */ /* 0x000fe400078ec0ff */
[----:B------:R-:W-:Y:S02]  /*2b60*/  @!P3 LOP3.LUT R9, RZ, R9, RZ, 0x33, !PT ;  /* 0x00000009ff09b212 */ /* 0x000fe400078e33ff */
[----:B------:R-:W-:Y:S02]  /*2b70*/  LOP3.LUT P0, RZ, R10, 0x80, RZ, 0xc0, !PT ;  /* 0x000000800aff7812 */ /* 0x000fe4000780c0ff */
[----:B------:R-:W-:-:S02]  /*2b80*/  VOTE.ANY R11, PT, P4 ;  /* 0x00000000000b7806 */ /* 0x000fc400020e0100 */
[----:B------:R-:W-:Y:S02]  /*2b90*/  LOP3.LUT R6, R9, R6, RZ, 0xc0, !PT ;  /* 0x0000000609067212 */ /* 0x000fe400078ec0ff */
[----:B------:R-:W-:Y:S02]  /*2ba0*/  VOTE.ANY R9, PT, P5 ;  /* 0x0000000000097806 */ /* 0x000fe400028e0100 */
[----:B------:R-:W-:Y:S02]  /*2bb0*/  @!P4 LOP3.LUT R11, RZ, R11, RZ, 0x33, !PT ;  /* 0x0000000bff0bc212 */ /* 0x000fe400078e33ff */
[----:B------:R-:W-:Y:S02]  /*2bc0*/  @!P5 LOP3.LUT R9, RZ, R9, RZ, 0x33, !PT ;  /* 0x00000009ff09d212 */ /* 0x000fe400078e33ff */
[----:B------:R-:W-:Y:S02]  /*2bd0*/  LOP3.LUT R6, R11, R6, RZ, 0xc0, !PT ;  /* 0x000000060b067212 */ /* 0x000fe400078ec0ff */
[----:B------:R-:W-:-:S02]  /*2be0*/  VOTE.ANY R11, PT, P6 ;  /* 0x00000000000b7806 */ /* 0x000fc400030e0100 */
[----:B------:R-:W-:Y:S02]  /*2bf0*/  LOP3.LUT R6, R9, R6, RZ, 0xc0, !PT ;  /* 0x0000000609067212 */ /* 0x000fe400078ec0ff */
[----:B------:R-:W-:Y:S02]  /*2c00*/  VOTE.ANY R9, PT, P0 ;  /* 0x0000000000097806 */ /* 0x000fe400000e0100 */
[----:B------:R-:W-:Y:S02]  /*2c10*/  @!P6 LOP3.LUT R11, RZ, R11, RZ, 0x33, !PT ;  /* 0x0000000bff0be212 */ /* 0x000fe400078e33ff */
[----:B------:R-:W-:Y:S02]  /*2c20*/  @!P0 LOP3.LUT R9, RZ, R9, RZ, 0x33, !PT ;  /* 0x00000009ff098212 */ /* 0x000fe400078e33ff */
[----:B------:R-:W-:-:S04]  /*2c30*/  LOP3.LUT R6, R11, R6, RZ, 0xc0, !PT ;  /* 0x000000060b067212 */ /* 0x000fc800078ec0ff */
[----:B------:R-:W-:-:S04]  /*2c40*/  LOP3.LUT R11, R9, R6, RZ, 0xc0, !PT ;  /* 0x00000006090b7212 */ /* 0x000fc800078ec0ff */
[----:B------:R-:W3:Y:S01]  /*2c50*/  FLO.U32 R9, R11 ;  /* 0x0000000b00097300 */ /* 0x000ee200000e0000 */
[----:B------:R-:W-:-:S07]  /*2c60*/  LOP3.LUT R6, R2, R11, RZ, 0xc0, !PT ;  /* 0x0000000b02067212 */ /* 0x000fce00078ec0ff */
[----:B------:R-:W0:Y:S01]  /*2c70*/  POPC R6, R6 ;  /* 0x0000000600067309 */ /* 0x000e220000000000 */
[----:B---3--:R-:W-:-:S13]  /*2c80*/  ISETP.NE.AND P0, PT, R4, R9, PT ;  /* 0x000000090400720c */ /* 0x008fda0003f05270 */
[----:B0-2-4-:R-:W-:Y:S05]  /*2c90*/  @P0 BRA `(.L_x_32) ;  /* 0x0000000000040947 */ /* 0x015fea0003800000 */
[----:B------:R0:W2:Y:S02]  /*2ca0*/  ATOMS.ADD R12, [R31], R6 ;  /* 0x000000061f0c738c */ /* 0x0000a40000000000 */
.L_x_32:
[----:B------:R-:W-:Y:S05]  /*2cb0*/  BSYNC.RECONVERGENT B0 ;  /* 0x0000000000007941 */ /* 0x000fea0003800200 */
.L_x_31:
[----:B------:R-:W-:Y:S01]  /*2cc0*/  R2P PR, R50, 0x7f ;  /* 0x0000007f32007804 */ /* 0x000fe20000000000 */
[----:B------:R-:W-:-:S12]  /*2cd0*/  BSSY.RECONVERGENT B0, `(.L_x_33) ;  /* 0x0000021000007945 */ /* 0x000fd80003800200 */
        /* <DEDUP_REMOVED lines=22> */
[----:B------:R-:W-:Y:S01]  /*2e40*/  LOP3.LUT R7, R14, R7, RZ, 0xc0, !PT ;  /* 0x000000070e077212 */ /* 0x000fe200078ec0ff */
[----:B------:R-:W-:-:S03]  /*2e50*/  IMAD.MOV.U32 R14, RZ, RZ, RZ ;  /* 0x000000ffff0e7224 */ /* 0x000fc600078e00ff */
[----:B------:R-:W-:Y:S02]  /*2e60*/  LOP3.LUT R13, R10, R7, RZ, 0xc0, !PT ;  /* 0x000000070a0d7212 */ /* 0x000fe400078ec0ff */
[----:B--2---:R2:W3:Y:S02]  /*2e70*/  SHFL.IDX PT, R7, R12, R9, 0x1f ;  /* 0x00001f090c077589 */ /* 0x0044e400000e0000 */
[----:B------:R-:W4:Y:S01]  /*2e80*/  FLO.U32 R11, R13 ;  /* 0x0000000d000b7300 */ /* 0x000f2200000e0000 */
[----:B------:R-:W-:-:S07]  /*2e90*/  LOP3.LUT R10, R2, R13, RZ, 0xc0, !PT ;  /* 0x0000000d020a7212 */ /* 0x000fce00078ec0ff */
[----:B------:R-:W0:Y:S01]  /*2ea0*/  POPC R10, R10 ;  /* 0x0000000a000a7309 */ /* 0x000e220000000000 */
[----:B----4-:R-:W-:-:S13]  /*2eb0*/  ISETP.NE.AND P0, PT, R4, R11, PT ;  /* 0x0000000b0400720c */ /* 0x010fda0003f05270 */
[----:B0-23--:R-:W-:Y:S05]  /*2ec0*/  @P0 BRA `(.L_x_34) ;  /* 0x0000000000040947 */ /* 0x00dfea0003800000 */
[----:B------:R0:W2:Y:S02]  /*2ed0*/  ATOMS.ADD R14, [R29], R10 ;  /* 0x0000000a1d0e738c */ /* 0x0000a40000000000 */
.L_x_34:
[----:B------:R-:W-:Y:S05]  /*2ee0*/  BSYNC.RECONVERGENT B0 ;  /* 0x0000000000007941 */ /* 0x000fea0003800200 */
.L_x_33:
[----:B------:R-:W-:Y:S01]  /*2ef0*/  R2P PR, R49, 0x7f ;  /* 0x0000007f31007804 */ /* 0x000fe20000000000 */
[----:B--2---:R2:W3:Y:S01]  /*2f00*/  SHFL.IDX PT, R11, R14, R11, 0x1f ;  /* 0x00001f0b0e0b7589 */ /* 0x0044e200000e0000 */
[----:B------:R-:W-:Y:S11]  /*2f10*/  BSSY.RECONVERGENT B0, `(.L_x_35) ;  /* 0x0000020000007945 */ /* 0x000ff60003800200 */
[----:B------:R-:W-:-:S02]  /*2f20*/  VOTE.ANY R9, PT, P0 ;  /* 0x0000000000097806 */ /* 0x000fc400000e0100 */
[----:B------:R-:W-:Y:S02]  /*2f30*/  VOTE.ANY R12, PT, P1 ;  /* 0x00000000000c7806 */ /* 0x000fe400008e0100 */
[----:B------:R-:W-:Y:S02]  /*2f40*/  @!P0 LOP3.LUT R9, RZ, R9, RZ, 0x33, !PT ;  /* 0x00000009ff098212 */ /* 0x000fe400078e33ff */
[----:B------:R-:W-:Y:S02]  /*2f50*/  @!P1 LOP3.LUT R12, RZ, R12, RZ, 0x33, !PT ;  /* 0x0000000cff0c9212 */ /* 0x000fe400078e33ff */
[----:B-1----:R-:W-:Y:S02]  /*2f60*/  VOTE.ANY R30, PT, P2 ;  /* 0x00000000001e7806 */ /* 0x002fe400010e0100 */
[----:B------:R-:W-:Y:S02]  /*2f70*/  LOP3.LUT R9, R12, R9, RZ, 0xc0, !PT ;  /* 0x000000090c097212 */ /* 0x000fe400078ec0ff */
[----:B------:R-:W-:-:S02]  /*2f80*/  @!P2 LOP3.LUT R30, RZ, R30, RZ, 0x33, !PT ;  /* 0x0000001eff1ea212 */ /* 0x000fc400078e33ff */
[----:B------:R-:W-:Y:S02]  /*2f90*/  VOTE.ANY R12, PT, P3 ;  /* 0x00000000000c7806 */ /* 0x000fe400018e0100 */
[----:B------:R-:W-:Y:S02]  /*2fa0*/  LOP3.LUT R9, R30, R9, RZ, 0xc0, !PT ;  /* 0x000000091e097212 */ /* 0x000fe400078ec0ff */
[----:B------:R-:W-:Y:S02]  /*2fb0*/  @!P3 LOP3.LUT R12, RZ, R12, RZ, 0x33, !PT ;  /* 0x0000000cff0cb212 */ /* 0x000fe400078e33ff */
[----:B------:R-:W-:Y:S02]  /*2fc0*/  LOP3.LUT P0, RZ, R49, 0x80, RZ, 0xc0, !PT ;  /* 0x0000008031ff7812 */ /* 0x000fe4000780c0ff */
[----:B------:R-:W-:Y:S02]  /*2fd0*/  VOTE.ANY R30, PT, P4 ;  /* 0x00000000001e7806 */ /* 0x000fe400020e0100 */
[----:B------:R-:W-:-:S02]  /*2fe0*/  LOP3.LUT R9, R12, R9, RZ, 0xc0, !PT ;  /* 0x000000090c097212 */ /* 0x000fc400078ec0ff */
[----:B------:R-:W-:Y:S02]  /*2ff0*/  VOTE.ANY R12, PT, P5 ;  /* 0x00000000000c7806 */ /* 0x000fe400028e0100 */
[----:B------:R-:W-:Y:S02]  /*3000*/  @!P4 LOP3.LUT R30, RZ, R30, RZ, 0x33, !PT ;  /* 0x0000001eff1ec212 */ /* 0x000fe400078e33ff */
[----:B------:R-:W-:Y:S02]  /*3010*/  @!P5 LOP3.LUT R12, RZ, R12, RZ, 0x33, !PT ;  /* 0x0000000cff0cd212 */ /* 0x000fe400078e33ff */
[----:B------:R-:W-:Y:S02]  /*3020*/  LOP3.LUT R9, R30, R9, RZ, 0xc0, !PT ;  /* 0x000000091e097212 */ /* 0x000fe400078ec0ff */
[----:B------:R-:W-:Y:S02]  /*3030*/  VOTE.ANY R30, PT, P6 ;  /* 0x00000000001e7806 */ /* 0x000fe400030e0100 */
[----:B------:R-:W-:-:S02]  /*3040*/  LOP3.LUT R9, R12, R9, RZ, 0xc0, !PT ;  /* 0x000000090c097212 */ /* 0x000fc400078ec0ff */
[----:B------:R-:W-:Y:S02]  /*3050*/  VOTE.ANY R12, PT, P0 ;  /* 0x00000000000c7806 */ /* 0x000fe400000e0100 */
[----:B------:R-:W-:Y:S02]  /*3060*/  @!P6 LOP3.LUT R30, RZ, R30, RZ, 0x33, !PT ;  /* 0x0000001eff1ee212 */ /* 0x000fe400078e33ff */
[----:B------:R-:W-:Y:S02]  /*3070*/  @!P0 LOP3.LUT R12, RZ, R12, RZ, 0x33, !PT ;  /* 0x0000000cff0c8212 */ /* 0x000fe400078e33ff */
[----:B------:R-:W-:Y:S01]  /*3080*/  LOP3.LUT R9, R30, R9, RZ, 0xc0, !PT ;  /* 0x000000091e097212 */ /* 0x000fe200078ec0ff */
[----:B------:R-:W-:-:S03]  /*3090*/  IMAD.MOV.U32 R30, RZ, RZ, RZ ;  /* 0x000000ffff1e7224 */ /* 0x000fc600078e00ff */
[----:B0-----:R-:W-:-:S04]  /*30a0*/  LOP3.LUT R29, R12, R9, RZ, 0xc0, !PT ;  /* 0x000000090c1d7212 */ /* 0x001fc800078ec0ff */
[----:B------:R-:W0:Y:S01]  /*30b0*/  FLO.U32 R13, R29 ;  /* 0x0000001d000d7300 */ /* 0x000e2200000e0000 */
[----:B------:R-:W-:-:S07]  /*30c0*/  LOP3.LUT R9, R2, R29, RZ, 0xc0, !PT ;  /* 0x0000001d02097212 */ /* 0x000fce00078ec0ff */
[----:B------:R-:W1:Y:S01]  /*30d0*/  POPC R9, R9 ;  /* 0x0000000900097309 */ /* 0x000e620000000000 */
[----:B0-----:R-:W-:-:S13]  /*30e0*/  ISETP.NE.AND P0, PT, R4, R13, PT ;  /* 0x0000000d0400720c */ /* 0x001fda0003f05270 */
[----:B-123--:R-:W-:Y:S05]  /*30f0*/  @P0 BRA `(.L_x_36) ;  /* 0x0000000000040947 */ /* 0x00efea0003800000 */
[----:B------:R0:W1:Y:S02]  /*3100*/  ATOMS.ADD R30, [R28], R9 ;  /* 0x000000091c1e738c */ /* 0x0000640000000000 */
.L_x_36:
[----:B------:R-:W-:Y:S05]  /*3110*/  BSYNC.RECONVERGENT B0 ;  /* 0x0000000000007941 */ /* 0x000fea0003800200 */
.L_x_35:
[----:B------:R-:W-:Y:S01]  /*3120*/  R2P PR, R48, 0x7f ;  /* 0x0000007f30007804 */ /* 0x000fe20000000000 */
[----:B-1----:R1:W2:Y:S01]  /*3130*/  SHFL.IDX PT, R14, R30, R13, 0x1f ;  /* 0x00001f0d1e0e7589 */ /* 0x0022a200000e0000 */
[----:B------:R-:W-:Y:S01]  /*3140*/  BSSY.RECONVERGENT B0, `(.L_x_37) ;  /* 0x0000020000007945 */ /* 0x000fe20003800200 */
[----:B0-----:R-:W-:-:S10]  /*3150*/  IMAD.MOV.U32 R28, RZ, RZ, RZ ;  /* 0x000000ffff1c7224 */ /* 0x001fd400078e00ff */
        /* <DEDUP_REMOVED lines=24> */
[----:B------:R-:W0:Y:S01]  /*32e0*/  FLO.U32 R29, R31 ;  /* 0x0000001f001d7300 */ /* 0x000e2200000e0000 */
[----:B------:R-:W-:-:S07]  /*32f0*/  LOP3.LUT R12, R2, R31, RZ, 0xc0, !PT ;  /* 0x0000001f020c7212 */ /* 0x000fce00078ec0ff */
[----:B------:R-:W3:Y:S01]  /*3300*/  POPC R12, R12 ;  /* 0x0000000c000c7309 */ /* 0x000ee20000000000 */
[----:B0-----:R-:W-:-:S13]  /*3310*/  ISETP.NE.AND P0, PT, R4, R29, PT ;  /* 0x0000001d0400720c */ /* 0x001fda0003f05270 */
[----:B-123--:R-:W-:Y:S05]  /*3320*/  @P0 BRA `(.L_x_38) ;  /* 0x0000000000040947 */ /* 0x00efea0003800000 */
[----:B------:R0:W1:Y:S02]  /*3330*/  ATOMS.ADD R28, [R27], R12 ;  /* 0x0000000c1b1c738c */ /* 0x0000640000000000 */
.L_x_38:
[----:B------:R-:W-:Y:S05]  /*3340*/  BSYNC.RECONVERGENT B0 ;  /* 0x0000000000007941 */ /* 0x000fea0003800200 */
.L_x_37:
[----:B------:R-:W-:Y:S01]  /*3350*/  R2P PR, R47, 0x7f ;  /* 0x0000007f2f007804 */ /* 0x000fe20000000000 */
[----:B01----:R0:W1:Y:S01]  /*3360*/  SHFL.IDX PT, R27, R28, R29, 0x1f ;  /* 0x00001f1d1c1b7589 */ /* 0x00306200000e0000 */
[----:B------:R-:W-:Y:S11]  /*3370*/  BSSY.RECONVERGENT B0, `(.L_x_39) ;  /* 0x0000020000007945 */ /* 0x000ff60003800200 */
[----:B------:R-:W-:-:S02]  /*3380*/  VOTE.ANY R13, PT, P0 ;  /* 0x00000000000d7806 */ /* 0x000fc400000e0100 */
[----:B------:R-:W-:Y:S02]  /*3390*/  VOTE.ANY R30, PT, P1 ;  /* 0x00000000001e7806 */ /* 0x000fe400008e0100 */
[----:B------:R-:W-:Y:S02]  /*33a0*/  @!P0 LOP3.LUT R13, RZ, R13, RZ, 0x33, !PT ;  /* 0x0000000dff0d8212 */ /* 0x000fe400078e33ff */
[----:B------:R-:W-:Y:S02]  /*33b0*/  @!P1 LOP3.LUT R30, RZ, R30, RZ, 0x33, !PT ;  /* 0x0000001eff1e9212 */ /* 0x000fe400078e33ff */
[----:B------:R-:W-:Y:S02]  /*33c0*/  VOTE.ANY R48, PT, P2 ;  /* 0x0000000000307806 */ /* 0x000fe400010e0100 */
        /* <DEDUP_REMOVED lines=17> */
[----:B------:R-:W-:-:S04]  /*34e0*/  LOP3.LUT R13, R48, R13, RZ, 0xc0, !PT ;  /* 0x0000000d300d7212 */ /* 0x000fc800078ec0ff */
[----:B------:R-:W-:Y:S01]  /*34f0*/  LOP3.LUT R47, R30, R13, RZ, 0xc0, !PT ;  /* 0x0000000d1e2f7212 */ /* 0x000fe200078ec0ff */
[----:B------:R-:W-:-:S03]  /*3500*/  IMAD.MOV.U32 R30, RZ, RZ, RZ ;  /* 0x000000ffff1e7224 */ /* 0x000fc600078e00ff */
[----:B------:R-:W2:Y:S01]  /*3510*/  FLO.U32 R31, R47 ;  /* 0x0000002f001f7300 */ /* 0x000ea200000e0000 */
[----:B------:R-:W-:-:S07]  /*3520*/  LOP3.LUT R13, R2, R47, RZ, 0xc0, !PT ;  /* 0x0000002f020d7212 */ /* 0x000fce00078ec0ff */
[----:B------:R-:W3:Y:S01]  /*3530*/  POPC R13, R13 ;  /* 0x0000000d000d7309 */ /* 0x000ee20000000000 */
[----:B--2---:R-:W-:-:S13]  /*3540*/  ISETP.NE.AND P0, PT, R4, R31, PT ;  /* 0x0000001f0400720c */ /* 0x004fda0003f05270 */
[----:B01-3--:R-:W-:Y:S05]  /*3550*/  @P0 BRA `(.L_x_40) ;  /* 0x0000000000040947 */ /* 0x00bfea0003800000 */
[----:B------:R0:W1:Y:S02]  /*3560*/  ATOMS.ADD R30, [R26], R13 ;  /* 0x0000000d1a1e738c */ /* 0x0000640000000000 */
.L_x_40:
[----:B------:R-:W-:Y:S05]  /*3570*/  BSYNC.RECONVERGENT B0 ;  /* 0x0000000000007941 */ /* 0x000fea0003800200 */
.L_x_39:
[----:B------:R-:W-:Y:S01]  /*3580*/  R2P PR, R46, 0x7f ;  /* 0x0000007f2e007804 */ /* 0x000fe20000000000 */
[----:B-1----:R1:W2:Y:S01]  /*3590*/  SHFL.IDX PT, R28, R30, R31, 0x1f ;  /* 0x00001f1f1e1c7589 */ /* 0x0022a200000e0000 */
[----:B------:R-:W-:Y:S11]  /*35a0*/  BSSY.RECONVERGENT B0, `(.L_x_41) ;  /* 0x0000020000007945 */ /* 0x000ff60003800200 */
[----:B0-----:R-:W-:-:S02]  /*35b0*/  VOTE.ANY R26, PT, P0 ;  /* 0x00000000001a7806 */ /* 0x001fc400000e0100 */
        /* <DEDUP_REMOVED lines=9> */
[----:B------:R-:W-:Y:S01]  /*3650*/  LOP3.LUT P0, RZ, R46, 0x80, RZ, 0xc0, !PT ;  /* 0x000000802eff7812 */ /* 0x000fe2000780c0ff */
[----:B------:R-:W-:Y:S01]  /*3660*/  IMAD.MOV.U32 R46, RZ, RZ, RZ ;  /* 0x000000ffff2e7224 */ /* 0x000fe200078e00ff */
        /* <DEDUP_REMOVED lines=19> */
.L_x_42:
[----:B------:R-:W-:Y:S05]  /*37a0*/  BSYNC.RECONVERGENT B0 ;  /* 0x0000000000007941 */ /* 0x000fea0003800200 */
.L_x_41:
        /* <DEDUP_REMOVED lines=27> */
[----:B------:R-:W-:-:S04]  /*3960*/  LOP3.LUT R45, R30, R25, RZ, 0xc0, !PT ;  /* 0x000000191e2d7212 */ /* 0x000fc800078ec0ff */
[----:B------:R-:W0:Y:S01]  /*3970*/  FLO.U32 R31, R45 ;  /* 0x0000002d001f7300 */ /* 0x000e2200000e0000 */
[----:B------:R-:W-:-:S07]  /*3980*/  LOP3.LUT R25, R2, R45, RZ, 0xc0, !PT ;  /* 0x0000002d02197212 */ /* 0x000fce00078ec0ff */
[----:B------:R-:W3:Y:S01]  /*3990*/  POPC R25, R25 ;  /* 0x0000001900197309 */ /* 0x000ee20000000000 */
[----:B0-----:R-:W-:-:S13]  /*39a0*/  ISETP.NE.AND P0, PT, R4, R31, PT ;  /* 0x0000001f0400720c */ /* 0x001fda0003f05270 */
[----:B-123--:R-:W-:Y:S05]  /*39b0*/  @P0 BRA `(.L_x_44) ;  /* 0x0000000000080947 */ /* 0x00efea0003800000 */
[----:B------:R-:W2:Y:S04]  /*39c0*/  LDL.LU R47, [R1+0x4] ;  /* 0x00000400012f7983 */ /* 0x000ea80000300800 */
[----:B--2---:R0:W1:Y:S02]  /*39d0*/  ATOMS.ADD R48, [R47], R25 ;  /* 0x000000192f30738c */ /* 0x0040640000000000 */
.L_x_44:
[----:B------:R-:W-:Y:S05]  /*39e0*/  BSYNC.RECONVERGENT B0 ;  /* 0x0000000000007941 */ /* 0x000fea0003800200 */
.L_x_43:
[----:B------:R-:W-:Y:S01]  /*39f0*/  R2P PR, R44, 0x7f ;  /* 0x0000007f2c007804 */ /* 0x000fe20000000000 */
[----:B------:R-:W-:Y:S01]  /*3a00*/  BSSY.RECONVERGENT B0, `(.L_x_45) ;  /* 0x0000022000007945 */ /* 0x000fe20003800200 */
[----:B------:R-:W-:-:S11]  /*3a10*/  IMAD.MOV.U32 R46, RZ, RZ, RZ ;  /* 0x000000ffff2e7224 */ /* 0x000fd600078e00ff */
[----:B------:R-:W-:Y:S02]  /*3a20*/  VOTE.ANY R30, PT, P0 ;  /* 0x00000000001e7806 */ /* 0x000fe400000e0100 */
[----:B------:R-:W-:Y:S02]  /*3a30*/  VOTE.ANY R45, PT, P1 ;  /* 0x00000000002d7806 */ /* 0x000fe400008e0100 */
[----:B------:R-:W-:Y:S02]  /*3a40*/  @!P0 LOP3.LUT R30, RZ, R30, RZ, 0x33, !PT ;  /* 0x0000001eff1e8212 */ /* 0x000fe400078e33ff */
[----:B------:R-:W-:Y:S02]  /*3a50*/  @!P1 LOP3.LUT R45, RZ, R45, RZ, 0x33, !PT ;  /* 0x0000002dff2d9212 */ /* 0x000fe400078e33ff */
[----:B0-----:R-:W-:Y:S02]  /*3a60*/  VOTE.ANY R47, PT, P2 ;  /* 0x00000000002f7806 */ /* 0x001fe400010e0100 */
[----:B------:R-:W-:-:S02]  /*3a70*/  LOP3.LUT R30, R45, R30, RZ, 0xc0, !PT ;  /* 0x0000001e2d1e7212 */ /* 0x000fc400078ec0ff */
[----:B------:R-:W-:Y:S02]  /*3a80*/  @!P2 LOP3.LUT R47, RZ, R47, RZ, 0x33, !PT ;  /* 0x0000002fff2fa212 */ /* 0x000fe400078e33ff */
[----:B------:R-:W-:Y:S02]  /*3a90*/  VOTE.ANY R45, PT, P3 ;  /* 0x00000000002d7806 */ /* 0x000fe400018e0100 */
[----:B------:R-:W-:Y:S02]  /*3aa0*/  LOP3.LUT R30, R47, R30, RZ, 0xc0, !PT ;  /* 0x0000001e2f1e7212 */ /* 0x000fe400078ec0ff */
[----:B------:R-:W-:Y:S02]  /*3ab0*/  @!P3 LOP3.LUT R45, RZ, R45, RZ, 0x33, !PT ;  /* 0x0000002dff2db212 */ /* 0x000fe400078e33ff */
[----:B------:R-:W-:Y:S02]  /*3ac0*/  LOP3.LUT P0, RZ, R44, 0x80, RZ, 0xc0, !PT ;  /* 0x000000802cff7812 */ /* 0x000fe4000780c0ff */
[----:B------:R-:W-:Y:S01]  /*3ad0*/  VOTE.ANY R47, PT, P4 ;  /* 0x00000000002f7806 */ /* 0x000fe200020e0100 */
[----:B-1----:R0:W1:Y:S01]  /*3ae0*/  SHFL.IDX PT, R44, R48, R31, 0x1f ;  /* 0x00001f1f302c7589 */ /* 0x00206200000e0000 */
        /* <DEDUP_REMOVED lines=12> */
[----:B------:R-:W2:Y:S01]  /*3bb0*/  FLO.U32 R45, R47 ;  /* 0x0000002f002d7300 */ /* 0x000ea200000e0000 */
[----:B------:R-:W-:-:S07]  /*3bc0*/  LOP3.LUT R30, R2, R47, RZ, 0xc0, !PT ;  /* 0x0000002f021e7212 */ /* 0x000fce00078ec0ff */
[----:B------:R-:W3:Y:S01]  /*3bd0*/  POPC R30, R30 ;  /* 0x0000001e001e7309 */ /* 0x000ee20000000000 */
[----:B--2---:R-:W-:-:S13]  /*3be0*/  ISETP.NE.AND P0, PT, R4, R45, PT ;  /* 0x0000002d0400720c */ /* 0x004fda0003f05270 */
[----:B01-3--:R-:W-:Y:S05]  /*3bf0*/  @P0 BRA `(.L_x_46) ;  /* 0x0000000000080947 */ /* 0x00bfea0003800000 */
[----:B------:R-:W2:Y:S04]  /*3c00*/  LDL.LU R49, [R1] ;  /* 0x0000000001317983 */ /* 0x000ea80000300800 */
[----:B--2---:R0:W1:Y:S02]  /*3c10*/  ATOMS.ADD R46, [R49], R30 ;  /* 0x0000001e312e738c */ /* 0x0040640000000000 */
.L_x_46:
[----:B------:R-:W-:Y:S05]  /*3c20*/  BSYNC.RECONVERGENT B0 ;  /* 0x0000000000007941 */ /* 0x000fea0003800200 */
.L_x_45:
        /* <DEDUP_REMOVED lines=13> */
[----:B------:R-:W-:Y:S01]  /*3d00*/  VOTE.ANY R50, PT, P4 ;  /* 0x0000000000327806 */ /* 0x000fe200020e0100 */
[----:B-1----:R1:W2:Y:S01]  /*3d10*/  SHFL.IDX PT, R43, R46, R45, 0x1f ;  /* 0x00001f2d2e2b7589 */ /* 0x0022a200000e0000 */
        /* <DEDUP_REMOVED lines=11> */
[----:B0-----:R-:W-:Y:S01]  /*3dd0*/  LOP3.LUT R49, R48, R31, RZ, 0xc0, !PT ;  /* 0x0000001f30317212 */ /* 0x001fe200078ec0ff */
[----:B------:R-:W-:-:S03]  /*3de0*/  IMAD.MOV.U32 R48, RZ, RZ, RZ ;  /* 0x000000ffff307224 */ /* 0x000fc600078e00ff */
[----:B------:R-:W0:Y:S01]  /*3df0*/  FLO.U32 R47, R49 ;  /* 0x00000031002f7300 */ /* 0x000e2200000e0000 */
[----:B------:R-:W-:-:S07]  /*3e00*/  LOP3.LUT R31, R2, R49, RZ, 0xc0, !PT ;  /* 0x00000031021f7212 */ /* 0x000fce00078ec0ff */
[----:B------:R-:W3:Y:S01]  /*3e10*/  POPC R31, R31 ;  /* 0x0000001f001f7309 */ /* 0x000ee20000000000 */
[----:B0-----:R-:W-:-:S13]  /*3e20*/  ISETP.NE.AND P0, PT, R4, R47, PT ;  /* 0x0000002f0400720c */ /* 0x001fda0003f05270 */
[----:B-123--:R-:W-:Y:S05]  /*3e30*/  @P0 BRA `(.L_x_48) ;  /* 0x0000000000040947 */ /* 0x00efea0003800000 */
[----:B------:R0:W1:Y:S02]  /*3e40*/  ATOMS.ADD R48, [R24], R31 ;  /* 0x0000001f1830738c */ /* 0x0000640000000000 */
.L_x_48:
[----:B------:R-:W-:Y:S05]  /*3e50*/  BSYNC.RECONVERGENT B0 ;  /* 0x0000000000007941 */ /* 0x000fea0003800200 */
.L_x_47:
[----:B------:R-:W-:Y:S01]  /*3e60*/  R2P PR, R42, 0x7f ;  /* 0x0000007f2a007804 */ /* 0x000fe20000000000 */
[----:B------:R-:W-:Y:S01]  /*3e70*/  BSSY.RECONVERGENT B0, `(.L_x_49) ;  /* 0x0000021000007945 */ /* 0x000fe20003800200 */
[----:B------:R-:W-:-:S11]  /*3e80*/  IMAD.MOV.U32 R46, RZ, RZ, RZ ;  /* 0x000000ffff2e7224 */ /* 0x000fd600078e00ff */
[----:B0-----:R-:W-:Y:S02]  /*3e90*/  VOTE.ANY R24, PT, P0 ;  /* 0x0000000000187806 */ /* 0x001fe400000e0100 */
        /* <DEDUP_REMOVED lines=29> */
[----:B------:R0:W1:Y:S02]  /*4070*/  ATOMS.ADD R46, [R23], R24 ;  /* 0x00000018172e738c */ /* 0x0000640000000000 */
.L_x_50:
[----:B------:R-:W-:Y:S05]  /*4080*/  BSYNC.RECONVERGENT B0 ;  /* 0x0000000000007941 */ /* 0x000fea0003800200 */
.L_x_49:
[----:B------:R-:W-:Y:S01]  /*4090*/  R2P PR, R41, 0x7f ;  /* 0x0000007f29007804 */ /* 0x000fe20000000000 */
[----:B------:R-:W-:-:S12]  /*40a0*/  BSSY.RECONVERGENT B0, `(.L_x_51) ;  /* 0x0000021000007945 */ /* 0x000fd80003800200 */
        /* <DEDUP_REMOVED lines=23> */
[----:B------:R-:W-:Y:S01]  /*4220*/  LOP3.LUT R49, R48, R23, RZ, 0xc0, !PT ;  /* 0x0000001730317212 */ /* 0x000fe200078ec0ff */
[----:B------:R-:W-:Y:S01]  /*4230*/  IMAD.MOV.U32 R48, RZ, RZ, RZ ;  /* 0x000000ffff307224 */ /* 0x000fe200078e00ff */
[----:B-1----:R0:W1:Y:S02]  /*4240*/  SHFL.IDX PT, R23, R46, R45, 0x1f ;  /* 0x00001f2d2e177589 */ /* 0x00206400000e0000 */
[----:B------:R-:W2:Y:S01]  /*4250*/  FLO.U32 R47, R49 ;  /* 0x00000031002f7300 */ /* 0x000ea200000e0000 */
[----:B------:R-:W-:-:S07]  /*4260*/  LOP3.LUT R41, R2, R49, RZ, 0xc0, !PT ;  /* 0x0000003102297212 */ /* 0x000fce00078ec0ff */
[----:B------:R-:W3:Y:S01]  /*4270*/  POPC R41, R41 ;  /* 0x0000002900297309 */ /* 0x000ee20000000000 */
[----:B--2---:R-:W-:-:S13]  /*4280*/  ISETP.NE.AND P0, PT, R4, R47, PT ;  /* 0x0000002f0400720c */ /* 0x004fda0003f05270 */
[----:B01-3--:R-:W-:Y:S05]  /*4290*/  @P0 BRA `(.L_x_52) ;  /* 0x0000000000040947 */ /* 0x00bfea0003800000 */
[----:B------:R0:W1:Y:S02]  /*42a0*/  ATOMS.ADD R48, [R22], R41 ;  /* 0x000000291630738c */ /* 0x0000640000000000 */
.L_x_52:
[----:B------:R-:W-:Y:S05]  /*42b0*/  BSYNC.RECONVERGENT B0 ;  /* 0x0000000000007941 */ /* 0x000fea0003800200 */
.L_x_51:
        /* <DEDUP_REMOVED lines=34> */
.L_x_54:
[----:B------:R-:W-:Y:S05]  /*44e0*/  BSYNC.RECONVERGENT B0 ;  /* 0x0000000000007941 */ /* 0x000fea0003800200 */
.L_x_53:
        /* <DEDUP_REMOVED lines=34> */
.L_x_56:
[----:B------:R-:W-:Y:S05]  /*4710*/  BSYNC.RECONVERGENT B0 ;  /* 0x0000000000007941 */ /* 0x000fea0003800200 */
.L_x_55:
        /* <DEDUP_REMOVED lines=34> */
.L_x_58:
[----:B------:R-:W-:Y:S05]  /*4940*/  BSYNC.RECONVERGENT B0 ;  /* 0x0000000000007941 */ /* 0x000fea0003800200 */
.L_x_57:
        /* <DEDUP_REMOVED lines=34> */
.L_x_60:
[----:B------:R-:W-:Y:S05]  /*4b70*/  BSYNC.RECONVERGENT B0 ;  /* 0x0000000000007941 */ /* 0x000fea0003800200 */
.L_x_59:
        /* <DEDUP_REMOVED lines=26> */
[----:B------:R-:W-:Y:S02]  /*4d20*/  LOP3.LUT R49, R45, R18, RZ, 0xc0, !PT ;  /* 0x000000122d317212 */ /* 0x000fe400078ec0ff */
[----:B-1----:R0:W1:Y:S02]  /*4d30*/  SHFL.IDX PT, R18, R48, R47, 0x1f ;  /* 0x00001f2f30127589 */ /* 0x00206400000e0000 */
[----:B------:R-:W2:Y:S01]  /*4d40*/  FLO.U32 R45, R49 ;  /* 0x00000031002d7300 */ /* 0x000ea200000e0000 */
[----:B------:R-:W-:-:S07]  /*4d50*/  LOP3.LUT R34, R2, R49, RZ, 0xc0, !PT ;  /* 0x0000003102227212 */ /* 0x000fce00078ec0ff */
[----:B------:R-:W3:Y:S01]  /*4d60*/  POPC R34, R34 ;  /* 0x0000002200227309 */ /* 0x000ee20000000000 */
[----:B--2---:R-:W-:-:S13]  /*4d70*/  ISETP.NE.AND P0, PT, R4, R45, PT ;  /* 0x0000002d0400720c */ /* 0x004fda0003f05270 */
[----:B01-3--:R-:W-:Y:S05]  /*4d80*/  @P0 BRA `(.L_x_62) ;  /* 0x0000000000040947 */ /* 0x00bfea0003800000 */
[----:B------:R0:W1:Y:S02]  /*4d90*/  ATOMS.ADD R46, [R17], R34 ;  /* 0x00000022112e738c */ /* 0x0000640000000000 */
.L_x_62:
[----:B------:R-:W-:Y:S05]  /*4da0*/  BSYNC.RECONVERGENT B0 ;  /* 0x0000000000007941 */ /* 0x000fea0003800200 */
.L_x_61:
        /* <DEDUP_REMOVED lines=28> */
[----:B------:R-:W0:Y:S01]  /*4f70*/  FLO.U32 R33, R47 ;  /* 0x0000002f00217300 */ /* 0x000e2200000e0000 */
[----:B------:R-:W-:-:S07]  /*4f80*/  LOP3.LUT R17, R2, R47, RZ, 0xc0, !PT ;  /* 0x0000002f02117212 */ /* 0x000fce00078ec0ff */
[----:B------:R-:W3:Y:S01]  /*4f90*/  POPC R17, R17 ;  /* 0x0000001100117309 */ /* 0x000ee20000000000 */
[----:B0-----:R-:W-:-:S13]  /*4fa0*/  ISETP.NE.AND P0, PT, R4, R33, PT ;  /* 0x000000210400720c */ /* 0x001fda0003f05270 */
[----:B-123--:R-:W-:Y:S05]  /*4fb0*/  @P0 BRA `(.L_x_64) ;  /* 0x0000000000040947 */ /* 0x00efea0003800000 */
[----:B------:R0:W1:Y:S02]  /*4fc0*/  ATOMS.ADD R48, [R16], R17 ;  /* 0x000000111030738c */ /* 0x0000640000000000 */
.L_x_64:
[----:B------:R-:W-:Y:S05]  /*4fd0*/  BSYNC.RECONVERGENT B0 ;  /* 0x0000000000007941 */ /* 0x000fea0003800200 */
.L_x_63:
[----:B------:R-:W-:Y:S01]  /*4fe0*/  R2P PR, R32, 0x7f ;  /* 0x0000007f20007804 */ /* 0x000fe20000000000 */
[----:B-1----:R1:W2:Y:S01]  /*4ff0*/  SHFL.IDX PT, R48, R48, R33, 0x1f ;  /* 0x00001f2130307589 */ /* 0x0022a200000e0000 */
[----:B------:R-:W-:Y:S01]  /*5000*/  BSSY.RECONVERGENT B0, `(.L_x_65) ;  /* 0x0000021000007945 */ /* 0x000fe20003800200 */
[----:B------:R-:W-:Y:S02]  /*5010*/  IMAD.IADD R8, R5, 0x1, R8 ;  /* 0x0000000105087824 */ /* 0x000fe400078e0208 */
[----:B------:R-:W-:-:S08]  /*5020*/  IMAD.MOV.U32 R5, RZ, RZ, RZ ;  /* 0x000000ffff057224 */ /* 0x000fd000078e00ff */
        /* <DEDUP_REMOVED lines=30> */
.L_x_66:
[----:B------:R-:W-:Y:S05]  /*5210*/  BSYNC.RECONVERGENT B0 ;  /* 0x0000000000007941 */ /* 0x000fea0003800200 */
.L_x_65:
[----:B------:R-:W2:Y:S01]  /*5220*/  LDL.LU R4, [R1+0x8] ;  /* 0x0000080001047983 */ /* 0x000ea20000300800 */
[----:B------:R-:W-:Y:S01]  /*5230*/  IMAD.IADD R6, R6, 0x1, R7 ;  /* 0x0000000106067824 */ /* 0x000fe200078e0207 */
[----:B------:R-:W-:Y:S01]  /*5240*/  BSSY B1, `(.L_x_67) ;  /* 0x000006c000017945 */ /* 0x000fe20003800000 */
[----:B------:R-:W-:Y:S01]  /*5250*/  IMAD.IADD R10, R10, 0x1, R11 ;  /* 0x000000010a0a7824 */ /* 0x000fe200078e020b */
[----:B-1----:R-:W0:Y:S01]  /*5260*/  SHFL.IDX PT, R5, R5, R16, 0x1f ;  /* 0x00001f1005057589 */ /* 0x002e2200000e0000 */
[----:B------:R-:W-:Y:S02]  /*5270*/  IMAD.IADD R14, R9, 0x1, R14 ;  /* 0x00000001090e7824 */ /* 0x000fe400078e020e */
[--C-:B------:R-:W-:Y:S01]  /*5280*/  IMAD R8, R8, 0x4, R73.reuse ;  /* 0x0000000408087824 */ /* 0x100fe200078e0249 */
[----:B------:R-:W-:Y:S01]  /*5290*/  BAR.SYNC.DEFER_BLOCKING 0x0 ;  /* 0x0000000000007b1d */ /* 0x000fe20000010000 */
[----:B------:R-:W-:Y:S02]  /*52a0*/  IMAD.IADD R28, R13, 0x1, R28 ;  /* 0x000000010d1c7824 */ /* 0x000fe400078e021c */
[----:B------:R-:W-:-:S02]  /*52b0*/  IMAD R7, R6, 0x4, R73 ;  /* 0x0000000406077824 */ /* 0x000fc400078e0249 */
[----:B------:R-:W-:Y:S02]  /*52c0*/  IMAD.IADD R26, R26, 0x1, R29 ;  /* 0x000000011a1a7824 */ /* 0x000fe400078e021d */
[--C-:B------:R-:W-:Y:S02]  /*52d0*/  IMAD R10, R10, 0x4, R73.reuse ;  /* 0x000000040a0a7824 */ /* 0x100fe400078e0249 */
[----:B------:R-:W-:Y:S02]  /*52e0*/  IMAD.IADD R44, R25, 0x1, R44 ;  /* 0x00000001192c7824 */ /* 0x000fe400078e022c */
[----:B------:R-:W-:Y:S02]  /*52f0*/  IMAD R9, R14, 0x4, R73 ;  /* 0x000000040e097824 */ /* 0x000fe400078e0249 */
[----:B------:R-:W-:Y:S02]  /*5300*/  IMAD.IADD R42, R31, 0x1, R42 ;  /* 0x000000011f2a7824 */ /* 0x000fe400078e022a */
[----:B------:R-:W-:-:S02]  /*5310*/  IMAD.IADD R24, R24, 0x1, R23 ;  /* 0x0000000118187824 */ /* 0x000fc400078e0217 */
[----:B------:R-:W-:Y:S02]  /*5320*/  IMAD R6, R26, 0x4, R73 ;  /* 0x000000041a067824 */ /* 0x000fe400078e0249 */
[----:B------:R-:W-:Y:S02]  /*5330*/  IMAD.IADD R40, R41, 0x1, R40 ;  /* 0x0000000129287824 */ /* 0x000fe400078e0228 */
[----:B0-----:R-:W-:Y:S02]  /*5340*/  IMAD.IADD R2, R2, 0x1, R5 ;  /* 0x0000000102027824 */ /* 0x001fe400078e0205 */
[--C-:B------:R-:W-:Y:S01]  /*5350*/  IMAD R5, R28, 0x4, R73.reuse ;  /* 0x000000041c057824 */ /* 0x100fe200078e0249 */
[----:B------:R0:W-:Y:S01]  /*5360*/  STS [R8+-0x4], R71 ;  /* 0xfffffc4708007388 */ /* 0x0001e20000000800 */
[----:B------:R-:W-:Y:S02]  /*5370*/  IMAD R11, R44, 0x4, R73 ;  /* 0x000000042c0b7824 */ /* 0x000fe400078e0249 */
[----:B------:R-:W-:Y:S01]  /*5380*/  IMAD.IADD R22, R22, 0x1, R37 ;  /* 0x0000000116167824 */ /* 0x000fe200078e0225 */
[----:B------:R1:W-:Y:S01]  /*5390*/  STS [R7+-0x4], R70 ;  /* 0xfffffc4607007388 */ /* 0x0003e20000000800 */
[----:B------:R-:W-:-:S02]  /*53a0*/  IMAD.IADD R36, R21, 0x1, R36 ;  /* 0x0000000115247824 */ /* 0x000fc400078e0224 */
[----:B------:R-:W-:Y:S01]  /*53b0*/  IMAD.IADD R20, R20, 0x1, R35 ;  /* 0x0000000114147824 */ /* 0x000fe200078e0223 */
[----:B------:R3:W-:Y:S01]  /*53c0*/  STS [R10+-0x4], R69 ;  /* 0xfffffc450a007388 */ /* 0x0007e20000000800 */
[----:B------:R-:W-:Y:S02]  /*53d0*/  IMAD.IADD R18, R19, 0x1, R18 ;  /* 0x0000000113127824 */ /* 0x000fe400078e0212 */
[----:B0-----:R-:W-:Y:S01]  /*53e0*/  IMAD R8, R24, 0x4, R73 ;  /* 0x0000000418087824 */ /* 0x001fe200078e0249 */
[----:B------:R0:W-:Y:S01]  /*53f0*/  STS [R9+-0x4], R68 ;  /* 0xfffffc4409007388 */ /* 0x0001e20000000800 */
[----:B------:R-:W-:Y:S02]  /*5400*/  IMAD.IADD R34, R34, 0x1, R45 ;  /* 0x0000000122227824 */ /* 0x000fe400078e022d */
[----:B-1----:R-:W-:Y:S02]  /*5410*/  IMAD R7, R42, 0x4, R73 ;  /* 0x000000042a077824 */ /* 0x002fe400078e0249 */
[----:B------:R-:W-:-:S02]  /*5420*/  IMAD.IADD R48, R17, 0x1, R48 ;  /* 0x0000000111307824 */ /* 0x000fc400078e0230 */
[--C-:B---3--:R-:W-:Y:S02]  /*5430*/  IMAD R10, R22, 0x4, R73.reuse ;  /* 0x00000004160a7824 */ /* 0x108fe400078e0249 */
[--C-:B------:R-:W-:Y:S02]  /*5440*/  IMAD R13, R36, 0x4, R73.reuse ;  /* 0x00000004240d7824 */ /* 0x100fe400078e0249 */
[--C-:B0-----:R-:W-:Y:S02]  /*5450*/  IMAD R9, R40, 0x4, R73.reuse ;  /* 0x0000000428097824 */ /* 0x101fe400078e0249 */
[----:B------:R-:W-:Y:S01]  /*5460*/  IMAD R2, R2, 0x4, R73 ;  /* 0x0000000402027824 */ /* 0x000fe200078e0249 */
[----:B--2---:R-:W-:Y:S01]  /*5470*/  ISETP.NE.AND P0, PT, R4, RZ, PT ;  /* 0x000000ff0400720c */ /* 0x004fe20003f05270 */
[----:B------:R-:W-:Y:S02]  /*5480*/  IMAD.IADD R4, R12, 0x1, R27 ;  /* 0x000000010c047824 */ /* 0x000fe400078e021b */
[----:B------:R-:W-:-:S02]  /*5490*/  IMAD.IADD R12, R30, 0x1, R43 ;  /* 0x000000011e0c7824 */ /* 0x000fc400078e022b */
[--C-:B------:R-:W-:Y:S02]  /*54a0*/  IMAD R4, R4, 0x4, R73.reuse ;  /* 0x0000000404047824 */ /* 0x100fe400078e0249 */
[----:B------:R-:W-:-:S03]  /*54b0*/  IMAD R12, R12, 0x4, R73 ;  /* 0x000000040c0c7824 */ /* 0x000fc600078e0249 */
[----:B------:R0:W-:Y:S04]  /*54c0*/  STS [R4+-0x4], R67 ;  /* 0xfffffc4304007388 */ /* 0x0001e80000000800 */
[----:B------:R1:W-:Y:S04]  /*54d0*/  STS [R5+-0x4], R66 ;  /* 0xfffffc4205007388 */ /* 0x0003e80000000800 */
[----:B------:R2:W-:Y:S01]  /*54e0*/  STS [R6+-0x4], R65 ;  /* 0xfffffc4106007388 */ /* 0x0005e20000000800 */
[----:B0-----:R-:W-:-:S03]  /*54f0*/  IMAD R4, R20, 0x4, R73 ;  /* 0x0000000414047824 */ /* 0x001fc600078e0249 */
[----:B------:R0:W-:Y:S01]  /*5500*/  STS [R11+-0x4], R64 ;  /* 0xfffffc400b007388 */ /* 0x0001e20000000800 */
[----:B-1----:R-:W-:-:S03]  /*5510*/  IMAD R5, R18, 0x4, R73 ;  /* 0x0000000412057824 */ /* 0x002fc600078e0249 */
[----:B------:R-:W-:Y:S01]  /*5520*/  STS [R12+-0x4], R63 ;  /* 0xfffffc3f0c007388 */ /* 0x000fe20000000800 */
[----:B--2---:R-:W-:-:S03]  /*5530*/  IMAD R6, R34, 0x4, R73 ;  /* 0x0000000422067824 */ /* 0x004fc600078e0249 */
[----:B------:R-:W-:Y:S01]  /*5540*/  STS [R7+-0x4], R62 ;  /* 0xfffffc3e07007388 */ /* 0x000fe20000000800 */
[----:B0-----:R-:W-:-:S03]  /*5550*/  IMAD R11, R48, 0x4, R73 ;  /* 0x00000004300b7824 */ /* 0x001fc600078e0249 */
[----:B------:R-:W-:Y:S04]  /*5560*/  STS [R8+-0x4], R61 ;  /* 0xfffffc3d08007388 */ /* 0x000fe80000000800 */
[----:B------:R-:W-:Y:S04]  /*5570*/  STS [R9+-0x4], R60 ;  /* 0xfffffc3c09007388 */ /* 0x000fe80000000800 */
[----:B------:R-:W-:Y:S04]  /*5580*/  STS [R10+-0x4], R59 ;  /* 0xfffffc3b0a007388 */ /* 0x000fe80000000800 */
[----:B------:R0:W-:Y:S04]  /*5590*/  STS [R13+-0x4], R58 ;  /* 0xfffffc3a0d007388 */ /* 0x0001e80000000800 */
[----:B------:R1:W-:Y:S04]  /*55a0*/  STS [R4+-0x4], R57 ;  /* 0xfffffc3904007388 */ /* 0x0003e80000000800 */
[----:B------:R1:W-:Y:S01]  /*55b0*/  STS [R5+-0x4], R56 ;  /* 0xfffffc3805007388 */ /* 0x0003e20000000800 */
[----:B0-----:R-:W-:-:S03]  /*55c0*/  IMAD R13, R39, 0x8, R73 ;  /* 0x00000008270d7824 */ /* 0x001fc600078e0249 */
[----:B------:R1:W-:Y:S04]  /*55d0*/  STS [R6+-0x4], R55 ;  /* 0xfffffc3706007388 */ /* 0x0003e80000000800 */
[----:B------:R1:W-:Y:S04]  /*55e0*/  STS [R11+-0x4], R54 ;  /* 0xfffffc360b007388 */ /* 0x0003e80000000800 */
[----:B------:R1:W-:Y:S01]  /*55f0*/  STS [R2+-0x4], R53 ;  /* 0xfffffc3502007388 */ /* 0x0003e20000000800 */
[----:B------:R-:W-:Y:S05]  /*5600*/  @P0 BRA `(.L_x_68) ;  /* 0x0000000000bc0947 */ /* 0x000fea0003800000 */
[----:B------:R-:W1:Y:S02]  /*5610*/  LDCU.64 UR8, c[0x0][0x398] ;  /* 0x00007300ff0877ac */ /* 0x000e640008000a00 */
[----:B-1----:R-:W-:-:S04]  /*5620*/  LEA R6, P0, R39, UR8, 0x3 ;  /* 0x0000000827067c11 */ /* 0x002fc8000f8018ff */
[----:B------:R-:W-:-:S05]  /*5630*/  LEA.HI.X R7, R39, UR9, RZ, 0x3, P0 ;  /* 0x0000000927077c11 */ /* 0x000fca00080f1cff */
[----:B------:R-:W2:Y:S01]  /*5640*/  LDG.E.64 R4, desc[UR6][R6.64] ;  /* 0x0000000606047981 */ /* 0x000ea2000c1e1b00 */
[----:B------:R-:W-:Y:S02]  /*5650*/  SHF.R.S32.HI R9, RZ, 0x1f, R3 ;  /* 0x0000001fff097819 */ /* 0x000fe40000011403 */
[----:B--2---:R-:W-:-:S05]  /*5660*/  IADD3 R4, P0, PT, -R3, R4, RZ ;  /* 0x0000000403047210 */ /* 0x004fca0007f1e1ff */
[----:B------:R-:W-:Y:S01]  /*5670*/  IMAD.X R5, R5, 0x1, ~R9, P0 ;  /* 0x0000000105057824 */ /* 0x000fe200000e0e09 */
[----:B------:R-:W-:Y:S01]  /*5680*/  ISETP.GE.AND P0, PT, R72, 0x1, PT ;  /* 0x000000014800780c */ /* 0x000fe20003f06270 */
[----:B------:R-:W-:-:S03]  /*5690*/  IMAD.MOV.U32 R9, RZ, RZ, R52 ;  /* 0x000000ffff097224 */ /* 0x000fc600078e0034 */
[----:B------:R0:W-:Y:S09]  /*56a0*/  STS.64 [R13+0x7200], R4 ;  /* 0x007200040d007388 */ /* 0x0001f20000000a00 */
[----:B------:R-:W-:Y:S05]  /*56b0*/  @!P0 BRA `(.L_x_69) ;  /* 0x00000000006c8947 */ /* 0x000fea0003800000 */
[----:B------:R-:W-:Y:S01]  /*56c0*/  BSSY B0, `(.L_x_70) ;  /* 0x0000019000007945 */ /* 0x000fe20003800000 */
[----:B------:R-:W-:Y:S02]  /*56d0*/  IMAD.MOV.U32 R2, RZ, RZ, -0x1 ;  /* 0xffffffffff027424 */ /* 0x000fe400078e00ff */
[----:B------:R-:W-:Y:S02]  /*56e0*/  IMAD.MOV.U32 R6, RZ, RZ, R72 ;  /* 0x000000ffff067224 */ /* 0x000fe400078e0048 */
[----:B------:R-:W-:-:S07]  /*56f0*/  IMAD.MOV.U32 R9, RZ, RZ, R52 ;  /* 0x000000ffff097224 */ /* 0x000fce00078e0034 */
.L_x_74:
[----:B0-----:R-:W0:Y:S01]  /*5700*/  LDC.64 R4, c[0x0][0x380] ;  /* 0x0000e000ff047b82 */ /* 0x001e220000000a00 */
[----:B------:R-:W-:Y:S01]  /*5710*/  VIADD R11, R6, 0xffffffff ;  /* 0xffffffff060b7836 */ /* 0x000fe20000000000 */
[----:B------:R-:W-:Y:S03]  /*5720*/  BSSY B2, `(.L_x_71) ;  /* 0x0000008000027945 */ /* 0x000fe60003800000 */
[----:B------:R-:W-:-:S04]  /*5730*/  IMAD R7, R11, 0x100, R39 ;  /* 0x000001000b077824 */ /* 0x000fc800078e0227 */
[----:B0-----:R-:W-:-:S07]  /*5740*/  IMAD.WIDE R4, R7, 0x4, R4 ;  /* 0x0000000407047825 */ /* 0x001fce00078e0204 */
.L_x_72:
[----:B------:R-:W-:Y:S05]  /*5750*/  YIELD ;  /* 0x0000000000007946 */ /* 0x000fea0003800000 */
[----:B------:R0:W-:Y:S06]  /*5760*/  MEMBAR.SC.CTA ;  /* 0x0000000000007992 */ /* 0x0001ec0000000000 */
[----:B0-----:R-:W2:Y:S02]  /*5770*/  LDG.E.STRONG.SYS R7, desc[UR6][R4.64] ;  /* 0x0000000604077981 */ /* 0x001ea4000c1f5900 */
[----:B--2---:R-:W-:-:S13]  /*5780*/  ISETP.NE.AND P0, PT, R7, RZ, PT ;  /* 0x000000ff0700720c */ /* 0x004fda0003f05270 */
[----:B------:R-:W-:Y:S05]  /*5790*/  @!P0 BRA `(.L_x_72) ;  /* 0xfffffffc00ec8947 */ /* 0x000fea000383ffff */
[----:B------:R-:W-:Y:S05]  /*57a0*/  BSYNC B2 ;  /* 0x0000000000027941 */ /* 0x000fea0003800000 */
.L_x_71:
[----:B------:R-:W-:Y:S01]  /*57b0*/  BSSY.RECONVERGENT B2, `(.L_x_73) ;  /* 0x0000006000027945 */ /* 0x000fe20003800200 */
[C---:B------:R-:W-:Y:S02]  /*57c0*/  ISETP.GT.AND P0, PT, R7.reuse, -0x1, PT ;  /* 0xffffffff0700780c */ /* 0x040fe40003f04270 */
[----:B------:R-:W-:Y:S01]  /*57d0*/  LOP3.LUT R4, R7, 0x3fffffff, RZ, 0xc0, !PT ;  /* 0x3fffffff07047812 */ /* 0x000fe200078ec0ff */
[----:B------:R-:W-:Y:S05]  /*57e0*/  WARPSYNC.EXCLUSIVE R2 ;  /* 0x0000000002007348 */ /* 0x000fea0003a00000 */
[----:B------:R-:W-:-:S05]  /*57f0*/  IMAD.IADD R9, R4, 0x1, R9 ;  /* 0x0000000104097824 */ /* 0x000fca00078e0209 */
[----:B------:R-:W-:-:S07]  /*5800*/  VOTE.ANY R2, PT, P0 ;  /* 0x0000000000027806 */ /* 0x000fce00000e0100 */
[----:B------:R-:W-:Y:S05]  /*5810*/  BSYNC.RECONVERGENT B2 ;  /* 0x0000000000027941 */ /* 0x000fea0003800200 */
.L_x_73:
[----:B------:R-:W-:Y:S01]  /*5820*/  ISETP.GT.U32.AND P1, PT, R6, 0x1, PT ;  /* 0x000000010600780c */ /* 0x000fe20003f24070 */
[----:B------:R-:W-:-:S12]  /*5830*/  IMAD.MOV.U32 R6, RZ, RZ, R11 ;  /* 0x000000ffff067224 */ /* 0x000fd800078e000b */
[----:B------:R-:W-:Y:S05]  /*5840*/  @P0 BRA P1, `(.L_x_74) ;  /* 0xfffffffc00ac0947 */ /* 0x000fea000083ffff */
[----:B------:R-:W-:Y:S05]  /*5850*/  BSYNC B0 ;  /* 0x0000000000007941 */ /* 0x000fea0003800000 */
.L_x_70:
[----:B------:R1:W2:Y:S02]  /*5860*/  LDS.64 R4, [R13+0x7200] ;  /* 0x007200000d047984 */ /* 0x0002a40000000a00 */
.L_x_69:
        /* <DEDUP_REMOVED lines=9> */
.L_x_68:
[----:B------:R-:W-:Y:S05]  /*5900*/  BSYNC B1 ;  /* 0x0000000000017941 */ /* 0x000fea0003800000 */
.L_x_67:
[----:B0-----:R-:W0:Y:S01]  /*5910*/  LDC.64 R8, c[0x0][0x390] ;  /* 0x0000e400ff087b82 */ /* 0x001e220000000a00 */
[----:B-1----:R-:W-:-:S04]  /*5920*/  IMAD.MOV.U32 R5, RZ, RZ, 0x1c80 ;  /* 0x00001c80ff057424 */ /* 0x002fc800078e00ff */
[----:B------:R-:W-:-:S03]  /*5930*/  IMAD R5, R72, R5, 0x1c80 ;  /* 0x00001c8048057424 */ /* 0x000fc600078e0205 */
[----:B------:R-:W1:Y:S01]  /*5940*/  LDC R6, c[0x0][0x3c0] ;  /* 0x0000f000ff067b82 */ /* 0x000e620000000800 */
[----:B0-----:R-:W-:Y:S02]  /*5950*/  ISETP.EQ.U32.AND P1, PT, R8, RZ, PT ;  /* 0x000000ff0800720c */ /* 0x001fe40003f22070 */
[CC--:B-1----:R-:W-:Y:S02]  /*5960*/  ISETP.GE.AND P0, PT, R5.reuse, R6.reuse, PT ;  /* 0x000000060500720c */ /* 0x0c2fe40003f06270 */
[----:B------:R-:W-:Y:S02]  /*5970*/  ISETP.GT.AND P3, PT, R5, R6, PT ;  /* 0x000000060500720c */ /* 0x000fe40003f64270 */
[----:B------:R-:W-:-:S04]  /*5980*/  ISETP.EQ.OR.EX P0, PT, R9, RZ, !P0, P1 ;  /* 0x000000ff0900720c */ /* 0x000fc80004702710 */
[----:B------:R-:W-:-:S13]  /*5990*/  ISETP.GT.U32.OR P0, PT, R39, 0xff, P0 ;  /* 0x000000ff2700780c */ /* 0x000fda0000704470 */
[----:B------:R-:W-:Y:S05]  /*59a0*/  @P0 BRA `(.L_x_75) ;  /* 0x0000000000200947 */ /* 0x000fea0003800000 */
[----:B------:R-:W0:Y:S01]  /*59b0*/  LDS.64 R4, [R13+0x7200] ;  /* 0x007200000d047984 */ /* 0x000e220000000a00 */
[--C-:B------:R-:W-:Y:S02]  /*59c0*/  SHF.R.S32.HI R7, RZ, 0x1f, R52.reuse ;  /* 0x0000001fff077819 */ /* 0x100fe40000011434 */
[C---:B------:R-:W-:Y:S02]  /*59d0*/  LEA R2, P2, R39.reuse, R8, 0x3 ;  /* 0x0000000827027211 */ /* 0x040fe400078418ff */
[----:B0-----:R-:W-:Y:S02]  /*59e0*/  IADD3 R52, P0, P1, R4, R3, R52 ;  /* 0x0000000304347210 */ /* 0x001fe4000791e034 */
[----:B------:R-:W-:Y:S02]  /*59f0*/  SHF.R.S32.HI R4, RZ, 0x1f, R3 ;  /* 0x0000001fff047819 */ /* 0x000fe40000011403 */
[----:B------:R-:W-:Y:S02]  /*5a00*/  LEA.HI.X R3, R39, R9, RZ, 0x3, P2 ;  /* 0x0000000927037211 */ /* 0x000fe400010f1cff */
[----:B------:R-:W-:-:S05]  /*5a10*/  IADD3.X R53, PT, PT, R5, R4, R7, P0, P1 ;  /* 0x0000000405357210 */ /* 0x000fca00007e2407 */
[----:B------:R0:W-:Y:S02]  /*5a20*/  STG.E.64 desc[UR6][R2.64], R52 ;  /* 0x0000003402007986 */ /* 0x0001e4000c101b06 */
.L_x_75:
[----:B------:R-:W-:Y:S05]  /*5a30*/  WARPSYNC.ALL ;  /* 0x0000000000007948 */ /* 0x000fea0003800000 */
[----:B------:R-:W-:Y:S06]  /*5a40*/  BAR.SYNC.DEFER_BLOCKING 0x0 ;  /* 0x0000000000007b1d */ /* 0x000fec0000010000 */
[----:B------:R-:W-:Y:S05]  /*5a50*/  @P3 BRA `(.L_x_76) ;  /* 0x0000000c00503947 */ /* 0x000fea0003800000 */
[----:B------:R-:W0:Y:S01]  /*5a60*/  LDS R9, [R0] ;  /* 0x0000000000097984 */ /* 0x000e220000000800 */
[----:B------:R-:W0:Y:S01]  /*5a70*/  LDCU UR5, c[0x0][0x3c4] ;  /* 0x00007880ff0577ac */ /* 0x000e220008000800 */
[----:B------:R-:W1:Y:S01]  /*5a80*/  LDCU.64 UR8, c[0x0][0x3a0] ;  /* 0x00007400ff0877ac */ /* 0x000e620008000a00 */
[----:B0-----:R-:W-:-:S04]  /*5a90*/  SHF.R.U32.HI R2, RZ, UR5, R9 ;  /* 0x00000005ff027c19 */ /* 0x001fc80008011609 */
[----:B------:R-:W-:-:S05]  /*5aa0*/  LOP3.LUT R2, R2, UR4, RZ, 0x30, !PT ;  /* 0x0000000402027c12 */ /* 0x000fca000f8e30ff */
[----:B------:R-:W-:-:S06]  /*5ab0*/  IMAD R3, R2, 0x8, R73 ;  /* 0x0000000802037824 */ /* 0x000fcc00078e0249 */
[----:B------:R-:W0:Y:S02]  /*5ac0*/  LDS.64 R2, [R3+0x7200] ;  /* 0x0072000003027984 */ /* 0x000e240000000a00 */
[----:B0-----:R-:W-:-:S05]  /*5ad0*/  IADD3 R2, P0, PT, R2, R39, RZ ;  /* 0x0000002702027210 */ /* 0x001fca0007f1e0ff */
[----:B------:R-:W-:Y:S01]  /*5ae0*/  IMAD.X R5, RZ, RZ, R3, P0 ;  /* 0x000000ffff057224 */ /* 0x000fe200000e0603 */
[----:B-1----:R-:W-:-:S04]  /*5af0*/  LEA R4, P0, R2, UR8, 0x2 ;  /* 0x0000000802047c11 */ /* 0x002fc8000f8010ff */
[----:B------:R-:W-:-:S05]  /*5b00*/  LEA.HI.X R5, R2, UR9, R5, 0x2, P0 ;  /* 0x0000000902057c11 */ /* 0x000fca00080f1405 */
[----:B------:R-:W-:Y:S01]  /*5b10*/  STG.E desc[UR6][R4.64], R9 ;  /* 0x0000000904007986 */ /* 0x000fe2000c101906 */
[----:B------:R-:W-:-:S03]  /*5b20*/  NOP ;  /* 0x0000000000007918 */ /* 0x000fc60000000000 */
[----:B------:R-:W0:Y:S02]  /*5b30*/  LDS R11, [R0+0x600] ;  /* 0x00060000000b7984 */ /* 0x000e240000000800 */
[----:B0-----:R-:W-:-:S04]  /*5b40*/  SHF.R.U32.HI R2, RZ, UR5, R11 ;  /* 0x00000005ff027c19 */ /* 0x001fc8000801160b */
[----:B------:R-:W-:-:S05]  /*5b50*/  LOP3.LUT R2, R2, UR4, RZ, 0x30, !PT ;  /* 0x0000000402027c12 */ /* 0x000fca000f8e30ff */
[----:B------:R-:W-:-:S06]  /*5b60*/  IMAD R3, R2, 0x8, R73 ;  /* 0x0000000802037824 */ /* 0x000fcc00078e0249 */
[----:B------:R-:W0:Y:S02]  /*5b70*/  LDS.64 R2, [R3+0x7200] ;  /* 0x0072000003027984 */ /* 0x000e240000000a00 */
[----:B0-----:R-:W-:-:S05]  /*5b80*/  IADD3 R2, P0, PT, R2, R39, RZ ;  /* 0x0000002702027210 */ /* 0x001fca0007f1e0ff */
[----:B------:R-:W-:Y:S01]  /*5b90*/  IMAD.X R7, RZ, RZ, R3, P0 ;  /* 0x000000ffff077224 */ /* 0x000fe200000e0603 */
[----:B------:R-:W-:-:S04]  /*5ba0*/  LEA R6, P0, R2, UR8, 0x2 ;  /* 0x0000000802067c11 */ /* 0x000fc8000f8010ff */
[----:B------:R-:W-:-:S05]  /*5bb0*/  LEA.HI.X R7, R2, UR9, R7, 0x2, P0 ;  /* 0x0000000902077c11 */ /* 0x000fca00080f1407 */
[----:B------:R-:W-:Y:S01]  /*5bc0*/  STG.E desc[UR6][R6.64+0x600], R11 ;  /* 0x0006000b06007986 */ /* 0x000fe2000c101906 */
[----:B------:R-:W-:-:S03]  /*5bd0*/  NOP ;  /* 0x0000000000007918 */ /* 0x000fc60000000000 */
[----:B------:R-:W0:Y:S02]  /*5be0*/  LDS R9, [R0+0xc00] ;  /* 0x000c000000097984 */ /* 0x000e240000000800 */
[----:B0-----:R-:W-:-:S04]  /*5bf0*/  SHF.R.U32.HI R2, RZ, UR5, R9 ;  /* 0x00000005ff027c19 */ /* 0x001fc80008011609 */
[----:B------:R-:W-:-:S05]  /*5c00*/  LOP3.LUT R2, R2, UR4, RZ, 0x30, !PT ;  /* 0x0000000402027c12 */ /* 0x000fca000f8e30ff */
[----:B------:R-:W-:-:S05]  /*5c10*/  IMAD R8, R2, 0x8, R73 ;  /* 0x0000000802087824 */ /* 0x000fca00078e0249 */
        /* <DEDUP_REMOVED lines=182> */
[----:B------:R-:W-:Y:S01]  /*6780*/  NOP ;  /* 0x0000000000007918 */ /* 0x000fe20000000000 */
[----:B------:R-:W-:Y:S05]  /*6790*/  EXIT ;  /* 0x000000000000794d */ /* 0x000fea0003800000 */
.L_x_76:
[----:B0-----:R-:W-:Y:S01]  /*67a0*/  IMAD R3, R72, -0x1c80, R6 ;  /* 0xffffe38048037824 */ /* 0x001fe200078e0206 */
[----:B------:R-:W-:Y:S01]  /*67b0*/  BSSY.RECONVERGENT B0, `(.L_x_77) ;  /* 0x000001c000007945 */ /* 0x000fe20003800200 */
[C---:B------:R-:W-:Y:S02]  /*67c0*/  VIADD R6, R39.reuse, 0x480 ;  /* 0x0000048027067836 */ /* 0x040fe40000000000 */
[C---:B------:R-:W-:Y:S01]  /*67d0*/  VIADD R2, R39.reuse, 0x180 ;  /* 0x0000018027027836 */ /* 0x040fe20000000000 */
[CC--:B------:R-:W-:Y:S01]  /*67e0*/  ISETP.GE.AND P1, PT, R39.reuse, R3.reuse, PT ;  /* 0x000000032700720c */ /* 0x0c0fe20003f26270 */
[C---:B------:R-:W-:Y:S01]  /*67f0*/  VIADD R4, R39.reuse, 0x300 ;  /* 0x0000030027047836 */ /* 0x040fe20000000000 */
[-C--:B------:R-:W-:Y:S01]  /*6800*/  ISETP.GE.AND P4, PT, R6, R3.reuse, PT ;  /* 0x000000030600720c */ /* 0x080fe20003f86270 */
[C---:B------:R-:W-:Y:S01]  /*6810*/  VIADD R6, R39.reuse, 0x900 ;  /* 0x0000090027067836 */ /* 0x040fe20000000000 */
[-C--:B------:R-:W-:Y:S01]  /*6820*/  ISETP.GE.AND P2, PT, R2, R3.reuse, PT ;  /* 0x000000030200720c */ /* 0x080fe20003f46270 */
[C---:B------:R-:W-:Y:S01]  /*6830*/  VIADD R2, R39.reuse, 0x600 ;  /* 0x0000060027027836 */ /* 0x040fe20000000000 */
[-C--:B------:R-:W-:Y:S01]  /*6840*/  ISETP.GE.AND P3, PT, R4, R3.reuse, PT ;  /* 0x000000030400720c */ /* 0x080fe20003f66270 */
[C---:B------:R-:W-:Y:S01]  /*6850*/  VIADD R4, R39.reuse, 0x780 ;  /* 0x0000078027047836 */ /* 0x040fe20000000000 */
[-C--:B------:R-:W-:Y:S01]  /*6860*/  ISETP.GE.AND P0, PT, R6, R3.reuse, PT ;  /* 0x000000030600720c */ /* 0x080fe20003f06270 */
[----:B------:R-:W-:Y:S01]  /*6870*/  VIADD R6, R39, 0xa80 ;  /* 0x00000a8027067836 */ /* 0x000fe20000000000 */
[----:B------:R-:W-:-:S02]  /*6880*/  ISETP.GE.AND P5, PT, R2, R3, PT ;  /* 0x000000030200720c */ /* 0x000fc40003fa6270 */
[----:B------:R-:W-:Y:S01]  /*6890*/  ISETP.GE.AND P6, PT, R4, R3, PT ;  /* 0x000000030400720c */ /* 0x000fe20003fc6270 */
[----:B------:R-:W-:-:S12]  /*68a0*/  @P1 BRA `(.L_x_78) ;  /* 0x0000000000301947 */ /* 0x000fd80003800000 */
[----:B------:R-:W0:Y:S01]  /*68b0*/  LDS R7, [R0] ;  /* 0x0000000000077984 */ /* 0x000e220000000800 */
[----:B------:R-:W0:Y:S01]  /*68c0*/  LDCU UR5, c[0x0][0x3c4] ;  /* 0x00007880ff0577ac */ /* 0x000e220008000800 */
[----:B------:R-:W1:Y:S01]  /*68d0*/  LDCU.64 UR8, c[0x0][0x3a0] ;  /* 0x00007400ff0877ac */ /* 0x000e620008000a00 */
[----:B0-----:R-:W-:-:S04]  /*68e0*/  SHF.R.U32.HI R2, RZ, UR5, R7 ;  /* 0x00000005ff027c19 */ /* 0x001fc80008011607 */
[----:B------:R-:W-:-:S05]  /*68f0*/  LOP3.LUT R2, R2, UR4, RZ, 0x30, !PT ;  /* 0x0000000402027c12 */ /* 0x000fca000f8e30ff */
[----:B------:R-:W-:-:S05]  /*6900*/  IMAD R2, R2, 0x8, R73 ;  /* 0x0000000802027824 */ /* 0x000fca00078e0249 */
[----:B------:R-:W0:Y:S02]  /*6910*/  LDS.64 R4, [R2+0x7200] ;  /* 0x0072000002047984 */ /* 0x000e240000000a00 */
[----:B0-----:R-:W-:-:S05]  /*6920*/  IADD3 R8, P1, PT, R4, R39, RZ ;  /* 0x0000002704087210 */ /* 0x001fca0007f3e0ff */
[----:B------:R-:W-:Y:S01]  /*6930*/  IMAD.X R5, RZ, RZ, R5, P1 ;  /* 0x000000ffff057224 */ /* 0x000fe200008e0605 */
[----:B-1----:R-:W-:-:S04]  /*6940*/  LEA R4, P1, R8, UR8, 0x2 ;  /* 0x0000000808047c11 */ /* 0x002fc8000f8210ff */
[----:B------:R-:W-:-:S05]  /*6950*/  LEA.HI.X R5, R8, UR9, R5, 0x2, P1 ;  /* 0x0000000908057c11 */ /* 0x000fca00088f1405 */
[----:B------:R0:W-:Y:S04]  /*6960*/  STG.E desc[UR6][R4.64], R7 ;  /* 0x0000000704007986 */ /* 0x0001e8000c101906 */
.L_x_78:
[----:B------:R-:W-:Y:S05]  /*6970*/  BSYNC.RECONVERGENT B0 ;  /* 0x0000000000007941 */ /* 0x000fea0003800200 */
.L_x_77:
[----:B------:R-:W-:Y:S01]  /*6980*/  NOP ;  /* 0x0000000000007918 */ /* 0x000fe20000000000 */
[----:B------:R-:W-:Y:S01]  /*6990*/  BSSY.RECONVERGENT B0, `(.L_x_79) ;  /* 0x0000010000007945 */ /* 0x000fe20003800200 */
[----:B------:R-:W-:Y:S02]  /*69a0*/  ISETP.GE.AND P1, PT, R6, R3, PT ;  /* 0x000000030600720c */ /* 0x000fe40003f26270 */
[----:B------:R-:W-:Y:S01]  /*69b0*/  LOP3.LUT R6, R39, 0xc00, RZ, 0xfc, !PT ;  /* 0x00000c0027067812 */ /* 0x000fe200078efcff */
[----:B------:R-:W-:Y:S10]  /*69c0*/  @P2 BRA `(.L_x_80) ;  /* 0x0000000000302947 */ /* 0x000ff40003800000 */
[----:B0-----:R-:W0:Y:S01]  /*69d0*/  LDS R7, [R0+0x600] ;  /* 0x0006000000077984 */ /* 0x001e220000000800 */
        /* <DEDUP_REMOVED lines=11> */
.L_x_80:
[----:B------:R-:W-:Y:S05]  /*6a90*/  BSYNC.RECONVERGENT B0 ;  /* 0x0000000000007941 */ /* 0x000fea0003800200 */
.L_x_79:
[----:B------:R-:W-:Y:S01]  /*6aa0*/  NOP ;  /* 0x0000000000007918 */ /* 0x000fe20000000000 */
[----:B------:R-:W-:Y:S01]  /*6ab0*/  BSSY.RECONVERGENT B0, `(.L_x_81) ;  /* 0x0000010000007945 */ /* 0x000fe20003800200 */
[----:B------:R-:W-:Y:S01]  /*6ac0*/  ISETP.GE.AND P2, PT, R6, R3, PT ;  /* 0x000000030600720c */ /* 0x000fe20003f46270 */
[----:B------:R-:W-:Y:S02]  /*6ad0*/  VIADD R6, R39, 0xd80 ;  /* 0x00000d8027067836 */ /* 0x000fe40000000000 */
[----:B------:R-:W-:Y:S10]  /*6ae0*/  @P3 BRA `(.L_x_82) ;  /* 0x0000000000303947 */ /* 0x000ff40003800000 */
[----:B01----:R-:W0:Y:S01]  /*6af0*/  LDS R7, [R0+0xc00] ;  /* 0x000c000000077984 */ /* 0x003e220000000800 */
        /* <DEDUP_REMOVED lines=11> */
.L_x_82:
[----:B------:R-:W-:Y:S05]  /*6bb0*/  BSYNC.RECONVERGENT B0 ;  /* 0x0000000000007941 */ /* 0x000fea0003800200 */
.L_x_81:
[----:B------:R-:W-:Y:S01]  /*6bc0*/  NOP ;  /* 0x0000000000007918 */ /* 0x000fe20000000000 */
[----:B------:R-:W-:Y:S01]  /*6bd0*/  BSSY.RECONVERGENT B0, `(.L_x_83) ;  /* 0x0000010000007945 */ /* 0x000fe20003800200 */
[----:B------:R-:W-:Y:S01]  /*6be0*/  ISETP.GE.AND P3, PT, R6, R3, PT ;  /* 0x000000030600720c */ /* 0x000fe20003f66270 */
[----:B------:R-:W-:Y:S02]  /*6bf0*/  VIADD R6, R39, 0xf00 ;  /* 0x00000f0027067836 */ /* 0x000fe40000000000 */
[----:B------:R-:W-:Y:S10]  /*6c00*/  @P4 BRA `(.L_x_84) ;  /* 0x0000000000304947 */ /* 0x000ff40003800000 */
[----:B012---:R-:W0:Y:S01]  /*6c10*/  LDS R7, [R0+0x1200] ;  /* 0x0012000000077984 */ /* 0x007e220000000800 */
        /* <DEDUP_REMOVED lines=11> */
.L_x_84:
[----:B------:R-:W-:Y:S05]  /*6cd0*/  BSYNC.RECONVERGENT B0 ;  /* 0x0000000000007941 */ /* 0x000fea0003800200 */
.L_x_83:
[----:B------:R-:W-:Y:S01]  /*6ce0*/  NOP ;  /* 0x0000000000007918 */ /* 0x000fe20000000000 */
[----:B------:R-:W-:Y:S01]  /*6cf0*/  BSSY.RECONVERGENT B0, `(.L_x_85) ;  /* 0x0000010000007945 */ /* 0x000fe20003800200 */
[----:B------:R-:W-:Y:S01]  /*6d00*/  ISETP.GE.AND P4, PT, R6, R3, PT ;  /* 0x000000030600720c */ /* 0x000fe20003f86270 */
[----:B------:R-:W-:Y:S02]  /*6d10*/  VIADD R6, R39, 0x1080 ;  /* 0x0000108027067836 */ /* 0x000fe40000000000 */
[----:B------:R-:W-:Y:S10]  /*6d20*/  @P5 BRA `(.L_x_86) ;  /* 0x0000000000305947 */ /* 0x000ff40003800000 */
[----:B0123--:R-:W0:Y:S01]  /*6d30*/  LDS R7, [R0+0x1800] ;  /* 0x0018000000077984 */ /* 0x00fe220000000800 */
        /* <DEDUP_REMOVED lines=11> */
.L_x_86:
[----:B------:R-:W-:Y:S05]  /*6df0*/  BSYNC.RECONVERGENT B0 ;  /* 0x0000000000007941 */ /* 0x000fea0003800200 */
.L_x_85:
[----:B------:R-:W-:Y:S01]  /*6e00*/  NOP ;  /* 0x0000000000007918 */ /* 0x000fe20000000000 */
[----:B------:R-:W-:Y:S01]  /*6e10*/  BSSY.RECONVERGENT B0, `(.L_x_87) ;  /* 0x0000010000007945 */ /* 0x000fe20003800200 */
[----:B------:R-:W-:Y:S01]  /*6e20*/  ISETP.GE.AND P5, PT, R6, R3, PT ;  /* 0x000000030600720c */ /* 0x000fe20003fa6270 */
[----:B------:R-:W-:Y:S02]  /*6e30*/  VIADD R6, R39, 0x1200 ;  /* 0x0000120027067836 */ /* 0x000fe40000000000 */
[----:B------:R-:W-:Y:S10]  /*6e40*/  @P6 BRA `(.L_x_88) ;  /* 0x0000000000306947 */ /* 0x000ff40003800000 */
[----:B01234-:R-:W0:Y:S01]  /*6e50*/  LDS R7, [R0+0x1e00] ;  /* 0x001e000000077984 */ /* 0x01fe220000000800 */
        /* <DEDUP_REMOVED lines=11> */
.L_x_88:
[----:B------:R-:W-:Y:S05]  /*6f10*/  BSYNC.RECONVERGENT B0 ;  /* 0x0000000000007941 */ /* 0x000fea0003800200 */
.L_x_87:
        /* <DEDUP_REMOVED lines=17> */
.L_x_90:
[----:B------:R-:W-:Y:S05]  /*7030*/  BSYNC.RECONVERGENT B0 ;  /* 0x0000000000007941 */ /* 0x000fea0003800200 */
.L_x_89:
        /* <DEDUP_REMOVED lines=17> */
.L_x_92:
[----:B------:R-:W-:Y:S05]  /*7150*/  BSYNC.RECONVERGENT B0 ;  /* 0x0000000000007941 */ /* 0x000fea0003800200 */
.L_x_91:
        /* <DEDUP_REMOVED lines=17> */
.L_x_94:
[----:B------:R-:W-:Y:S05]  /*7270*/  BSYNC.RECONVERGENT B0 ;  /* 0x0000000000007941 */ /* 0x000fea0003800200 */
.L_x_93:
[----:B------:R-:W-:Y:S01]  /*7280*/  NOP ;  /* 0x0000000000007918 */ /* 0x000fe20000000000 */
[----:B------:R-:W-:Y:S01]  /*7290*/  BSSY.RECONVERGENT B0, `(.L_x_95) ;  /* 0x0000010000007945 */ /* 0x000fe20003800200 */
[----:B------:R-:W-:Y:S02]  /*72a0*/  ISETP.GE.AND P2, PT, R6, R3, PT ;  /* 0x000000030600720c */ /* 0x000fe40003f46270 */
[----:B------:R-:W-:Y:S01]  /*72b0*/  LOP3.LUT R6, R39, 0x1800, RZ, 0xfc, !PT ;  /* 0x0000180027067812 */ /* 0x000fe200078efcff */
        /* <DEDUP_REMOVED lines=13> */
.L_x_96:
[----:B------:R-:W-:Y:S05]  /*7390*/  BSYNC.RECONVERGENT B0 ;  /* 0x0000000000007941 */ /* 0x000fea0003800200 */
.L_x_95:
        /* <DEDUP_REMOVED lines=17> */
.L_x_98:
[----:B------:R-:W-:Y:S05]  /*74b0*/  BSYNC.RECONVERGENT B0 ;  /* 0x0000000000007941 */ /* 0x000fea0003800200 */
.L_x_97:
[----:B------:R-:W-:Y:S01]  /*74c0*/  NOP ;  /* 0x0000000000007918 */ /* 0x000fe20000000000 */
[----:B------:R-:W-:Y:S01]  /*74d0*/  BSSY.RECONVERGENT B0, `(.L_x_99) ;  /* 0x000000f000007945 */ /* 0x000fe20003800200 */
[----:B------:R-:W-:-:S03]  /*74e0*/  ISETP.GE.AND P4, PT, R6, R3, PT ;  /* 0x000000030600720c */ /* 0x000fc60003f86270 */
        /* <DEDUP_REMOVED lines=13> */
.L_x_100:
[----:B------:R-:W-:Y:S05]  /*75c0*/  BSYNC.RECONVERGENT B0 ;  /* 0x0000000000007941 */ /* 0x000fea0003800200 */
.L_x_99:
[----:B------:R-:W-:Y:S01]  /*75d0*/  NOP ;  /* 0x0000000000007918 */ /* 0x000fe20000000000 */
[----:B------:R-:W-:Y:S04]  /*75e0*/  BSSY.RECONVERGENT B0, `(.L_x_101) ;  /* 0x000000e000007945 */ /* 0x000fe80003800200 */
[----:B------:R-:W-:Y:S05]  /*75f0*/  @P6 BRA `(.L_x_102) ;  /* 0x0000000000306947 */ /* 0x000fea0003800000 */
        /* <DEDUP_REMOVED lines=12> */
.L_x_102:
[----:B------:R-:W-:Y:S05]  /*76c0*/  BSYNC.RECONVERGENT B0 ;  /* 0x0000000000007941 */ /* 0x000fea0003800200 */
.L_x_101:
        /* <DEDUP_REMOVED lines=15> */
.L_x_104:
[----:B------:R-:W-:Y:S05]  /*77c0*/  BSYNC.RECONVERGENT B0 ;  /* 0x0000000000007941 */ /* 0x000fea0003800200 */
.L_x_103:
        /* <DEDUP_REMOVED lines=15> */
.L_x_106:
[----:B------:R-:W-:Y:S05]  /*78c0*/  BSYNC.RECONVERGENT B0 ;  /* 0x0000000000007941 */ /* 0x000fea0003800200 */
.L_x_105:
        /* <DEDUP_REMOVED lines=15> */
.L_x_108:
[----:B------:R-:W-:Y:S05]  /*79c0*/  BSYNC.RECONVERGENT B0 ;  /* 0x0000000000007941 */ /* 0x000fea0003800200 */
.L_x_107:
        /* <DEDUP_REMOVED lines=15> */
.L_x_110:
[----:B------:R-:W-:Y:S05]  /*7ac0*/  BSYNC.RECONVERGENT B0 ;  /* 0x0000000000007941 */ /* 0x000fea0003800200 */
.L_x_109:
        /* <DEDUP_REMOVED lines=15> */
.L_x_112:
[----:B------:R-:W-:Y:S05]  /*7bc0*/  BSYNC.RECONVERGENT B0 ;  /* 0x0000000000007941 */ /* 0x000fea0003800200 */
.L_x_111:
[----:B------:R-:W-:Y:S01]  /*7bd0*/  NOP ;  /* 0x0000000000007918 */ /* 0x000fe20000000000 */
[----:B01234-:R-:W0:Y:S01]  /*7be0*/  LDS R7, [R0+0x6c00] ;  /* 0x006c000000077984 */ /* 0x01fe220000000800 */
[----:B------:R-:W0:Y:S02]  /*7bf0*/  LDCU UR5, c[0x0][0x3c4] ;  /* 0x00007880ff0577ac */ /* 0x000e240008000800 */
[----:B0-----:R-:W-:-:S04]  /*7c00*/  SHF.R.U32.HI R2, RZ, UR5, R7 ;  /* 0x00000005ff027c19 */ /* 0x001fc80008011607 */
[----:B------:R-:W-:-:S05]  /*7c10*/  LOP3.LUT R2, R2, UR4, RZ, 0x30, !PT ;  /* 0x0000000402027c12 */ /* 0x000fca000f8e30ff */
[----:B------:R-:W-:Y:S02]  /*7c20*/  IMAD R4, R2, 0x8, R73 ;  /* 0x0000000802047824 */ /* 0x000fe400078e0249 */
[----:B------:R-:W-:-:S04]  /*7c30*/  VIADD R2, R39, 0x1b00 ;  /* 0x00001b0027027836 */ /* 0x000fc80000000000 */
[----:B------:R-:W0:Y:S01]  /*7c40*/  LDS.64 R4, [R4+0x7200] ;  /* 0x0072000004047984 */ /* 0x000e220000000a00 */
[----:B------:R-:W-:-:S13]  /*7c50*/  ISETP.GE.AND P0, PT, R2, R3, PT ;  /* 0x000000030200720c */ /* 0x000fda0003f06270 */
[----:B------:R-:W1:Y:S01]  /*7c60*/  @!P0 LDC.64 R2, c[0x0][0x3a0] ;  /* 0x0000e800ff028b82 */ /* 0x000e620000000a00 */
[----:B0-----:R-:W-:-:S05]  /*7c70*/  IADD3 R38, P1, PT, R4, R39, RZ ;  /* 0x0000002704267210 */ /* 0x001fca0007f3e0ff */
[----:B------:R-:W-:Y:S01]  /*7c80*/  IMAD.X R5, RZ, RZ, R5, P1 ;  /* 0x000000ffff057224 */ /* 0x000fe200008e0605 */
[----:B-1----:R-:W-:-:S04]  /*7c90*/  @!P0 LEA R2, P1, R38, R2, 0x2 ;  /* 0x0000000226028211 */ /* 0x002fc800078210ff */
[----:B------:R-:W-:-:S05]  /*7ca0*/  @!P0 LEA.HI.X R3, R38, R3, R5, 0x2, P1 ;  /* 0x0000000326038211 */ /* 0x000fca00008f1405 */
[----:B------:R-:W-:Y:S01]  /*7cb0*/  @!P0 STG.E desc[UR6][R2.64+0x6c00], R7 ;  /* 0x006c000702008986 */ /* 0x000fe2000c101906 */
[----:B------:R-:W-:Y:S01]  /*7cc0*/  NOP ;  /* 0x0000000000007918 */ /* 0x000fe20000000000 */
[----:B------:R-:W-:Y:S05]  /*7cd0*/  EXIT ;  /* 0x000000000000794d */ /* 0x000fea0003800000 */
.L_x_26:
[----:B------:R-:W-:Y:S02]  /*7ce0*/  IMAD.MOV.U32 R0, RZ, RZ, 0x1 ;  /* 0x00000001ff007424 */ /* 0x000fe400078e00ff */
[----:B------:R-:W-:Y:S02]  /*7cf0*/  IMAD.MOV.U32 R77, RZ, RZ, R2 ;  /* 0x000000ffff4d7224 */ /* 0x000fe400078e0002 */
[----:B------:R-:W-:Y:S02]  /*7d00*/  IMAD.MOV.U32 R75, RZ, RZ, RZ ;  /* 0x000000ffff4b7224 */ /* 0x000fe400078e00ff */
[----:B------:R-:W-:-:S07]  /*7d10*/  IMAD.MOV.U32 R76, RZ, RZ, -0x1 ;  /* 0xffffffffff4c7424 */ /* 0x000fce00078e00ff */
[----:B------:R-:W-:Y:S05]  /*7d20*/  WARPSYNC.COLLECTIVE R76, `(.L_x_113) ;  /* 0x000000004c087348 */ /* 0x000fea0003c00000 */
[----:B------:R0:W1:Y:S02]  /*7d30*/  SHFL.UP P0, R0, R77, R0, R75 ;  /* 0x040000004d007389 */ /* 0x000064000000004b */
[----:B01----:R-:W-:Y:S05]  /*7d40*/  ENDCOLLECTIVE ;  /* 0x000000000000791b */ /* 0x003fea0003800000 */
.L_x_113:
[----:B------:R-:W-:Y:S02]  /*7d50*/  IMAD.MOV.U32 R77, RZ, RZ, R0 ;  /* 0x000000ffff4d7224 */ /* 0x000fe400078e0000 */
[----:B------:R-:W-:Y:S02]  /*7d60*/  IMAD.MOV.U32 R0, RZ, RZ, 0x2 ;  /* 0x00000002ff007424 */ /* 0x000fe400078e00ff */
[----:B------:R-:W-:-:S07]  /*7d70*/  @P0 IMAD.IADD R77, R2, 0x1, R77 ;  /* 0x00000001024d0824 */ /* 0x000fce00078e024d */
[----:B------:R-:W-:Y:S05]  /*7d80*/  WARPSYNC.COLLECTIVE R76, `(.L_x_114) ;  /* 0x000000004c087348 */ /* 0x000fea0003c00000 */
[----:B------:R0:W1:Y:S02]  /*7d90*/  SHFL.UP P0, R0, R77, R0, R75 ;  /* 0x040000004d007389 */ /* 0x000064000000004b */
[----:B01----:R-:W-:Y:S05]  /*7da0*/  ENDCOLLECTIVE ;  /* 0x000000000000791b */ /* 0x003fea0003800000 */
.L_x_114:
[----:B------:R-:W-:Y:S02]  /*7db0*/  IMAD.MOV.U32 R74, RZ, RZ, R0 ;  /* 0x000000ffff4a7224 */ /* 0x000fe400078e0000 */
[----:B------:R-:W-:Y:S02]  /*7dc0*/  IMAD.MOV.U32 R0, RZ, RZ, 0x4 ;  /* 0x00000004ff007424 */ /* 0x000fe400078e00ff */
[----:B------:R-:W-:-:S04]  /*7dd0*/  @P0 IMAD.IADD R74, R77, 0x1, R74 ;  /* 0x000000014d4a0824 */ /* 0x000fc800078e024a */
[----:B------:R-:W-:-:S07]  /*7de0*/  IMAD.MOV.U32 R77, RZ, RZ, R74 ;  /* 0x000000ffff4d7224 */ /* 0x000fce00078e004a */
[----:B------:R-:W-:Y:S05]  /*7df0*/  WARPSYNC.COLLECTIVE R76, `(.L_x_115) ;  /* 0x000000004c087348 */ /* 0x000fea0003c00000 */
[----:B------:R0:W1:Y:S02]  /*7e00*/  SHFL.UP P0, R0, R77, R0, R75 ;  /* 0x040000004d007389 */ /* 0x000064000000004b */
[----:B01----:R-:W-:Y:S05]  /*7e10*/  ENDCOLLECTIVE ;  /* 0x000000000000791b */ /* 0x003fea0003800000 */
.L_x_115:
[----:B------:R-:W-:Y:S02]  /*7e20*/  IMAD.MOV.U32 R77, RZ, RZ, R0 ;  /* 0x000000ffff4d7224 */ /* 0x000fe400078e0000 */
[----:B------:R-:W-:Y:S02]  /*7e30*/  IMAD.MOV.U32 R0, RZ, RZ, 0x8 ;  /* 0x00000008ff007424 */ /* 0x000fe400078e00ff */
[----:B------:R-:W-:-:S07]  /*7e40*/  @P0 IMAD.IADD R77, R74, 0x1, R77 ;  /* 0x000000014a4d0824 */ /* 0x000fce00078e024d */
[----:B------:R-:W-:Y:S05]  /*7e50*/  WARPSYNC.COLLECTIVE R76, `(.L_x_116) ;  /* 0x000000004c087348 */ /* 0x000fea0003c00000 */
[----:B------:R0:W1:Y:S02]  /*7e60*/  SHFL.UP P0, R0, R77, R0, R75 ;  /* 0x040000004d007389 */ /* 0x000064000000004b */
[----:B01----:R-:W-:Y:S05]  /*7e70*/  ENDCOLLECTIVE ;  /* 0x000000000000791b */ /* 0x003fea0003800000 */
.L_x_116:
[----:B------:R-:W-:Y:S02]  /*7e80*/  IMAD.MOV.U32 R74, RZ, RZ, R0 ;  /* 0x000000ffff4a7224 */ /* 0x000fe400078e0000 */
[----:B------:R-:W-:Y:S02]  /*7e90*/  IMAD.MOV.U32 R0, RZ, RZ, 0x10 ;  /* 0x00000010ff007424 */ /* 0x000fe400078e00ff */
[----:B------:R-:W-:-:S04]  /*7ea0*/  @P0 IMAD.IADD R74, R77, 0x1, R74 ;  /* 0x000000014d4a0824 */ /* 0x000fc800078e024a */
[----:B------:R-:W-:-:S07]  /*7eb0*/  IMAD.MOV.U32 R77, RZ, RZ, R74 ;  /* 0x000000ffff4d7224 */ /* 0x000fce00078e004a */
[----:B------:R-:W-:Y:S05]  /*7ec0*/  WARPSYNC.COLLECTIVE R76, `(.L_x_117) ;  /* 0x000000004c087348 */ /* 0x000fea0003c00000 */
[----:B------:R0:W1:Y:S02]  /*7ed0*/  SHFL.UP P0, R0, R77, R0, R75 ;  /* 0x040000004d007389 */ /* 0x000064000000004b */
[----:B01----:R-:W-:Y:S05]  /*7ee0*/  ENDCOLLECTIVE ;  /* 0x000000000000791b */ /* 0x003fea0003800000 */
.L_x_117:
[----:B------:R-:W-:Y:S05]  /*7ef0*/  BRA `(.L_x_118) ;  /* 0xffffffa4001c7947 */ /* 0x000fea000383ffff */
.L_x_119:
[----:B------:R-:W-:-:S00]  /*7f00*/  BRA `(.L_x_119) ;  /* 0xfffffffc00fc7947 */ /* 0x000fc0000383ffff */
[----:B------:R-:W-:-:S00]  /*7f10*/  NOP ;  /* 0x0000000000007918 */ /* 0x000fc00000000000 */
        /* <DEDUP_REMOVED lines=14> */
.L_x_285:


//--------------------- .text._ZN3cub18CUB_300001_SM_10006detail10radix_sort33DeviceRadixSortExclusiveSumKernelINS1_5radix10policy_hubIjNS0_8NullTypeEyE10Policy1000EyEEvPT0_ --------------------------
	.section	.text._ZN3cub18CUB_300001_SM_10006detail10radix_sort33DeviceRadixSortExclusiveSumKernelINS1_5radix10policy_hubIjNS0_8NullTypeEyE10Policy1000EyEEvPT0_,"ax",@progbits
	.align	128
        .global         _ZN3cub18CUB_300001_SM_10006detail10radix_sort33DeviceRadixSortExclusiveSumKernelINS1_5radix10policy_hubIjNS0_8NullTypeEyE10Policy1000EyEEvPT0_
        .type           _ZN3cub18CUB_300001_SM_10006detail10radix_sort33DeviceRadixSortExclusiveSumKernelINS1_5radix10policy_hubIjNS0_8NullTypeEyE10Policy1000EyEEvPT0_,@function
        .size           _ZN3cub18CUB_300001_SM_10006detail10radix_sort33DeviceRadixSortExclusiveSumKernelINS1_5radix10policy_hubIjNS0_8NullTypeEyE10Policy1000EyEEvPT0_,(.L_x_286 - _ZN3cub18CUB_300001_SM_10006detail10radix_sort33DeviceRadixSortExclusiveSumKernelINS1_5radix10policy_hubIjNS0_8NullTypeEyE10Policy1000EyEEvPT0_)
        .other          _ZN3cub18CUB_300001_SM_10006detail10radix_sort33DeviceRadixSortExclusiveSumKernelINS1_5radix10policy_hubIjNS0_8NullTypeEyE10Policy1000EyEEvPT0_,@"STO_CUDA_ENTRY STV_DEFAULT"
_ZN3cub18CUB_300001_SM_10006detail10radix_sort33DeviceRadixSortExclusiveSumKernelINS1_5radix10policy_hubIjNS0_8NullTypeEyE10Policy1000EyEEvPT0_:
.text._ZN3cub18CUB_300001_SM_10006detail10radix_sort33DeviceRadixSortExclusiveSumKernelINS1_5radix10policy_hubIjNS0_8NullTypeEyE10Policy1000EyEEvPT0_:
[----:B------:R-:W-:Y:S01]  /*0000*/  LDC R1, c[0x0][0x37c] ;  /* 0x0000df00ff017b82 */ /* 0x000fe20000000800 */
[----:B------:R-:W0:Y:S07]  /*0010*/  S2R R18, SR_TID.X ;  /* 0x0000000000127919 */ /* 0x000e2e0000002100 */
[----:B------:R-:W1:Y:S01]  /*0020*/  LDC.64 R16, c[0x0][0x380] ;  /* 0x0000e000ff107b82 */ /* 0x000e620000000a00 */
[----:B------:R-:W2:Y:S01]  /*0030*/  LDCU.64 UR4, c[0x0][0x358] ;  /* 0x00006b00ff0477ac */ /* 0x000ea20008000a00 */
[----:B------:R-:W3:Y:S01]  /*0040*/  S2R R5, SR_CTAID.X ;  /* 0x0000000000057919 */ /* 0x000ee20000002500 */
[----:B0-----:R-:W-:Y:S01]  /*0050*/  ISETP.GT.U32.AND P1, PT, R18, 0xff, PT ;  /* 0x000000ff1200780c */ /* 0x001fe20003f24070 */
[----:B---3--:R-:W-:-:S04]  /*0060*/  IMAD R5, R5, 0x100, R18 ;  /* 0x0000010005057824 */ /* 0x008fc800078e0212 */
[----:B-1----:R-:W-:-:S08]  /*0070*/  IMAD.WIDE R16, R5, 0x8, R16 ;  /* 0x0000000805107825 */ /* 0x002fd000078e0210 */
[----:B--2---:R-:W2:Y:S01]  /*0080*/  @!P1 LDG.E.64 R2, desc[UR4][R16.64] ;  /* 0x0000000410029981 */ /* 0x004ea2000c1e1b00 */
[----:B------:R-:W-:Y:S02]  /*0090*/  MOV R0, 0x400 ;  /* 0x0000040000007802 */ /* 0x000fe40000000f00 */
[C---:B------:R-:W-:Y:S01]  /*00a0*/  ISETP.GT.U32.AND P0, PT, R18.reuse, 0x1f, PT ;  /* 0x0000001f1200780c */ /* 0x040fe20003f04070 */
[----:B------:R-:W0:Y:S02]  /*00b0*/  S2R R5, SR_CgaCtaId ;  /* 0x0000000000057919 */ /* 0x000e240000008800 */
[----:B0-----:R-:W-:Y:S02]  /*00c0*/  LEA R5, R5, R0, 0x18 ;  /* 0x0000000005057211 */ /* 0x001fe400078ec0ff */
[----:B------:R-:W-:-:S05]  /*00d0*/  LEA.HI R0, R18, R18, RZ, 0x1d ;  /* 0x0000001212007211 */ /* 0x000fca00078fe8ff */
[----:B------:R-:W-:-:S05]  /*00e0*/  IMAD R0, R0, 0x8, R5 ;  /* 0x0000000800007824 */ /* 0x000fca00078e0205 */
[----:B--2---:R0:W-:Y:S01]  /*00f0*/  STS.64 [R0+0x10], R2 ;  /* 0x0000100200007388 */ /* 0x0041e20000000a00 */
[----:B------:R-:W-:Y:S06]  /*0100*/  BAR.SYNC.DEFER_BLOCKING 0x0 ;  /* 0x0000000000007b1d */ /* 0x000fec0000010000 */
[----:B------:R-:W-:Y:S05]  /*0110*/  @P0 BRA `(.L_x_120) ;  /* 0x0000000400240947 */ /* 0x000fea0003800000 */
[----:B------:R-:W-:Y:S01]  /*0120*/  IMAD R18, R18, 0x48, R5 ;  /* 0x0000004812127824 */ /* 0x000fe200078e0205 */
[----:B------:R-:W-:-:S04]  /*0130*/  UMOV UR6, 0xffffffff ;  /* 0xffffffff00067882 */ /* 0x000fc80000000000 */
[----:B------:R-:W-:Y:S04]  /*0140*/  LDS.64 R14, [R18+0x10] ;  /* 0x00001000120e7984 */ /* 0x000fe80000000a00 */
[----:B------:R-:W-:Y:S04]  /*0150*/  LDS.64 R12, [R18+0x18] ;  /* 0x00001800120c7984 */ /* 0x000fe80000000a00 */
[----:B------:R-:W1:Y:S04]  /*0160*/  LDS.64 R10, [R18+0x20] ;  /* 0x00002000120a7984 */ /* 0x000e680000000a00 */
[----:B------:R-:W-:Y:S04]  /*0170*/  LDS.64 R8, [R18+0x28] ;  /* 0x0000280012087984 */ /* 0x000fe80000000a00 */
[----:B------:R-:W2:Y:S04]  /*0180*/  LDS.64 R6, [R18+0x30] ;  /* 0x0000300012067984 */ /* 0x000ea80000000a00 */
[----:B------:R-:W-:Y:S04]  /*0190*/  LDS.64 R4, [R18+0x38] ;  /* 0x0000380012047984 */ /* 0x000fe80000000a00 */
[----:B0-----:R-:W0:Y:S04]  /*01a0*/  LDS.64 R2, [R18+0x40] ;  /* 0x0000400012027984 */ /* 0x001e280000000a00 */
[----:B------:R-:W3:Y:S01]  /*01b0*/  LDS.64 R20, [R18+0x48] ;  /* 0x0000480012147984 */ /* 0x000ee20000000a00 */
[----:B-1----:R-:W-:-:S04]  /*01c0*/  IADD3 R19, P3, P4, R10, R12, R14 ;  /* 0x0000000c0a137210 */ /* 0x002fc80007c7e00e */
[----:B------:R-:W-:Y:S02]  /*01d0*/  IADD3.X R23, PT, PT, R11, R13, R15, P3, P4 ;  /* 0x0000000d0b177210 */ /* 0x000fe40001fe840f */
[----:B--2---:R-:W-:-:S04]  /*01e0*/  IADD3 R19, P0, P2, R6, R19, R8 ;  /* 0x0000001306137210 */ /* 0x004fc80007a1e008 */
[----:B------:R-:W-:Y:S02]  /*01f0*/  IADD3.X R23, PT, PT, R7, R23, R9, P0, P2 ;  /* 0x0000001707177210 */ /* 0x000fe400007e4409 */
[----:B0-----:R-:W-:-:S04]  /*0200*/  IADD3 R19, P3, P4, R2, R19, R4 ;  /* 0x0000001302137210 */ /* 0x001fc80007c7e004 */
[----:B---3--:R-:W-:Y:S02]  /*0210*/  IADD3 R20, P0, PT, R20, R19, RZ ;  /* 0x0000001314147210 */ /* 0x008fe40007f1e0ff */
[----:B------:R-:W-:-:S05]  /*0220*/  IADD3.X R19, PT, PT, R3, R23, R5, P3, P4 ;  /* 0x0000001703137210 */ /* 0x000fca0001fe8405 */
[----:B------:R-:W-:Y:S01]  /*0230*/  IMAD.X R19, R21, 0x1, R19, P0 ;  /* 0x0000000115137824 */ /* 0x000fe200000e0613 */
[----:B------:R-:W-:Y:S06]  /*0240*/  BRA.DIV UR6, `(.L_x_121) ;  /* 0x0000000206f07947 */ /* 0x000fec000b800000 */
[----:B------:R-:W0:Y:S04]  /*0250*/  SHFL.UP PT, R27, R20, 0x1, RZ ;  /* 0x04200000141b7989 */ /* 0x000e2800000e00ff */
[----:B------:R-:W1:Y:S01]  /*0260*/  SHFL.UP P0, R25, R19, 0x1, RZ ;  /* 0x0420000013197989 */ /* 0x000e6200000000ff */
[----:B0-----:R-:W-:-:S04]  /*0270*/  IADD3 R22, P2, PT, R27, R20, RZ ;  /* 0x000000141b167210 */ /* 0x001fc80007f5e0ff */
[----:B-1----:R-:W-:Y:S01]  /*0280*/  SEL R27, R22, R27, P0 ;  /* 0x0000001b161b7207 */ /* 0x002fe20000000000 */
[----:B------:R-:W-:-:S04]  /*0290*/  IMAD.X R26, R25, 0x1, R19, P2 ;  /* 0x00000001191a7824 */ /* 0x000fc800010e0613 */
[----:B------:R-:W0:Y:S01]  /*02a0*/  SHFL.UP PT, R28, R27, 0x2, RZ ;  /* 0x044000001b1c7989 */ /* 0x000e2200000e00ff */
[----:B------:R-:W-:-:S05]  /*02b0*/  SEL R26, R26, R25, P0 ;  /* 0x000000191a1a7207 */ /* 0x000fca0000000000 */
[----:B------:R-:W1:Y:S01]  /*02c0*/  SHFL.UP P0, R25, R26, 0x2, RZ ;  /* 0x044000001a197989 */ /* 0x000e6200000000ff */
[----:B0-----:R-:W-:-:S05]  /*02d0*/  IADD3 R21, P2, PT, R28, R27, RZ ;  /* 0x0000001b1c157210 */ /* 0x001fca0007f5e0ff */
[----:B-1----:R-:W-:Y:S01]  /*02e0*/  IMAD.X R22, R25, 0x1, R26, P2 ;  /* 0x0000000119167824 */ /* 0x002fe200010e061a */
[----:B------:R-:W-:-:S04]  /*02f0*/  SEL R28, R21, R28, P0 ;  /* 0x0000001c151c7207 */ /* 0x000fc80000000000 */
[----:B------:R-:W-:Y:S01]  /*0300*/  SEL R29, R22, R25, P0 ;  /* 0x00000019161d7207 */ /* 0x000fe20000000000 */
        /* <DEDUP_REMOVED lines=12> */
[----:B------:R0:W1:Y:S04]  /*03d0*/  SHFL.UP PT, R28, R27, 0x10, RZ ;  /* 0x060000001b1c7989 */ /* 0x00006800000e00ff */
[----:B------:R0:W2:Y:S02]  /*03e0*/  SHFL.UP P0, R25, R26, 0x10, RZ ;  /* 0x060000001a197989 */ /* 0x0000a400000000ff */
.L_x_132:
[----:B-1----:R-:W-:-:S04]  /*03f0*/  IADD3 R21, P2, PT, R28, R27, RZ ;  /* 0x0000001b1c157210 */ /* 0x002fc80007f5e0ff */
[----:B--2---:R-:W-:Y:S01]  /*0400*/  SEL R21, R21, R28, P0 ;  /* 0x0000001c15157207 */ /* 0x004fe20000000000 */
[----:B------:R-:W-:-:S05]  /*0410*/  IMAD.X R22, R25, 0x1, R26, P2 ;  /* 0x0000000119167824 */ /* 0x000fca00010e061a */
[----:B------:R-:W-:Y:S02]  /*0420*/  SEL R22, R22, R25, P0 ;  /* 0x0000001916167207 */ /* 0x000fe40000000000 */
[----:B------:R-:W-:-:S05]  /*0430*/  IADD3 R20, P0, PT, R21, -R20, RZ ;  /* 0x8000001415147210 */ /* 0x000fca0007f1e0ff */
[----:B------:R-:W-:Y:S01]  /*0440*/  IMAD.X R21, R22, 0x1, ~R19, P0 ;  /* 0x0000000116157824 */ /* 0x000fe200000e0e13 */
[----:B------:R-:W-:-:S04]  /*0450*/  IADD3 R14, P0, PT, R14, R20, RZ ;  /* 0x000000140e0e7210 */ /* 0x000fc80007f1e0ff */
[----:B------:R1:W-:Y:S01]  /*0460*/  STS.64 [R18+0x10], R20 ;  /* 0x0000101412007388 */ /* 0x0003e20000000a00 */
[----:B------:R-:W-:Y:S01]  /*0470*/  IMAD.X R15, R15, 0x1, R21, P0 ;  /* 0x000000010f0f7824 */ /* 0x000fe200000e0615 */
        /* <DEDUP_REMOVED lines=17> */
[----:B------:R-:W-:-:S05]  /*0590*/  IMAD.X R3, R3, 0x1, R5, P0 ;  /* 0x0000000103037824 */ /* 0x000fca00000e0605 */
[----:B------:R1:W-:Y:S03]  /*05a0*/  STS.64 [R18+0x48], R2 ;  /* 0x0000480212007388 */ /* 0x0003e60000000a00 */
.L_x_120:
[----:B------:R-:W-:Y:S05]  /*05b0*/  WARPSYNC.ALL ;  /* 0x0000000000007948 */ /* 0x000fea0003800000 */
[----:B------:R-:W-:Y:S06]  /*05c0*/  BAR.SYNC.DEFER_BLOCKING 0x0 ;  /* 0x0000000000007b1d */ /* 0x000fec0000010000 */
[----:B------:R-:W-:Y:S05]  /*05d0*/  @P1 EXIT ;  /* 0x000000000000194d */ /* 0x000fea0003800000 */
[----:B01----:R-:W0:Y:S04]  /*05e0*/  LDS.64 R2, [R0+0x10] ;  /* 0x0000100000027984 */ /* 0x003e280000000a00 */
[----:B0-----:R-:W-:Y:S01]  /*05f0*/  STG.E.64 desc[UR4][R16.64], R2 ;  /* 0x0000000210007986 */ /* 0x001fe2000c101b04 */
[----:B------:R-:W-:Y:S05]  /*0600*/  EXIT ;  /* 0x000000000000794d */ /* 0x000fea0003800000 */
.L_x_121:
[----:B------:R-:W-:Y:S02]  /*0610*/  IMAD.MOV.U32 R24, RZ, RZ, R20 ;  /* 0x000000ffff187224 */ /* 0x000fe400078e0014 */
[----:B------:R-:W-:Y:S02]  /*0620*/  IMAD.MOV.U32 R23, RZ, RZ, 0x1 ;  /* 0x00000001ff177424 */ /* 0x000fe400078e00ff */
[----:B------:R-:W-:Y:S02]  /*0630*/  IMAD.MOV.U32 R22, RZ, RZ, RZ ;  /* 0x000000ffff167224 */ /* 0x000fe400078e00ff */
[----:B------:R-:W-:-:S07]  /*0640*/  IMAD.MOV.U32 R21, RZ, RZ, -0x1 ;  /* 0xffffffffff157424 */ /* 0x000fce00078e00ff */
[----:B------:R-:W-:Y:S05]  /*0650*/  WARPSYNC.COLLECTIVE R21, `(.L_x_122) ;  /* 0x0000000015087348 */ /* 0x000fea0003c00000 */
[----:B------:R0:W1:Y:S02]  /*0660*/  SHFL.UP P0, R25, R24, R23, R22 ;  /* 0x0400001718197389 */ /* 0x0000640000000016 */
[----:B01----:R-:W-:Y:S05]  /*0670*/  ENDCOLLECTIVE ;  /* 0x000000000000791b */ /* 0x003fea0003800000 */
.L_x_122:
[----:B------:R-:W-:Y:S02]  /*0680*/  IMAD.MOV.U32 R24, RZ, RZ, R19 ;  /* 0x000000ffff187224 */ /* 0x000fe400078e0013 */
[----:B------:R-:W-:-:S07]  /*0690*/  IMAD.MOV.U32 R27, RZ, RZ, R25 ;  /* 0x000000ffff1b7224 */ /* 0x000fce00078e0019 */
[----:B------:R-:W-:Y:S05]  /*06a0*/  WARPSYNC.COLLECTIVE R21, `(.L_x_123) ;  /* 0x0000000015087348 */ /* 0x000fea0003c00000 */
[----:B------:R0:W1:Y:S02]  /*06b0*/  SHFL.UP P0, R25, R24, R23, R22 ;  /* 0x0400001718197389 */ /* 0x0000640000000016 */
[----:B01----:R-:W-:Y:S05]  /*06c0*/  ENDCOLLECTIVE ;  /* 0x000000000000791b */ /* 0x003fea0003800000 */
.L_x_123:
[----:B------:R-:W-:Y:S01]  /*06d0*/  IADD3 R26, P2, PT, R27, R20, RZ ;  /* 0x000000141b1a7210 */ /* 0x000fe20007f5e0ff */
[----:B------:R-:W-:-:S03]  /*06e0*/  IMAD.MOV.U32 R23, RZ, RZ, 0x2 ;  /* 0x00000002ff177424 */ /* 0x000fc600078e00ff */
[----:B------:R-:W-:Y:S01]  /*06f0*/  SEL R27, R26, R27, P0 ;  /* 0x0000001b1a1b7207 */ /* 0x000fe20000000000 */
[----:B------:R-:W-:-:S04]  /*0700*/  IMAD.X R26, R25, 0x1, R19, P2 ;  /* 0x00000001191a7824 */ /* 0x000fc800010e0613 */
[----:B------:R-:W-:Y:S01]  /*0710*/  IMAD.MOV.U32 R24, RZ, RZ, R27 ;  /* 0x000000ffff187224 */ /* 0x000fe200078e001b */
[----:B------:R-:W-:-:S07]  /*0720*/  SEL R26, R26, R25, P0 ;  /* 0x000000191a1a7207 */ /* 0x000fce0000000000 */
[----:B------:R-:W-:Y:S05]  /*0730*/  WARPSYNC.COLLECTIVE R21, `(.L_x_124) ;  /* 0x0000000015087348 */ /* 0x000fea0003c00000 */
[----:B------:R0:W1:Y:S02]  /*0740*/  SHFL.UP P0, R25, R24, R23, R22 ;  /* 0x0400001718197389 */ /* 0x0000640000000016 */
[----:B01----:R-:W-:Y:S05]  /*0750*/  ENDCOLLECTIVE ;  /* 0x000000000000791b */ /* 0x003fea0003800000 */
.L_x_124:
[----:B------:R-:W-:Y:S02]  /*0760*/  IMAD.MOV.U32 R24, RZ, RZ, R26 ;  /* 0x000000ffff187224 */ /* 0x000fe400078e001a */
[----:B------:R-:W-:-:S07]  /*0770*/  IMAD.MOV.U32 R28, RZ, RZ, R25 ;  /* 0x000000ffff1c7224 */ /* 0x000fce00078e0019 */
[----:B------:R-:W-:Y:S05]  /*0780*/  WARPSYNC.COLLECTIVE R21, `(.L_x_125) ;  /* 0x0000000015087348 */ /* 0x000fea0003c00000 */
[----:B------:R0:W1:Y:S02]  /*0790*/  SHFL.UP P0, R25, R24, R23, R22 ;  /* 0x0400001718197389 */ /* 0x0000640000000016 */
[----:B01----:R-:W-:Y:S05]  /*07a0*/  ENDCOLLECTIVE ;  /* 0x000000000000791b */ /* 0x003fea0003800000 */
.L_x_125:
        /* <DEDUP_REMOVED lines=9> */
.L_x_126:
[----:B------:R-:W-:Y:S02]  /*0840*/  IMAD.MOV.U32 R24, RZ, RZ, R29 ;  /* 0x000000ffff187224 */ /* 0x000fe400078e001d */
[----:B------:R-:W-:-:S07]  /*0850*/  IMAD.MOV.U32 R27, RZ, RZ, R25 ;  /* 0x000000ffff1b7224 */ /* 0x000fce00078e0019 */
[----:B------:R-:W-:Y:S05]  /*0860*/  WARPSYNC.COLLECTIVE R21, `(.L_x_127) ;  /* 0x0000000015087348 */ /* 0x000fea0003c00000 */
[----:B------:R0:W1:Y:S02]  /*0870*/  SHFL.UP P0, R25, R24, R23, R22 ;  /* 0x0400001718197389 */ /* 0x0000640000000016 */
[----:B01----:R-:W-:Y:S05]  /*0880*/  ENDCOLLECTIVE ;  /* 0x000000000000791b */ /* 0x003fea0003800000 */
.L_x_127:
        /* <DEDUP_REMOVED lines=9> */
.L_x_128:
[----:B------:R-:W-:Y:S02]  /*0920*/  IMAD.MOV.U32 R24, RZ, RZ, R29 ;  /* 0x000000ffff187224 */ /* 0x000fe400078e001d */
[----:B------:R-:W-:-:S07]  /*0930*/  IMAD.MOV.U32 R27, RZ, RZ, R25 ;  /* 0x000000ffff1b7224 */ /* 0x000fce00078e0019 */
[----:B------:R-:W-:Y:S05]  /*0940*/  WARPSYNC.COLLECTIVE R21, `(.L_x_129) ;  /* 0x0000000015087348 */ /* 0x000fea0003c00000 */
[----:B------:R0:W1:Y:S02]  /*0950*/  SHFL.UP P0, R25, R24, R23, R22 ;  /* 0x0400001718197389 */ /* 0x0000640000000016 */
[----:B01----:R-:W-:Y:S05]  /*0960*/  ENDCOLLECTIVE ;  /* 0x000000000000791b */ /* 0x003fea0003800000 */
.L_x_129:
        /* <DEDUP_REMOVED lines=9> */
.L_x_130:
[----:B------:R-:W-:Y:S02]  /*0a00*/  IMAD.MOV.U32 R24, RZ, RZ, R26 ;  /* 0x000000ffff187224 */ /* 0x000fe400078e001a */
[----:B------:R-:W-:-:S07]  /*0a10*/  IMAD.MOV.U32 R28, RZ, RZ, R25 ;  /* 0x000000ffff1c7224 */ /* 0x000fce00078e0019 */
[----:B------:R-:W-:Y:S05]  /*0a20*/  WARPSYNC.COLLECTIVE R21, `(.L_x_131) ;  /* 0x0000000015087348 */ /* 0x000fea0003c00000 */
[----:B------:R0:W1:Y:S02]  /*0a30*/  SHFL.UP P0, R25, R24, R23, R22 ;  /* 0x0400001718197389 */ /* 0x0000640000000016 */
[----:B01----:R-:W-:Y:S05]  /*0a40*/  ENDCOLLECTIVE ;  /* 0x000000000000791b */ /* 0x003fea0003800000 */
.L_x_131:
[----:B------:R-:W-:Y:S05]  /*0a50*/  BRA `(.L_x_132) ;  /* 0xfffffff800647947 */ /* 0x000fea000383ffff */
.L_x_133:
        /* <DEDUP_REMOVED lines=10> */
.L_x_286:


//--------------------- .text._ZN3cub18CUB_300001_SM_10006detail10radix_sort30DeviceRadixSortHistogramKernelINS1_5radix10policy_hubIjNS0_8NullTypeEyE10Policy1000ELNS0_9SortOrderE0EjyNS1_21identity_decomposer_tEEEvPT2_PKT1_SB_iiT3_ --------------------------
	.section	.text._ZN3cub18CUB_300001_SM_10006detail10radix_sort30DeviceRadixSortHistogramKernelINS1_5radix10policy_hubIjNS0_8NullTypeEyE10Policy1000ELNS0_9SortOrderE0EjyNS1_21identity_decomposer_tEEEvPT2_PKT1_SB_iiT3_,"ax",@progbits
	.align	128
        .global         _ZN3cub18CUB_300001_SM_10006detail10radix_sort30DeviceRadixSortHistogramKernelINS1_5radix10policy_hubIjNS0_8NullTypeEyE10Policy1000ELNS0_9SortOrderE0EjyNS1_21identity_decomposer_tEEEvPT2_PKT1_SB_iiT3_
        .type           _ZN3cub18CUB_300001_SM_10006detail10radix_sort30DeviceRadixSortHistogramKernelINS1_5radix10policy_hubIjNS0_8NullTypeEyE10Policy1000ELNS0_9SortOrderE0EjyNS1_21identity_decomposer_tEEEvPT2_PKT1_SB_iiT3_,@function
        .size           _ZN3cub18CUB_300001_SM_10006detail10radix_sort30DeviceRadixSortHistogramKernelINS1_5radix10policy_hubIjNS0_8NullTypeEyE10Policy1000ELNS0_9SortOrderE0EjyNS1_21identity_decomposer_tEEEvPT2_PKT1_SB_iiT3_,(.L_x_287 - _ZN3cub18CUB_300001_SM_10006detail10radix_sort30DeviceRadixSortHistogramKernelINS1_5radix10policy_hubIjNS0_8NullTypeEyE10Policy1000ELNS0_9SortOrderE0EjyNS1_21identity_decomposer_tEEEvPT2_PKT1_SB_iiT3_)
        .other          _ZN3cub18CUB_300001_SM_10006detail10radix_sort30DeviceRadixSortHistogramKernelINS1_5radix10policy_hubIjNS0_8NullTypeEyE10Policy1000ELNS0_9SortOrderE0EjyNS1_21identity_decomposer_tEEEvPT2_PKT1_SB_iiT3_,@"STO_CUDA_ENTRY STV_DEFAULT"
_ZN3cub18CUB_300001_SM_10006detail10radix_sort30DeviceRadixSortHistogramKernelINS1_5radix10policy_hubIjNS0_8NullTypeEyE10Policy1000ELNS0_9SortOrderE0EjyNS1_21identity_decomposer_tEEEvPT2_PKT1_SB_iiT3_:
.text._ZN3cub18CUB_300001_SM_10006detail10radix_sort30DeviceRadixSortHistogramKernelINS1_5radix10policy_hubIjNS0_8NullTypeEyE10Policy1000ELNS0_9SortOrderE0EjyNS1_21identity_decomposer_tEEEvPT2_PKT1_SB_iiT3_:
[----:B------:R-:W-:Y:S01]  /*0000*/  LDC R1, c[0x0][0x37c] ;  /* 0x0000df00ff017b82 */ /* 0x000fe20000000800 */
[----:B------:R-:W0:Y:S02]  /*0010*/  LDCU.64 UR4, c[0x0][0x390] ;  /* 0x00007200ff0477ac */ /* 0x000e240008000a00 */
[----:B0-----:R-:W-:-:S04]  /*0020*/  ISETP.NE.U32.AND P0, PT, RZ, UR4, PT ;  /* 0x00000004ff007c0c */ /* 0x001fc8000bf05070 */
[----:B------:R-:W-:-:S13]  /*0030*/  ISETP.NE.AND.EX P0, PT, RZ, UR5, PT, P0 ;  /* 0x00000005ff007c0c */ /* 0x000fda000bf05300 */
[----:B------:R-:W-:Y:S05]  /*0040*/  @!P0 EXIT ;  /* 0x000000000000894d */ /* 0x000fea0003800000 */
[----:B------:R-:W0:Y:S01]  /*0050*/  S2R R18, SR_TID.X ;  /* 0x0000000000127919 */ /* 0x000e220000002100 */
[----:B------:R-:W1:Y:S01]  /*0060*/  LDCU.64 UR4, c[0x0][0x398] ;  /* 0x00007300ff0477ac */ /* 0x000e620008000a00 */
[----:B------:R-:W2:Y:S01]  /*0070*/  S2UR UR7, SR_CgaCtaId ;  /* 0x00000000000779c3 */ /* 0x000ea20000008800 */
[----:B------:R-:W-:Y:S01]  /*0080*/  UMOV UR6, 0x400 ;  /* 0x0000040000067882 */ /* 0x000fe20000000000 */
[----:B------:R-:W3:Y:S06]  /*0090*/  LDCU.64 UR18, c[0x0][0x358] ;  /* 0x00006b00ff1277ac */ /* 0x000eec0008000a00 */
[----:B------:R-:W4:Y:S01]  /*00a0*/  S2UR UR8, SR_CTAID.X ;  /* 0x00000000000879c3 */ /* 0x000f220000002500 */
[----:B------:R-:W0:Y:S01]  /*00b0*/  LDCU UR21, c[0x0][0x370] ;  /* 0x00006e00ff1577ac */ /* 0x000e220008000800 */
[----:B-1----:R-:W-:-:S04]  /*00c0*/  UIADD3 UR4, UPT, UPT, UR5, 0x7, -UR4 ;  /* 0x0000000705047890 */ /* 0x002fc8000fffe804 */
[----:B------:R-:W-:Y:S02]  /*00d0*/  UISETP.GE.AND UP0, UPT, UR4, 0x8, UPT ;  /* 0x000000080400788c */ /* 0x000fe4000bf06270 */
[----:B------:R-:W-:Y:S02]  /*00e0*/  USHF.R.S32.HI UR5, URZ, 0x1f, UR4 ;  /* 0x0000001fff057899 */ /* 0x000fe40008011404 */
[----:B--2---:R-:W-:Y:S02]  /*00f0*/  ULEA UR6, UR7, UR6, 0x18 ;  /* 0x0000000607067291 */ /* 0x004fe4000f8ec0ff */
[----:B------:R-:W-:Y:S01]  /*0100*/  PLOP3.LUT P0, PT, PT, PT, UP0, 0x80, 0x8 ;  /* 0x000000000008781c */ /* 0x000fe20003f0f008 */
[----:B------:R-:W-:Y:S01]  /*0110*/  ULEA.HI UR5, UR5, UR4, URZ, 0x3 ;  /* 0x0000000405057291 */ /* 0x000fe2000f8f18ff */
[C---:B0-----:R-:W-:Y:S02]  /*0120*/  VIADD R19, R18.reuse, 0x80 ;  /* 0x0000008012137836 */ /* 0x041fe40000000000 */
[C---:B------:R-:W-:Y:S01]  /*0130*/  ISETP.GT.U32.OR P0, PT, R18.reuse, 0xff, !P0 ;  /* 0x000000ff1200780c */ /* 0x040fe20004704470 */
[----:B------:R-:W-:Y:S01]  /*0140*/  USHF.R.S32.HI UR5, URZ, 0x3, UR5 ;  /* 0x00000003ff057899 */ /* 0x000fe20008011405 */
[C---:B------:R-:W-:Y:S01]  /*0150*/  VIADD R20, R18.reuse, 0x100 ;  /* 0x0000010012147836 */ /* 0x040fe20000000000 */
[C---:B------:R-:W-:Y:S01]  /*0160*/  IADD3 R25, PT, PT, R18.reuse, 0x500, RZ ;  /* 0x0000050012197810 */ /* 0x040fe20007ffe0ff */
[C---:B------:R-:W-:Y:S01]  /*0170*/  VIADD R21, R18.reuse, 0x180 ;  /* 0x0000018012157836 */ /* 0x040fe20000000000 */
[----:B------:R-:W-:Y:S01]  /*0180*/  P2R R28, PR, RZ, 0x1 ;  /* 0x00000001ff1c7803 */ /* 0x000fe20000000000 */
[C---:B------:R-:W-:Y:S01]  /*0190*/  VIADD R22, R18.reuse, 0x200 ;  /* 0x0000020012167836 */ /* 0x040fe20000000000 */
[C---:B------:R-:W-:Y:S01]  /*01a0*/  LEA R27, R18.reuse, UR6, 0x2 ;  /* 0x00000006121b7c11 */ /* 0x040fe2000f8e10ff */
[C---:B------:R-:W-:Y:S01]  /*01b0*/  VIADD R23, R18.reuse, 0x280 ;  /* 0x0000028012177836 */ /* 0x040fe20000000000 */
[----:B----4-:R-:W-:Y:S01]  /*01c0*/  USHF.L.U32 UR8, UR8, 0xb, URZ ;  /* 0x0000000b08087899 */ /* 0x010fe200080006ff */
[C---:B------:R-:W-:Y:S01]  /*01d0*/  VIADD R24, R18.reuse, 0x300 ;  /* 0x0000030012187836 */ /* 0x040fe20000000000 */
[----:B------:R-:W-:Y:S01]  /*01e0*/  ULOP3.LUT UR20, UR5, 0x7, URZ, 0xc0, !UPT ;  /* 0x0000000705147892 */ /* 0x000fe2000f8ec0ff */
[----:B------:R-:W-:Y:S01]  /*01f0*/  VIADD R26, R18, 0x780 ;  /* 0x00000780121a7836 */ /* 0x000fe20000000000 */
[----:B------:R-:W-:Y:S01]  /*0200*/  ULOP3.LUT UR9, UR5, 0x3, URZ, 0xc0, !UPT ;  /* 0x0000000305097892 */ /* 0x000fe2000f8ec0ff */
[----:B------:R-:W-:Y:S01]  /*0210*/  UMOV UR6, URZ ;  /* 0x000000ff00067c82 */ /* 0x000fe20008000000 */
[----:B---3--:R-:W-:-:S10]  /*0220*/  UMOV UR7, URZ ;  /* 0x000000ff00077c82 */ /* 0x008fd40008000000 */
.L_x_217:
[----:B------:R-:W-:Y:S01]  /*0230*/  ISETP.NE.AND P0, PT, R28, RZ, PT ;  /* 0x000000ff1c00720c */ /* 0x000fe20003f05270 */
[----:B------:R-:W-:-:S12]  /*0240*/  BSSY.RECONVERGENT B0, `(.L_x_134) ;  /* 0x0000082000007945 */ /* 0x000fd80003800200 */
[----:B0-2345:R-:W-:Y:S05]  /*0250*/  @P0 BRA `(.L_x_135) ;  /* 0x0000000800000947 */ /* 0x03dfea0003800000 */
[----:B------:R-:W0:Y:S02]  /*0260*/  LDC.64 R2, c[0x0][0x398] ;  /* 0x0000e600ff027b82 */ /* 0x000e240000000a00 */
[----:B0-----:R-:W-:-:S04]  /*0270*/  IADD3 R2, PT, PT, R3, 0x7, -R2 ;  /* 0x0000000703027810 */ /* 0x001fc80007ffe802 */
[----:B------:R-:W-:-:S04]  /*0280*/  SHF.R.S32.HI R3, RZ, 0x1f, R2 ;  /* 0x0000001fff037819 */ /* 0x000fc80000011402 */
[----:B------:R-:W-:-:S04]  /*0290*/  LEA.HI R3, R3, R2, RZ, 0x3 ;  /* 0x0000000203037211 */ /* 0x000fc800078f18ff */
[----:B------:R-:W-:-:S04]  /*02a0*/  SHF.R.S32.HI R3, RZ, 0x3, R3 ;  /* 0x00000003ff037819 */ /* 0x000fc80000011403 */
[C---:B------:R-:W-:Y:S01]  /*02b0*/  LOP3.LUT R5, R3.reuse, 0xffffff0, RZ, 0xc0, !PT ;  /* 0x0ffffff003057812 */ /* 0x040fe200078ec0ff */
[----:B------:R-:W-:-:S05]  /*02c0*/  VIADD R0, R3, 0xffffffff ;  /* 0xffffffff03007836 */ /* 0x000fca0000000000 */
[----:B------:R-:W-:Y:S01]  /*02d0*/  ISETP.GE.U32.AND P0, PT, R0, 0xf, PT ;  /* 0x0000000f0000780c */ /* 0x000fe20003f06070 */
[----:B------:R-:W-:-:S12]  /*02e0*/  IMAD.MOV.U32 R0, RZ, RZ, RZ ;  /* 0x000000ffff007224 */ /* 0x000fd800078e00ff */
[----:B------:R-:W-:Y:S05]  /*02f0*/  @!P0 BRA `(.L_x_136) ;  /* 0x00000000005c8947 */ /* 0x000fea0003800000 */
[----:B------:R-:W-:Y:S02]  /*0300*/  IMAD.MOV R2, RZ, RZ, -R5 ;  /* 0x000000ffff027224 */ /* 0x000fe400078e0a05 */
[----:B------:R-:W-:-:S07]  /*0310*/  VIADD R0, R27, 0x2000 ;  /* 0x000020001b007836 */ /* 0x000fce0000000000 */
.L_x_137:
[----:B------:R-:W-:Y:S01]  /*0320*/  VIADD R2, R2, 0x10 ;  /* 0x0000001002027836 */ /* 0x000fe20000000000 */
[----:B------:R-:W-:Y:S04]  /*0330*/  STS [R0+-0x2000], RZ ;  /* 0xffe000ff00007388 */ /* 0x000fe80000000800 */
        /* <DEDUP_REMOVED lines=16> */
[----:B0-----:R-:W-:Y:S01]  /*0440*/  IADD3 R0, PT, PT, R0, 0x4000, RZ ;  /* 0x0000400000007810 */ /* 0x001fe20007ffe0ff */
[----:B------:R-:W-:Y:S06]  /*0450*/  @P1 BRA `(.L_x_137) ;  /* 0xfffffffc00b01947 */ /* 0x000fec000383ffff */
[----:B------:R-:W-:-:S07]  /*0460*/  IMAD.MOV.U32 R0, RZ, RZ, R5 ;  /* 0x000000ffff007224 */ /* 0x000fce00078e0005 */
.L_x_136:
[----:B------:R-:W-:Y:S01]  /*0470*/  LOP3.LUT R2, R3, 0xf, RZ, 0xc0, !PT ;  /* 0x0000000f03027812 */ /* 0x000fe200078ec0ff */
[----:B------:R-:W-:-:S03]  /*0480*/  IMAD.U32 R4, RZ, RZ, UR20 ;  /* 0x00000014ff047e24 */ /* 0x000fc6000f8e00ff */
[C---:B------:R-:W-:Y:S01]  /*0490*/  ISETP.NE.AND P1, PT, R2.reuse, RZ, PT ;  /* 0x000000ff0200720c */ /* 0x040fe20003f25270 */
[----:B------:R-:W-:Y:S02]  /*04a0*/  VIADD R2, R2, 0xffffffff ;  /* 0xffffffff02027836 */ /* 0x000fe40000000000 */
[----:B------:R-:W-:-:S10]  /*04b0*/  VIADD R4, R4, 0xffffffff ;  /* 0xffffffff04047836 */ /* 0x000fd40000000000 */
[----:B------:R-:W-:Y:S05]  /*04c0*/  @!P1 BRA `(.L_x_138) ;  /* 0x00000000007c9947 */ /* 0x000fea0003800000 */
[----:B------:R-:W-:Y:S01]  /*04d0*/  ISETP.GE.U32.AND P2, PT, R2, 0x7, PT ;  /* 0x000000070200780c */ /* 0x000fe20003f46070 */
[----:B------:R-:W-:-:S12]  /*04e0*/  UISETP.NE.AND UP0, UPT, UR20, URZ, UPT ;  /* 0x000000ff1400728c */ /* 0x000fd8000bf05270 */
[----:B------:R-:W-:Y:S05]  /*04f0*/  @!P2 BRA `(.L_x_139) ;  /* 0x000000000028a947 */ /* 0x000fea0003800000 */
        /* <DEDUP_REMOVED lines=10> */
.L_x_139:
[----:B------:R-:W-:Y:S05]  /*05a0*/  BRA.U !UP0, `(.L_x_138) ;  /* 0x0000000108447547 */ /* 0x000fea000b800000 */
[----:B------:R-:W-:Y:S01]  /*05b0*/  ISETP.GE.U32.AND P2, PT, R4, 0x3, PT ;  /* 0x000000030400780c */ /* 0x000fe20003f46070 */
[----:B------:R-:W-:-:S12]  /*05c0*/  UISETP.NE.AND UP0, UPT, UR9, URZ, UPT ;  /* 0x000000ff0900728c */ /* 0x000fd8000bf05270 */
[C---:B0-----:R-:W-:Y:S01]  /*05d0*/  @P2 LEA R3, R0.reuse, R27, 0xa ;  /* 0x0000001b00032211 */ /* 0x041fe200078e50ff */
[----:B------:R-:W-:-:S04]  /*05e0*/  @P2 VIADD R0, R0, 0x4 ;  /* 0x0000000400002836 */ /* 0x000fc80000000000 */
[----:B------:R1:W-:Y:S04]  /*05f0*/  @P2 STS [R3], RZ ;  /* 0x000000ff03002388 */ /* 0x0003e80000000800 */
[----:B------:R1:W-:Y:S04]  /*0600*/  @P2 STS [R3+0x400], RZ ;  /* 0x000400ff03002388 */ /* 0x0003e80000000800 */
[----:B------:R1:W-:Y:S04]  /*0610*/  @P2 STS [R3+0x800], RZ ;  /* 0x000800ff03002388 */ /* 0x0003e80000000800 */
[----:B------:R1:W-:Y:S01]  /*0620*/  @P2 STS [R3+0xc00], RZ ;  /* 0x000c00ff03002388 */ /* 0x0003e20000000800 */
[----:B------:R-:W-:Y:S05]  /*0630*/  BRA.U !UP0, `(.L_x_138) ;  /* 0x0000000108207547 */ /* 0x000fea000b800000 */
[----:B------:R-:W-:Y:S01]  /*0640*/  IMAD R0, R0, 0x400, R27 ;  /* 0x0000040000007824 */ /* 0x000fe200078e021b */
[----:B------:R-:W-:-:S04]  /*0650*/  UISETP.NE.AND UP0, UPT, UR9, 0x1, UPT ;  /* 0x000000010900788c */ /* 0x000fc8000bf05270 */
[----:B------:R2:W-:Y:S05]  /*0660*/  STS [R0], RZ ;  /* 0x000000ff00007388 */ /* 0x0005ea0000000800 */
[----:B------:R-:W-:Y:S05]  /*0670*/  BRA.U !UP0, `(.L_x_138) ;  /* 0x0000000108107547 */ /* 0x000fea000b800000 */
[----:B------:R-:W-:Y:S01]  /*0680*/  UISETP.NE.AND UP0, UPT, UR9, 0x2, UPT ;  /* 0x000000020900788c */ /* 0x000fe2000bf05270 */
[----:B------:R3:W-:Y:S05]  /*0690*/  STS [R0+0x400], RZ ;  /* 0x000400ff00007388 */ /* 0x0007ea0000000800 */
[----:B------:R-:W-:-:S13]  /*06a0*/  PLOP3.LUT P2, PT, PT, PT, UP0, 0x80, 0x8 ;  /* 0x000000000008781c */ /* 0x000fda0003f4f008 */
[----:B------:R3:W-:Y:S02]  /*06b0*/  @P2 STS [R0+0x800], RZ ;  /* 0x000800ff00002388 */ /* 0x0007e40000000800 */
.L_x_138:
[----:B------:R-:W-:-:S13]  /*06c0*/  ISETP.GT.U32.AND P2, PT, R18, 0x7f, PT ;  /* 0x0000007f1200780c */ /* 0x000fda0003f44070 */
[----:B------:R-:W-:Y:S05]  /*06d0*/  @P2 BRA `(.L_x_135) ;  /* 0x0000000000e02947 */ /* 0x000fea0003800000 */
[----:B--23--:R-:W-:Y:S01]  /*06e0*/  IMAD.MOV.U32 R0, RZ, RZ, RZ ;  /* 0x000000ffff007224 */ /* 0x00cfe200078e00ff */
[----:B------:R-:W-:Y:S06]  /*06f0*/  @!P0 BRA `(.L_x_140) ;  /* 0x0000000000588947 */ /* 0x000fec0003800000 */
[----:B------:R-:W-:-:S07]  /*0700*/  IMAD.MOV.U32 R0, RZ, RZ, RZ ;  /* 0x000000ffff007224 */ /* 0x000fce00078e00ff */
.L_x_141:
[C---:B012---:R-:W-:Y:S02]  /*0710*/  IMAD R3, R0.reuse, 0x400, R27 ;  /* 0x0000040000037824 */ /* 0x047fe400078e021b */
[----:B------:R-:W-:-:S03]  /*0720*/  VIADD R0, R0, 0x10 ;  /* 0x0000001000007836 */ /* 0x000fc60000000000 */
[----:B------:R2:W-:Y:S02]  /*0730*/  STS [R3+0x200], RZ ;  /* 0x000200ff03007388 */ /* 0x0005e40000000800 */
[----:B------:R-:W-:Y:S02]  /*0740*/  ISETP.NE.AND P0, PT, R0, R5, PT ;  /* 0x000000050000720c */ /* 0x000fe40003f05270 */
[----:B------:R2:W-:Y:S04]  /*0750*/  STS [R3+0x600], RZ ;  /* 0x000600ff03007388 */ /* 0x0005e80000000800 */
        /* <DEDUP_REMOVED lines=13> */
[----:B------:R2:W-:Y:S01]  /*0830*/  STS [R3+0x3e00], RZ ;  /* 0x003e00ff03007388 */ /* 0x0005e20000000800 */
[----:B------:R-:W-:Y:S05]  /*0840*/  @P0 BRA `(.L_x_141) ;  /* 0xfffffffc00b00947 */ /* 0x000fea000383ffff */
[----:B------:R-:W-:-:S07]  /*0850*/  MOV R0, R5 ;  /* 0x0000000500007202 */ /* 0x000fce0000000f00 */
.L_x_140:
[----:B------:R-:W-:Y:S05]  /*0860*/  @!P1 BRA `(.L_x_135) ;  /* 0x00000000007c9947 */ /* 0x000fea0003800000 */
[----:B------:R-:W-:Y:S01]  /*0870*/  ISETP.GE.U32.AND P0, PT, R2, 0x7, PT ;  /* 0x000000070200780c */ /* 0x000fe20003f06070 */
[----:B------:R-:W-:-:S12]  /*0880*/  UISETP.NE.AND UP0, UPT, UR20, URZ, UPT ;  /* 0x000000ff1400728c */ /* 0x000fd8000bf05270 */
[----:B------:R-:W-:Y:S05]  /*0890*/  @!P0 BRA `(.L_x_142) ;  /* 0x0000000000288947 */ /* 0x000fea0003800000 */
[C---:B------:R-:W-:Y:S02]  /*08a0*/  IMAD R2, R0.reuse, 0x400, R27 ;  /* 0x0000040000027824 */ /* 0x040fe400078e021b */
[----:B------:R-:W-:-:S03]  /*08b0*/  VIADD R0, R0, 0x8 ;  /* 0x0000000800007836 */ /* 0x000fc60000000000 */
[----:B------:R3:W-:Y:S04]  /*08c0*/  STS [R2+0x200], RZ ;  /* 0x000200ff02007388 */ /* 0x0007e80000000800 */
[----:B------:R3:W-:Y:S04]  /*08d0*/  STS [R2+0x600], RZ ;  /* 0x000600ff02007388 */ /* 0x0007e80000000800 */
[----:B------:R3:W-:Y:S04]  /*08e0*/  STS [R2+0xa00], RZ ;  /* 0x000a00ff02007388 */ /* 0x0007e80000000800 */
[----:B------:R3:W-:Y:S04]  /*08f0*/  STS [R2+0xe00], RZ ;  /* 0x000e00ff02007388 */ /* 0x0007e80000000800 */
[----:B------:R3:W-:Y:S04]  /*0900*/  STS [R2+0x1200], RZ ;  /* 0x001200ff02007388 */ /* 0x0007e80000000800 */
[----:B------:R3:W-:Y:S04]  /*0910*/  STS [R2+0x1600], RZ ;  /* 0x001600ff02007388 */ /* 0x0007e80000000800 */
[----:B------:R3:W-:Y:S04]  /*0920*/  STS [R2+0x1a00], RZ ;  /* 0x001a00ff02007388 */ /* 0x0007e80000000800 */
[----:B------:R3:W-:Y:S02]  /*0930*/  STS [R2+0x1e00], RZ ;  /* 0x001e00ff02007388 */ /* 0x0007e40000000800 */
.L_x_142:
[----:B------:R-:W-:Y:S05]  /*0940*/  BRA.U !UP0, `(.L_x_135) ;  /* 0x0000000108447547 */ /* 0x000fea000b800000 */
[----:B------:R-:W-:Y:S01]  /*0950*/  ISETP.GE.U32.AND P0, PT, R4, 0x3, PT ;  /* 0x000000030400780c */ /* 0x000fe20003f06070 */
[----:B------:R-:W-:-:S12]  /*0960*/  UISETP.NE.AND UP0, UPT, UR9, URZ, UPT ;  /* 0x000000ff0900728c */ /* 0x000fd8000bf05270 */
[C---:B---3--:R-:W-:Y:S02]  /*0970*/  @P0 IMAD R2, R0.reuse, 0x400, R27 ;  /* 0x0000040000020824 */ /* 0x048fe400078e021b */
[----:B------:R-:W-:-:S03]  /*0980*/  @P0 VIADD R0, R0, 0x4 ;  /* 0x0000000400000836 */ /* 0x000fc60000000000 */
[----:B------:R4:W-:Y:S04]  /*0990*/  @P0 STS [R2+0x200], RZ ;  /* 0x000200ff02000388 */ /* 0x0009e80000000800 */
[----:B------:R4:W-:Y:S04]  /*09a0*/  @P0 STS [R2+0x600], RZ ;  /* 0x000600ff02000388 */ /* 0x0009e80000000800 */
[----:B------:R4:W-:Y:S04]  /*09b0*/  @P0 STS [R2+0xa00], RZ ;  /* 0x000a00ff02000388 */ /* 0x0009e80000000800 */
[----:B------:R4:W-:Y:S01]  /*09c0*/  @P0 STS [R2+0xe00], RZ ;  /* 0x000e00ff02000388 */ /* 0x0009e20000000800 */
[----:B------:R-:W-:Y:S05]  /*09d0*/  BRA.U !UP0, `(.L_x_135) ;  /* 0x0000000108207547 */ /* 0x000fea000b800000 */
[----:B------:R-:W-:Y:S01]  /*09e0*/  IMAD R0, R0, 0x400, R27 ;  /* 0x0000040000007824 */ /* 0x000fe200078e021b */
[----:B------:R-:W-:-:S04]  /*09f0*/  UISETP.NE.AND UP0, UPT, UR9, 0x1, UPT ;  /* 0x000000010900788c */ /* 0x000fc8000bf05270 */
[----:B------:R3:W-:Y:S05]  /*0a00*/  STS [R0+0x200], RZ ;  /* 0x000200ff00007388 */ /* 0x0007ea0000000800 */
[----:B------:R-:W-:Y:S05]  /*0a10*/  BRA.U !UP0, `(.L_x_135) ;  /* 0x0000000108107547 */ /* 0x000fea000b800000 */
[----:B------:R-:W-:Y:S01]  /*0a20*/  UISETP.NE.AND UP0, UPT, UR9, 0x2, UPT ;  /* 0x000000020900788c */ /* 0x000fe2000bf05270 */
[----:B------:R0:W-:Y:S05]  /*0a30*/  STS [R0+0x600], RZ ;  /* 0x000600ff00007388 */ /* 0x0001ea0000000800 */
[----:B------:R-:W-:-:S13]  /*0a40*/  PLOP3.LUT P0, PT, PT, PT, UP0, 0x80, 0x8 ;  /* 0x000000000008781c */ /* 0x000fda0003f0f008 */
[----:B------:R0:W-:Y:S02]  /*0a50*/  @P0 STS [R0+0xa00], RZ ;  /* 0x000a00ff00000388 */ /* 0x0001e40000000800 */
.L_x_135:
[----:B------:R-:W-:Y:S05]  /*0a60*/  BSYNC.RECONVERGENT B0 ;  /* 0x0000000000007941 */ /* 0x000fea0003800200 */
.L_x_134:
[----:B------:R-:W5:Y:S01]  /*0a70*/  LDCU.64 UR10, c[0x0][0x390] ;  /* 0x00007200ff0a77ac */ /* 0x000f620008000a00 */
[----:B------:R-:W-:Y:S02]  /*0a80*/  USHF.L.U32 UR4, UR6, 0x1e, URZ ;  /* 0x0000001e06047899 */ /* 0x000fe400080006ff */
[----:B------:R-:W-:Y:S02]  /*0a90*/  USHF.L.U64.HI UR5, UR6, 0x1e, UR7 ;  /* 0x0000001e06057899 */ /* 0x000fe40008010207 */
[----:B-----5:R-:W-:-:S04]  /*0aa0*/  UIADD3 UR4, UP0, UPT, -UR4, UR10, URZ ;  /* 0x0000000a04047290 */ /* 0x020fc8000ff1e1ff */
[----:B------:R-:W-:Y:S02]  /*0ab0*/  UIADD3.X UR5, UPT, UPT, ~UR5, UR11, URZ, UP0, !UPT ;  /* 0x0000000b05057290 */ /* 0x000fe400087fe5ff */
[----:B------:R-:W-:-:S04]  /*0ac0*/  UISETP.LT.U32.AND UP0, UPT, UR4, 0x40000000, UPT ;  /* 0x400000000400788c */ /* 0x000fc8000bf01070 */
[----:B------:R-:W-:-:S04]  /*0ad0*/  UISETP.LT.U32.AND.EX UP0, UPT, UR5, URZ, UPT, UP0 ;  /* 0x000000ff0500728c */ /* 0x000fc8000bf01100 */
[----:B------:R-:W-:Y:S02]  /*0ae0*/  USEL UR11, UR4, 0x40000000, UP0 ;  /* 0x40000000040b7887 */ /* 0x000fe40008000000 */
[----:B------:R-:W-:Y:S02]  /*0af0*/  USEL UR12, UR5, URZ, UP0 ;  /* 0x000000ff050c7287 */ /* 0x000fe40008000000 */
[----:B------:R-:W-:-:S04]  /*0b00*/  UISETP.GT.U32.AND UP0, UPT, UR11, UR8, UPT ;  /* 0x000000080b00728c */ /* 0x000fc8000bf04070 */
[----:B------:R-:W-:Y:S01]  /*0b10*/  UISETP.GT.U32.AND.EX UP0, UPT, UR12, URZ, UPT, UP0 ;  /* 0x000000ff0c00728c */ /* 0x000fe2000bf04100 */
[----:B------:R-:W-:Y:S08]  /*0b20*/  BAR.SYNC.DEFER_BLOCKING 0x0 ;  /* 0x0000000000007b1d */ /* 0x000ff00000010000 */
[----:B------:R-:W-:Y:S06]  /*0b30*/  BAR.SYNC.DEFER_BLOCKING 0x0 ;  /* 0x0000000000007b1d */ /* 0x000fec0000010000 */
[----:B------:R-:W-:Y:S05]  /*0b40*/  BRA.U !UP0, `(.L_x_143) ;  /* 0x0000000908d87547 */ /* 0x000fea000b800000 */
[----:B------:R-:W-:Y:S01]  /*0b50*/  UMOV UR10, UR8 ;  /* 0x00000008000a7c82 */ /* 0x000fe20008000000 */
[----:B------:R-:W-:-:S05]  /*0b60*/  UMOV UR5, URZ ;  /* 0x000000ff00057c82 */ /* 0x000fca0008000000 */
.L_x_148:
[----:B-----5:R-:W5:Y:S01]  /*0b70*/  LDCU.64 UR16, c[0x0][0x390] ;  /* 0x00007200ff1077ac */ /* 0x020f620008000a00 */
[----:B------:R-:W-:Y:S02]  /*0b80*/  USHF.L.U32 UR13, UR6, 0x1e, URZ ;  /* 0x0000001e060d7899 */ /* 0x000fe400080006ff */
[----:B------:R-:W-:Y:S02]  /*0b90*/  USHF.L.U64.HI UR14, UR6, 0x1e, UR7 ;  /* 0x0000001e060e7899 */ /* 0x000fe40008010207 */
[----:B------:R-:W-:-:S04]  /*0ba0*/  UIADD3 UR13, UP0, UPT, UR10, UR13, URZ ;  /* 0x0000000d0a0d7290 */ /* 0x000fc8000ff1e0ff */
[----:B------:R-:W-:Y:S02]  /*0bb0*/  UIADD3.X UR14, UPT, UPT, UR5, UR14, URZ, UP0, !UPT ;  /* 0x0000000e050e7290 */ /* 0x000fe400087fe4ff */
[----:B------:R-:W-:Y:S02]  /*0bc0*/  ULEA UR10, UP0, UR21, UR10, 0xb ;  /* 0x0000000a150a7291 */ /* 0x000fe4000f8058ff */
[----:B-----5:R-:W-:Y:S02]  /*0bd0*/  UIADD3 UR15, UP1, UPT, -UR13, UR16, URZ ;  /* 0x000000100d0f7290 */ /* 0x020fe4000ff3e1ff */
[----:B------:R-:W-:Y:S02]  /*0be0*/  UIADD3.X UR5, UPT, UPT, URZ, UR5, URZ, UP0, !UPT ;  /* 0x00000005ff057290 */ /* 0x000fe400087fe4ff */
[----:B------:R-:W-:Y:S02]  /*0bf0*/  UIADD3.X UR4, UPT, UPT, ~UR14, UR17, URZ, UP1, !UPT ;  /* 0x000000110e047290 */ /* 0x000fe40008ffe5ff */
[----:B------:R-:W-:-:S02]  /*0c00*/  UISETP.GE.U32.AND UP1, UPT, UR15, 0x800, UPT ;  /* 0x000008000f00788c */ /* 0x000fc4000bf26070 */
[----:B------:R-:W-:Y:S02]  /*0c10*/  UISETP.GE.U32.AND UP0, UPT, UR10, UR11, UPT ;  /* 0x0000000b0a00728c */ /* 0x000fe4000bf06070 */
[----:B------:R-:W-:Y:S02]  /*0c20*/  UISETP.GE.U32.AND.EX UP1, UPT, UR4, URZ, UPT, UP1 ;  /* 0x000000ff0400728c */ /* 0x000fe4000bf26110 */
[----:B------:R-:W-:-:S07]  /*0c30*/  UISETP.GE.U32.AND.EX UP0, UPT, UR5, UR12, UPT, UP0 ;  /* 0x0000000c0500728c */ /* 0x000fce000bf06100 */
[----:B012---:R-:W-:Y:S05]  /*0c40*/  BRA.U !UP1, `(.L_x_144) ;  /* 0x0000000109587547 */ /* 0x007fea000b800000 */
[----:B------:R-:W4:Y:S01]  /*0c50*/  LDCU.64 UR16, c[0x0][0x388] ;  /* 0x00007100ff1077ac */ /* 0x000f220008000a00 */
[----:B0-23--:R-:W-:-:S05]  /*0c60*/  IADD3 R0, P0, PT, R18, UR13, RZ ;  /* 0x0000000d12007c10 */ /* 0x00dfca000ff1e0ff */
[----:B-1----:R-:W-:Y:S01]  /*0c70*/  IMAD.X R3, RZ, RZ, UR14, P0 ;  /* 0x0000000eff037e24 */ /* 0x002fe200080e06ff */
[----:B----4-:R-:W-:-:S04]  /*0c80*/  LEA R14, P0, R0, UR16, 0x2 ;  /* 0x00000010000e7c11 */ /* 0x010fc8000f8010ff */
        /* <DEDUP_REMOVED lines=18> */
.L_x_144:
[C---:B------:R-:W-:Y:S01]  /*0db0*/  ISETP.GE.AND P5, PT, R18.reuse, UR15, PT ;  /* 0x0000000f12007c0c */ /* 0x040fe2000bfa6270 */
[----:B------:R-:W4:Y:S01]  /*0dc0*/  LDCU.64 UR16, c[0x0][0x388] ;  /* 0x00007100ff1077ac */ /* 0x000f220008000a00 */
[----:B0-23--:R-:W-:Y:S01]  /*0dd0*/  IADD3 R0, P0, PT, R18, UR13, RZ ;  /* 0x0000000d12007c10 */ /* 0x00dfe2000ff1e0ff */
[----:B------:R-:W-:Y:S01]  /*0de0*/  IMAD.MOV.U32 R17, RZ, RZ, -0x1 ;  /* 0xffffffffff117424 */ /* 0x000fe200078e00ff */
[----:B------:R-:W0:Y:S01]  /*0df0*/  S2R R18, SR_TID.X ;  /* 0x0000000000127919 */ /* 0x000e220000002100 */
[----:B------:R-:W-:Y:S01]  /*0e00*/  ISETP.GE.AND P2, PT, R19, UR15, PT ;  /* 0x0000000f13007c0c */ /* 0x000fe2000bf46270 */
[----:B------:R-:W-:Y:S01]  /*0e10*/  IMAD.MOV.U32 R16, RZ, RZ, -0x1 ;  /* 0xffffffffff107424 */ /* 0x000fe200078e00ff */
[----:B-1----:R-:W-:Y:S02]  /*0e20*/  IADD3.X R3, PT, PT, RZ, UR14, RZ, P0, !PT ;  /* 0x0000000eff037c10 */ /* 0x002fe400087fe4ff */
[----:B------:R-:W-:Y:S02]  /*0e30*/  ISETP.GE.AND P3, PT, R20, UR15, PT ;  /* 0x0000000f14007c0c */ /* 0x000fe4000bf66270 */
[----:B------:R-:W-:-:S02]  /*0e40*/  ISETP.GE.AND P4, PT, R21, UR15, PT ;  /* 0x0000000f15007c0c */ /* 0x000fc4000bf86270 */
[----:B----4-:R-:W-:-:S04]  /*0e50*/  LEA R14, P0, R0, UR16, 0x2 ;  /* 0x00000010000e7c11 */ /* 0x010fc8000f8010ff */
[----:B------:R-:W-:Y:S01]  /*0e60*/  LEA.HI.X R15, R0, UR17, R3, 0x2, P0 ;  /* 0x00000011000f7c11 */ /* 0x000fe200080f1403 */
[----:B------:R-:W-:Y:S02]  /*0e70*/  IMAD.MOV.U32 R13, RZ, RZ, -0x1 ;  /* 0xffffffffff0d7424 */ /* 0x000fe400078e00ff */
[----:B------:R-:W-:Y:S02]  /*0e80*/  IMAD.MOV.U32 R12, RZ, RZ, -0x1 ;  /* 0xffffffffff0c7424 */ /* 0x000fe400078e00ff */
[----:B------:R1:W5:Y:S01]  /*0e90*/  @!P5 LDG.E R17, desc[UR18][R14.64] ;  /* 0x000000120e11d981 */ /* 0x000362000c1e1900 */
[----:B------:R-:W-:-:S03]  /*0ea0*/  ISETP.GE.AND P5, PT, R22, UR15, PT ;  /* 0x0000000f16007c0c */ /* 0x000fc6000bfa6270 */
[----:B------:R1:W5:Y:S01]  /*0eb0*/  @!P2 LDG.E R16, desc[UR18][R14.64+0x200] ;  /* 0x000200120e10a981 */ /* 0x000362000c1e1900 */
[C---:B0-----:R-:W-:Y:S01]  /*0ec0*/  LOP3.LUT R0, R18.reuse, 0x400, RZ, 0xfc, !PT ;  /* 0x0000040012007812 */ /* 0x041fe200078efcff */
[----:B------:R-:W-:Y:S01]  /*0ed0*/  VIADD R2, R18, 0x380 ;  /* 0x0000038012027836 */ /* 0x000fe20000000000 */
[----:B------:R-:W-:Y:S01]  /*0ee0*/  ISETP.GE.AND P2, PT, R23, UR15, PT ;  /* 0x0000000f17007c0c */ /* 0x000fe2000bf46270 */
[----:B------:R1:W5:Y:S01]  /*0ef0*/  @!P3 LDG.E R13, desc[UR18][R14.64+0x400] ;  /* 0x000400120e0db981 */ /* 0x000362000c1e1900 */
[----:B------:R-:W-:Y:S01]  /*0f00*/  ISETP.GE.AND P1, PT, R0, UR15, PT ;  /* 0x0000000f00007c0c */ /* 0x000fe2000bf26270 */
[----:B------:R-:W-:Y:S01]  /*0f10*/  VIADD R0, R18, 0x480 ;  /* 0x0000048012007836 */ /* 0x000fe20000000000 */
[----:B------:R-:W-:Y:S01]  /*0f20*/  ISETP.GE.AND P0, PT, R2, UR15, PT ;  /* 0x0000000f02007c0c */ /* 0x000fe2000bf06270 */
[----:B------:R1:W5:Y:S01]  /*0f30*/  @!P4 LDG.E R12, desc[UR18][R14.64+0x600] ;  /* 0x000600120e0cc981 */ /* 0x000362000c1e1900 */
[----:B------:R-:W-:Y:S01]  /*0f40*/  ISETP.GE.AND P3, PT, R24, UR15, PT ;  /* 0x0000000f18007c0c */ /* 0x000fe2000bf66270 */
[----:B------:R-:W-:Y:S01]  /*0f50*/  IMAD.MOV.U32 R10, RZ, RZ, -0x1 ;  /* 0xffffffffff0a7424 */ /* 0x000fe200078e00ff */
[----:B------:R-:W-:-:S02]  /*0f60*/  ISETP.GE.AND P4, PT, R0, UR15, PT ;  /* 0x0000000f00007c0c */ /* 0x000fc4000bf86270 */
[----:B------:R-:W-:Y:S01]  /*0f70*/  MOV R11, 0xffffffff ;  /* 0xffffffff000b7802 */ /* 0x000fe20000000f00 */
[C---:B------:R-:W-:Y:S02]  /*0f80*/  VIADD R0, R18.reuse, 0x580 ;  /* 0x0000058012007836 */ /* 0x040fe40000000000 */
[----:B------:R-:W-:Y:S01]  /*0f90*/  VIADD R2, R18, 0x600 ;  /* 0x0000060012027836 */ /* 0x000fe20000000000 */
[----:B------:R1:W5:Y:S01]  /*0fa0*/  @!P2 LDG.E R10, desc[UR18][R14.64+0xa00] ;  /* 0x000a00120e0aa981 */ /* 0x000362000c1e1900 */
[----:B------:R-:W-:Y:S01]  /*0fb0*/  IMAD.MOV.U32 R9, RZ, RZ, -0x1 ;  /* 0xffffffffff097424 */ /* 0x000fe200078e00ff */
[----:B------:R-:W-:Y:S01]  /*0fc0*/  MOV R7, 0xffffffff ;  /* 0xffffffff00077802 */ /* 0x000fe20000000f00 */
[----:B------:R-:W-:Y:S01]  /*0fd0*/  IMAD.MOV.U32 R8, RZ, RZ, -0x1 ;  /* 0xffffffffff087424 */ /* 0x000fe200078e00ff */
[----:B------:R1:W5:Y:S01]  /*0fe0*/  @!P5 LDG.E R11, desc[UR18][R14.64+0x800] ;  /* 0x000800120e0bd981 */ /* 0x000362000c1e1900 */
[----:B------:R-:W-:Y:S01]  /*0ff0*/  IMAD.MOV.U32 R6, RZ, RZ, -0x1 ;  /* 0xffffffffff067424 */ /* 0x000fe200078e00ff */
[----:B------:R-:W-:Y:S01]  /*1000*/  ISETP.GE.AND P5, PT, R0, UR15, PT ;  /* 0x0000000f00007c0c */ /* 0x000fe2000bfa6270 */
[----:B------:R-:W-:Y:S01]  /*1010*/  VIADD R0, R18, 0x680 ;  /* 0x0000068012007836 */ /* 0x000fe20000000000 */
[----:B------:R-:W-:Y:S01]  /*1020*/  ISETP.GE.AND P2, PT, R2, UR15, PT ;  /* 0x0000000f02007c0c */ /* 0x000fe2000bf46270 */
[----:B------:R-:W-:Y:S01]  /*1030*/  VIADD R2, R18, 0x700 ;  /* 0x0000070012027836 */ /* 0x000fe20000000000 */
[----:B------:R1:W5:Y:S01]  /*1040*/  @!P3 LDG.E R9, desc[UR18][R14.64+0xc00] ;  /* 0x000c00120e09b981 */ /* 0x000362000c1e1900 */
[----:B------:R-:W-:-:S03]  /*1050*/  ISETP.GE.AND P3, PT, R25, UR15, PT ;  /* 0x0000000f19007c0c */ /* 0x000fc6000bf66270 */
[----:B------:R1:W5:Y:S01]  /*1060*/  @!P0 LDG.E R8, desc[UR18][R14.64+0xe00] ;  /* 0x000e00120e088981 */ /* 0x000362000c1e1900 */
[----:B------:R-:W-:-:S03]  /*1070*/  ISETP.GE.AND P0, PT, R0, UR15, PT ;  /* 0x0000000f00007c0c */ /* 0x000fc6000bf06270 */
[----:B------:R1:W5:Y:S01]  /*1080*/  @!P1 LDG.E R7, desc[UR18][R14.64+0x1000] ;  /* 0x001000120e079981 */ /* 0x000362000c1e1900 */
[----:B------:R-:W-:-:S03]  /*1090*/  ISETP.GE.AND P1, PT, R2, UR15, PT ;  /* 0x0000000f02007c0c */ /* 0x000fc6000bf26270 */
[----:B------:R1:W5:Y:S01]  /*10a0*/  @!P4 LDG.E R6, desc[UR18][R14.64+0x1200] ;  /* 0x001200120e06c981 */ /* 0x000362000c1e1900 */
[----:B------:R-:W-:Y:S01]  /*10b0*/  ISETP.GE.AND P4, PT, R26, UR15, PT ;  /* 0x0000000f1a007c0c */ /* 0x000fe2000bf86270 */
[----:B------:R-:W-:Y:S01]  /*10c0*/  IMAD.MOV.U32 R5, RZ, RZ, -0x1 ;  /* 0xffffffffff057424 */ /* 0x000fe200078e00ff */
[----:B------:R-:W-:Y:S01]  /*10d0*/  MOV R0, 0xffffffff ;  /* 0xffffffff00007802 */ /* 0x000fe20000000f00 */
[----:B------:R-:W-:Y:S02]  /*10e0*/  IMAD.MOV.U32 R4, RZ, RZ, -0x1 ;  /* 0xffffffffff047424 */ /* 0x000fe400078e00ff */
        /* <DEDUP_REMOVED lines=9> */
.L_x_145:
[----:B------:R-:W2:Y:S02]  /*1180*/  LDCU.64 UR16, c[0x0][0x398] ;  /* 0x00007300ff1077ac */ /* 0x000ea40008000a00 */
[----:B--2---:R-:W-:-:S09]  /*1190*/  UISETP.GT.AND UP1, UPT, UR17, UR16, UPT ;  /* 0x000000101100728c */ /* 0x004fd2000bf24270 */
[----:B------:R-:W-:Y:S05]  /*11a0*/  BRA.U !UP1, `(.L_x_146) ;  /* 0x00000005093c7547 */ /* 0x000fea000b800000 */
[----:B------:R-:W2:Y:S01]  /*11b0*/  S2UR UR13, SR_CgaCtaId ;  /* 0x00000000000d79c3 */ /* 0x000ea20000008800 */
[----:B------:R-:W-:Y:S01]  /*11c0*/  UMOV UR4, 0x400 ;  /* 0x0000040000047882 */ /* 0x000fe20000000000 */
[----:B------:R-:W3:Y:S01]  /*11d0*/  LDCU UR14, c[0x0][0x398] ;  /* 0x00007300ff0e77ac */ /* 0x000ee20008000800 */
[----:B--2---:R-:W-:-:S03]  /*11e0*/  ULEA UR13, UR13, UR4, 0x18 ;  /* 0x000000040d0d7291 */ /* 0x004fc6000f8ec0ff */
[----:B---3--:R-:W-:-:S09]  /*11f0*/  UMOV UR4, URZ ;  /* 0x000000ff00047c82 */ /* 0x008fd20008000000 */
.L_x_147:
[----:B012---:R-:W-:Y:S01]  /*1200*/  IMAD R14, RZ, RZ, -UR14 ;  /* 0x8000000eff0e7e24 */ /* 0x007fe2000f8e02ff */
[----:B------:R-:W-:Y:S01]  /*1210*/  ULEA UR15, UR4, UR13, 0xa ;  /* 0x0000000d040f7291 */ /* 0x000fe2000f8e50ff */
[----:B------:R-:W-:Y:S01]  /*1220*/  IMAD.U32 R15, RZ, RZ, UR17 ;  /* 0x00000011ff0f7e24 */ /* 0x000fe2000f8e00ff */
[----:B------:R-:W-:-:S04]  /*1230*/  UIADD3 UR4, UPT, UPT, UR4, 0x1, URZ ;  /* 0x0000000104047890 */ /* 0x000fc8000fffe0ff */
[----:B------:R-:W-:Y:S01]  /*1240*/  VIADDMNMX R14, R14, R15, 0x8, PT ;  /* 0x000000080e0e7446 */ /* 0x000fe2000380010f */
[----:B------:R-:W-:-:S05]  /*1250*/  IMAD.MOV.U32 R15, RZ, RZ, -0x1 ;  /* 0xffffffffff0f7424 */ /* 0x000fca00078e00ff */
[----:B------:R-:W-:Y:S02]  /*1260*/  SHF.L.U32 R14, R15, R14, RZ ;  /* 0x0000000e0f0e7219 */ /* 0x000fe400000006ff */
[----:B-----5:R-:W-:-:S04]  /*1270*/  SHF.R.U32.HI R15, RZ, UR14, R17 ;  /* 0x0000000eff0f7c19 */ /* 0x020fc80008011611 */
[----:B------:R-:W-:-:S04]  /*1280*/  LOP3.LUT R15, R15, R14, RZ, 0x30, !PT ;  /* 0x0000000e0f0f7212 */ /* 0x000fc800078e30ff */
[----:B------:R-:W-:-:S05]  /*1290*/  LEA R15, R15, UR15, 0x2 ;  /* 0x0000000f0f0f7c11 */ /* 0x000fca000f8e10ff */
[----:B------:R0:W-:Y:S02]  /*12a0*/  ATOMS.POPC.INC.32 RZ, [R15+URZ] ;  /* 0x000000000fff7f8c */ /* 0x0001e4000d8000ff */
[----:B0-----:R-:W-:-:S04]  /*12b0*/  SHF.R.U32.HI R15, RZ, UR14, R16 ;  /* 0x0000000eff0f7c19 */ /* 0x001fc80008011610 */
        /* <DEDUP_REMOVED lines=55> */
[----:B0-----:R-:W-:Y:S01]  /*1630*/  SHF.R.U32.HI R15, RZ, UR14, R29 ;  /* 0x0000000eff0f7c19 */ /* 0x001fe2000801161d */
[----:B------:R-:W-:-:S03]  /*1640*/  UIADD3 UR14, UPT, UPT, UR14, 0x8, URZ ;  /* 0x000000080e0e7890 */ /* 0x000fc6000fffe0ff */
[----:B------:R-:W-:Y:S01]  /*1650*/  LOP3.LUT R14, R15, R14, RZ, 0x30, !PT ;  /* 0x0000000e0f0e7212 */ /* 0x000fe200078e30ff */
[----:B------:R-:W-:-:S03]  /*1660*/  UISETP.GE.AND UP1, UPT, UR14, UR17, UPT ;  /* 0x000000110e00728c */ /* 0x000fc6000bf26270 */
[----:B------:R-:W-:-:S05]  /*1670*/  LEA R14, R14, UR15, 0x2 ;  /* 0x0000000f0e0e7c11 */ /* 0x000fca000f8e10ff */
[----:B------:R2:W-:Y:S01]  /*1680*/  ATOMS.POPC.INC.32 RZ, [R14+URZ] ;  /* 0x000000000eff7f8c */ /* 0x0005e2000d8000ff */
[----:B------:R-:W-:Y:S05]  /*1690*/  BRA.U !UP1, `(.L_x_147) ;  /* 0xfffffff909d87547 */ /* 0x000fea000b83ffff */
.L_x_146:
[----:B------:R-:W-:Y:S05]  /*16a0*/  BRA.U !UP0, `(.L_x_148) ;  /* 0xfffffff508307547 */ /* 0x000fea000b83ffff */
.L_x_143:
[----:B------:R-:W-:Y:S01]  /*16b0*/  BAR.SYNC.DEFER_BLOCKING 0x0 ;  /* 0x0000000000007b1d */ /* 0x000fe20000010000 */
[----:B------:R-:W-:-:S05]  /*16c0*/  ISETP.NE.AND P0, PT, R28, RZ, PT ;  /* 0x000000ff1c00720c */ /* 0x000fca0003f05270 */
[----:B------:R-:W-:Y:S08]  /*16d0*/  BSSY.RECONVERGENT B0, `(.L_x_149) ;  /* 0x000016e000007945 */ /* 0x000ff00003800200 */
[----:B------:R-:W-:Y:S05]  /*16e0*/  @P0 BRA `(.L_x_150) ;  /* 0x0000001400b00947 */ /* 0x000fea0003800000 */
[----:B012345:R-:W0:Y:S01]  /*16f0*/  LDC.64 R2, c[0x0][0x398] ;  /* 0x0000e600ff027b82 */ /* 0x03fe220000000a00 */
[----:B------:R-:W-:Y:S01]  /*1700*/  IMAD.MOV.U32 R7, RZ, RZ, RZ ;  /* 0x000000ffff077224 */ /* 0x000fe200078e00ff */
[----:B0-----:R-:W-:-:S04]  /*1710*/  IADD3 R2, PT, PT, R3, 0x7, -R2 ;  /* 0x0000000703027810 */ /* 0x001fc80007ffe802 */
[----:B------:R-:W-:-:S04]  /*1720*/  SHF.R.S32.HI R3, RZ, 0x1f, R2 ;  /* 0x0000001fff037819 */ /* 0x000fc80000011402 */
[----:B------:R-:W-:-:S04]  /*1730*/  LEA.HI R0, R3, R2, RZ, 0x3 ;  /* 0x0000000203007211 */ /* 0x000fc800078f18ff */
[----:B------:R-:W-:-:S04]  /*1740*/  SHF.R.S32.HI R0, RZ, 0x3, R0 ;  /* 0x00000003ff007819 */ /* 0x000fc80000011400 */
[C---:B------:R-:W-:Y:S01]  /*1750*/  LOP3.LUT R9, R0.reuse, 0xffffff8, RZ, 0xc0, !PT ;  /* 0x0ffffff800097812 */ /* 0x040fe200078ec0ff */
[----:B------:R-:W-:-:S05]  /*1760*/  VIADD R8, R0, 0xffffffff ;  /* 0xffffffff00087836 */ /* 0x000fca0000000000 */
[----:B------:R-:W-:-:S13]  /*1770*/  ISETP.GE.U32.AND P0, PT, R8, 0x7, PT ;  /* 0x000000070800780c */ /* 0x000fda0003f06070 */
[----:B------:R-:W-:Y:S05]  /*1780*/  @!P0 BRA `(.L_x_151) ;  /* 0x00000004006c8947 */ /* 0x000fea0003800000 */
[----:B------:R-:W0:Y:S01]  /*1790*/  LDC.64 R2, c[0x0][0x380] ;  /* 0x0000e000ff027b82 */ /* 0x000e220000000a00 */
[----:B------:R-:W-:-:S07]  /*17a0*/  HFMA2 R11, -RZ, RZ, 0, 0 ;  /* 0x00000000ff0b7431 */ /* 0x000fce00000001ff */
.L_x_168:
[----:B------:R-:W-:Y:S01]  /*17b0*/  IMAD R29, R11, 0x400, R27 ;  /* 0x000004000b1d7824 */ /* 0x000fe200078e021b */
[----:B------:R-:W-:Y:S04]  /*17c0*/  BSSY.RECONVERGENT B1, `(.L_x_152) ;  /* 0x000000a000017945 */ /* 0x000fe80003800200 */
[----:B01234-:R-:W1:Y:S04]  /*17d0*/  LDS R4, [R29] ;  /* 0x000000001d047984 */ /* 0x01fe680000000800 */
[----:B------:R2:W3:Y:S04]  /*17e0*/  LDS R17, [R29+0x400] ;  /* 0x000400001d117984 */ /* 0x0004e80000000800 */
[----:B------:R2:W4:Y:S01]  /*17f0*/  LDS R15, [R29+0x800] ;  /* 0x000800001d0f7984 */ /* 0x0005220000000800 */
[----:B-1----:R-:W-:-:S13]  /*1800*/  ISETP.NE.AND P0, PT, R4, RZ, PT ;  /* 0x000000ff0400720c */ /* 0x002fda0003f05270 */
[----:B--234-:R-:W-:Y:S05]  /*1810*/  @!P0 BRA `(.L_x_153) ;  /* 0x0000000000108947 */ /* 0x01cfea0003800000 */
[----:B------:R-:W-:Y:S02]  /*1820*/  IMAD R7, R11, 0x100, R18 ;  /* 0x000001000b077824 */ /* 0x000fe400078e0212 */
[----:B------:R-:W-:Y:S02]  /*1830*/  IMAD.MOV.U32 R5, RZ, RZ, RZ ;  /* 0x000000ffff057224 */ /* 0x000fe400078e00ff */
[----:B0-----:R-:W-:-:S05]  /*1840*/  IMAD.WIDE.U32 R6, R7, 0x8, R2 ;  /* 0x0000000807067825 */ /* 0x001fca00078e0002 */
[----:B------:R1:W-:Y:S02]  /*1850*/  REDG.E.ADD.64.STRONG.GPU desc[UR18][R6.64], R4 ;  /* 0x000000040600798e */ /* 0x0003e4000c12e512 */
.L_x_153:
[----:B------:R-:W-:Y:S05]  /*1860*/  BSYNC.RECONVERGENT B1 ;  /* 0x0000000000017941 */ /* 0x000fea0003800200 */
.L_x_152:
[----:B------:R-:W2:Y:S01]  /*1870*/  LDS R10, [R29+0xc00] ;  /* 0x000c00001d0a7984 */ /* 0x000ea20000000800 */
[----:B------:R-:W-:Y:S01]  /*1880*/  ISETP.NE.AND P6, PT, R17, RZ, PT ;  /* 0x000000ff1100720c */ /* 0x000fe20003fc5270 */
[----:B------:R-:W-:Y:S01]  /*1890*/  BSSY.RECONVERGENT B1, `(.L_x_154) ;  /* 0x0000012000017945 */ /* 0x000fe20003800200 */
[----:B------:R-:W-:Y:S01]  /*18a0*/  ISETP.NE.AND P0, PT, R15, RZ, PT ;  /* 0x000000ff0f00720c */ /* 0x000fe20003f05270 */
[----:B------:R-:W3:Y:S04]  /*18b0*/  LDS R12, [R29+0x1000] ;  /* 0x001000001d0c7984 */ /* 0x000ee80000000800 */
[----:B------:R-:W4:Y:S04]  /*18c0*/  LDS R14, [R29+0x1400] ;  /* 0x001400001d0e7984 */ /* 0x000f280000000800 */
[----:B------:R-:W5:Y:S04]  /*18d0*/  LDS R16, [R29+0x1800] ;  /* 0x001800001d107984 */ /* 0x000f680000000800 */
[----:B------:R-:W0:Y:S01]  /*18e0*/  LDS R13, [R29+0x1c00] ;  /* 0x001c00001d0d7984 */ /* 0x000e220000000800 */
[----:B--2---:R-:W-:-:S02]  /*18f0*/  ISETP.NE.AND P1, PT, R10, RZ, PT ;  /* 0x000000ff0a00720c */ /* 0x004fc40003f25270 */
[----:B---3--:R-:W-:Y:S02]  /*1900*/  ISETP.NE.AND P2, PT, R12, RZ, PT ;  /* 0x000000ff0c00720c */ /* 0x008fe40003f45270 */
[----:B----4-:R-:W-:Y:S02]  /*1910*/  ISETP.NE.AND P3, PT, R14, RZ, PT ;  /* 0x000000ff0e00720c */ /* 0x010fe40003f65270 */
[----:B-----5:R-:W-:Y:S02]  /*1920*/  ISETP.NE.AND P4, PT, R16, RZ, PT ;  /* 0x000000ff1000720c */ /* 0x020fe40003f85270 */
[----:B0-----:R-:W-:Y:S01]  /*1930*/  ISETP.NE.AND P5, PT, R13, RZ, PT ;  /* 0x000000ff0d00720c */ /* 0x001fe20003fa5270 */
[----:B------:R-:W-:-:S12]  /*1940*/  @!P6 BRA `(.L_x_155) ;  /* 0x000000000018e947 */ /* 0x000fd80003800000 */
[----:B-1----:R-:W-:Y:S01]  /*1950*/  IMAD R7, R11, 0x100, R18 ;  /* 0x000001000b077824 */ /* 0x002fe200078e0212 */
[----:B------:R-:W-:Y:S01]  /*1960*/  MOV R5, RZ ;  /* 0x000000ff00057202 */ /* 0x000fe20000000f00 */
[----:B------:R-:W-:Y:S02]  /*1970*/  IMAD.MOV.U32 R4, RZ, RZ, R17 ;  /* 0x000000ffff047224 */ /* 0x000fe400078e0011 */
[----:B------:R-:W-:-:S04]  /*1980*/  VIADD R7, R7, 0x100 ;  /* 0x0000010007077836 */ /* 0x000fc80000000000 */
[----:B------:R-:W-:-:S05]  /*1990*/  IMAD.WIDE.U32 R6, R7, 0x8, R2 ;  /* 0x0000000807067825 */ /* 0x000fca00078e0002 */
[----:B------:R0:W-:Y:S02]  /*19a0*/  REDG.E.ADD.64.STRONG.GPU desc[UR18][R6.64], R4 ;  /* 0x000000040600798e */ /* 0x0001e4000c12e512 */
.L_x_155:
[----:B------:R-:W-:Y:S05]  /*19b0*/  BSYNC.RECONVERGENT B1 ;  /* 0x0000000000017941 */ /* 0x000fea0003800200 */
.L_x_154:
[----:B------:R-:W-:Y:S04]  /*19c0*/  BSSY.RECONVERGENT B1, `(.L_x_156) ;  /* 0x0000008000017945 */ /* 0x000fe80003800200 */
[----:B------:R-:W-:Y:S05]  /*19d0*/  @!P0 BRA `(.L_x_157) ;  /* 0x0000000000188947 */ /* 0x000fea0003800000 */
[----:B01----:R-:W-:Y:S02]  /*19e0*/  IMAD R5, R11, 0x100, R18 ;  /* 0x000001000b057824 */ /* 0x003fe400078e0212 */
[----:B------:R-:W-:Y:S02]  /*19f0*/  IMAD.MOV.U32 R6, RZ, RZ, R15 ;  /* 0x000000ffff067224 */ /* 0x000fe400078e000f */
[----:B------:R-:W-:Y:S02]  /*1a00*/  VIADD R5, R5, 0x200 ;  /* 0x0000020005057836 */ /* 0x000fe40000000000 */
[----:B------:R-:W-:Y:S02]  /*1a10*/  IMAD.MOV.U32 R7, RZ, RZ, RZ ;  /* 0x000000ffff077224 */ /* 0x000fe400078e00ff */
[----:B------:R-:W-:-:S05]  /*1a20*/  IMAD.WIDE.U32 R4, R5, 0x8, R2 ;  /* 0x0000000805047825 */ /* 0x000fca00078e0002 */
[----:B------:R2:W-:Y:S02]  /*1a30*/  REDG.E.ADD.64.STRONG.GPU desc[UR18][R4.64], R6 ;  /* 0x000000060400798e */ /* 0x0005e4000c12e512 */
.L_x_157:
[----:B------:R-:W-:Y:S05]  /*1a40*/  BSYNC.RECONVERGENT B1 ;  /* 0x0000000000017941 */ /* 0x000fea0003800200 */
.L_x_156:
[----:B------:R-:W-:Y:S04]  /*1a50*/  BSSY.RECONVERGENT B1, `(.L_x_158) ;  /* 0x0000008000017945 */ /* 0x000fe80003800200 */
[----:B------:R-:W-:Y:S05]  /*1a60*/  @!P1 BRA `(.L_x_159) ;  /* 0x0000000000189947 */ /* 0x000fea0003800000 */
[----:B012---:R-:W-:Y:S01]  /*1a70*/  IMAD R5, R11, 0x100, R18 ;  /* 0x000001000b057824 */ /* 0x007fe200078e0212 */
[----:B------:R-:W-:Y:S01]  /*1a80*/  MOV R6, R10 ;  /* 0x0000000a00067202 */ /* 0x000fe20000000f00 */
[----:B------:R-:W-:Y:S02]  /*1a90*/  IMAD.MOV.U32 R7, RZ, RZ, RZ ;  /* 0x000000ffff077224 */ /* 0x000fe400078e00ff */
[----:B------:R-:W-:-:S04]  /*1aa0*/  VIADD R5, R5, 0x300 ;  /* 0x0000030005057836 */ /* 0x000fc80000000000 */
[----:B------:R-:W-:-:S05]  /*1ab0*/  IMAD.WIDE.U32 R4, R5, 0x8, R2 ;  /* 0x0000000805047825 */ /* 0x000fca00078e0002 */
[----:B------:R3:W-:Y:S02]  /*1ac0*/  REDG.E.ADD.64.STRONG.GPU desc[UR18][R4.64], R6 ;  /* 0x000000060400798e */ /* 0x0007e4000c12e512 */
.L_x_159:
[----:B------:R-:W-:Y:S05]  /*1ad0*/  BSYNC.RECONVERGENT B1 ;  /* 0x0000000000017941 */ /* 0x000fea0003800200 */
.L_x_158:
[----:B------:R-:W-:Y:S04]  /*1ae0*/  BSSY.RECONVERGENT B1, `(.L_x_160) ;  /* 0x0000008000017945 */ /* 0x000fe80003800200 */
[----:B------:R-:W-:Y:S05]  /*1af0*/  @!P2 BRA `(.L_x_161) ;  /* 0x000000000018a947 */ /* 0x000fea0003800000 */
[----:B0123--:R-:W-:Y:S02]  /*1b00*/  IMAD R5, R11, 0x100, R18 ;  /* 0x000001000b057824 */ /* 0x00ffe400078e0212 */
[----:B------:R-:W-:Y:S02]  /*1b10*/  IMAD.MOV.U32 R6, RZ, RZ, R12 ;  /* 0x000000ffff067224 */ /* 0x000fe400078e000c */
[----:B------:R-:W-:Y:S02]  /*1b20*/  VIADD R5, R5, 0x400 ;  /* 0x0000040005057836 */ /* 0x000fe40000000000 */
[----:B------:R-:W-:Y:S02]  /*1b30*/  IMAD.MOV.U32 R7, RZ, RZ, RZ ;  /* 0x000000ffff077224 */ /* 0x000fe400078e00ff */
[----:B------:R-:W-:-:S05]  /*1b40*/  IMAD.WIDE.U32 R4, R5, 0x8, R2 ;  /* 0x0000000805047825 */ /* 0x000fca00078e0002 */
[----:B------:R4:W-:Y:S02]  /*1b50*/  REDG.E.ADD.64.STRONG.GPU desc[UR18][R4.64], R6 ;  /* 0x000000060400798e */ /* 0x0009e4000c12e512 */
.L_x_161:
[----:B------:R-:W-:Y:S05]  /*1b60*/  BSYNC.RECONVERGENT B1 ;  /* 0x0000000000017941 */ /* 0x000fea0003800200 */
.L_x_160:
[----:B------:R-:W-:Y:S04]  /*1b70*/  BSSY.RECONVERGENT B1, `(.L_x_162) ;  /* 0x0000007000017945 */ /* 0x000fe80003800200 */
[----:B------:R-:W-:Y:S05]  /*1b80*/  @!P3 BRA `(.L_x_163) ;  /* 0x000000000014b947 */ /* 0x000fea0003800000 */
[----:B01234-:R-:W-:Y:S02]  /*1b90*/  IMAD R5, R11, 0x100, R18 ;  /* 0x000001000b057824 */ /* 0x01ffe400078e0212 */
[----:B------:R-:W-:-:S03]  /*1ba0*/  IMAD.MOV.U32 R15, RZ, RZ, RZ ;  /* 0x000000ffff0f7224 */ /* 0x000fc600078e00ff */
[----:B------:R-:W-:-:S05]  /*1bb0*/  IADD3 R5, PT, PT, R5, 0x500, RZ ;  /* 0x0000050005057810 */ /* 0x000fca0007ffe0ff */
[----:B------:R-:W-:-:S05]  /*1bc0*/  IMAD.WIDE.U32 R4, R5, 0x8, R2 ;  /* 0x0000000805047825 */ /* 0x000fca00078e0002 */
[----:B------:R0:W-:Y:S02]  /*1bd0*/  REDG.E.ADD.64.STRONG.GPU desc[UR18][R4.64], R14 ;  /* 0x0000000e0400798e */ /* 0x0001e4000c12e512 */
.L_x_163:
[----:B------:R-:W-:Y:S05]  /*1be0*/  BSYNC.RECONVERGENT B1 ;  /* 0x0000000000017941 */ /* 0x000fea0003800200 */
.L_x_162:
[----:B------:R-:W-:Y:S04]  /*1bf0*/  BSSY.RECONVERGENT B1, `(.L_x_164) ;  /* 0x0000007000017945 */ /* 0x000fe80003800200 */
[----:B------:R-:W-:Y:S05]  /*1c00*/  @!P4 BRA `(.L_x_165) ;  /* 0x000000000014c947 */ /* 0x000fea0003800000 */
[----:B01234-:R-:W-:Y:S02]  /*1c10*/  IMAD R5, R11, 0x100, R18 ;  /* 0x000001000b057824 */ /* 0x01ffe400078e0212 */
[----:B------:R-:W-:Y:S02]  /*1c20*/  IMAD.MOV.U32 R17, RZ, RZ, RZ ;  /* 0x000000ffff117224 */ /* 0x000fe400078e00ff */
[----:B------:R-:W-:-:S04]  /*1c30*/  VIADD R5, R5, 0x600 ;  /* 0x0000060005057836 */ /* 0x000fc80000000000 */
[----:B------:R-:W-:-:S05]  /*1c40*/  IMAD.WIDE.U32 R4, R5, 0x8, R2 ;  /* 0x0000000805047825 */ /* 0x000fca00078e0002 */
[----:B------:R0:W-:Y:S02]  /*1c50*/  REDG.E.ADD.64.STRONG.GPU desc[UR18][R4.64], R16 ;  /* 0x000000100400798e */ /* 0x0001e4000c12e512 */
.L_x_165:
[----:B------:R-:W-:Y:S05]  /*1c60*/  BSYNC.RECONVERGENT B1 ;  /* 0x0000000000017941 */ /* 0x000fea0003800200 */
.L_x_164:
[----:B------:R-:W-:Y:S04]  /*1c70*/  BSSY.RECONVERGENT B1, `(.L_x_166) ;  /* 0x0000008000017945 */ /* 0x000fe80003800200 */
[----:B------:R-:W-:Y:S05]  /*1c80*/  @!P5 BRA `(.L_x_167) ;  /* 0x000000000018d947 */ /* 0x000fea0003800000 */
[----:B01234-:R-:W-:Y:S01]  /*1c90*/  IMAD R5, R11, 0x100, R18 ;  /* 0x000001000b057824 */ /* 0x01ffe200078e0212 */
[----:B------:R-:W-:Y:S01]  /*1ca0*/  MOV R6, R13 ;  /* 0x0000000d00067202 */ /* 0x000fe20000000f00 */
[----:B------:R-:W-:Y:S02]  /*1cb0*/  IMAD.MOV.U32 R7, RZ, RZ, RZ ;  /* 0x000000ffff077224 */ /* 0x000fe400078e00ff */
[----:B------:R-:W-:-:S04]  /*1cc0*/  VIADD R5, R5, 0x700 ;  /* 0x0000070005057836 */ /* 0x000fc80000000000 */
[----:B------:R-:W-:-:S05]  /*1cd0*/  IMAD.WIDE.U32 R4, R5, 0x8, R2 ;  /* 0x0000000805047825 */ /* 0x000fca00078e0002 */
[----:B------:R0:W-:Y:S02]  /*1ce0*/  REDG.E.ADD.64.STRONG.GPU desc[UR18][R4.64], R6 ;  /* 0x000000060400798e */ /* 0x0001e4000c12e512 */
.L_x_167:
[----:B------:R-:W-:Y:S05]  /*1cf0*/  BSYNC.RECONVERGENT B1 ;  /* 0x0000000000017941 */ /* 0x000fea0003800200 */
.L_x_166:
[----:B------:R-:W-:-:S05]  /*1d00*/  VIADD R11, R11, 0x8 ;  /* 0x000000080b0b7836 */ /* 0x000fca0000000000 */
[----:B------:R-:W-:-:S13]  /*1d10*/  ISETP.NE.AND P0, PT, R11, R9, PT ;  /* 0x000000090b00720c */ /* 0x000fda0003f05270 */
[----:B------:R-:W-:Y:S05]  /*1d20*/  @P0 BRA `(.L_x_168) ;  /* 0xfffffff800a00947 */ /* 0x000fea000383ffff */
[----:B01234-:R-:W-:-:S07]  /*1d30*/  IMAD.MOV.U32 R7, RZ, RZ, R9 ;  /* 0x000000ffff077224 */ /* 0x01ffce00078e0009 */
.L_x_151:
[----:B------:R-:W-:Y:S01]  /*1d40*/  UISETP.NE.AND UP0, UPT, UR20, URZ, UPT ;  /* 0x000000ff1400728c */ /* 0x000fe2000bf05270 */
[----:B------:R-:W-:Y:S01]  /*1d50*/  IMAD.U32 R2, RZ, RZ, UR9 ;  /* 0x00000009ff027e24 */ /* 0x000fe2000f8e00ff */
[----:B------:R-:W-:Y:S01]  /*1d60*/  LOP3.LUT R11, R0, 0x1, RZ, 0xc0, !PT ;  /* 0x00000001000b7812 */ /* 0x000fe200078ec0ff */
[----:B------:R-:W-:-:S03]  /*1d70*/  IMAD.U32 R10, RZ, RZ, UR20 ;  /* 0x00000014ff0a7e24 */ /* 0x000fc6000f8e00ff */
[----:B------:R-:W-:Y:S01]  /*1d80*/  IADD3 R0, PT, PT, R2, -0x1, RZ ;  /* 0xffffffff02007810 */ /* 0x000fe20007ffe0ff */
[----:B------:R-:W-:Y:S02]  /*1d90*/  VIADD R10, R10, 0xffffffff ;  /* 0xffffffff0a0a7836 */ /* 0x000fe40000000000 */
[----:B------:R-:W-:Y:S05]  /*1da0*/  BRA.U !UP0, `(.L_x_169) ;  /* 0x00000005086c7547 */ /* 0x000fea000b800000 */
[----:B------:R-:W-:-:S13]  /*1db0*/  ISETP.GE.U32.AND P0, PT, R10, 0x3, PT ;  /* 0x000000030a00780c */ /* 0x000fda0003f06070 */
[----:B------:R-:W-:Y:S05]  /*1dc0*/  @!P0 BRA `(.L_x_170) ;  /* 0x0000000000bc8947 */ /* 0x000fea0003800000 */
[----:B------:R-:W-:Y:S01]  /*1dd0*/  IMAD R2, R7, 0x400, R27 ;  /* 0x0000040007027824 */ /* 0x000fe200078e021b */
[----:B------:R-:W-:Y:S04]  /*1de0*/  BSSY.RECONVERGENT B1, `(.L_x_171) ;  /* 0x0000010000017945 */ /* 0x000fe80003800200 */
[----:B------:R-:W0:Y:S04]  /*1df0*/  LDS R13, [R2] ;  /* 0x00000000020d7984 */ /* 0x000e280000000800 */
[----:B------:R-:W1:Y:S04]  /*1e00*/  LDS R14, [R2+0x400] ;  /* 0x00040000020e7984 */ /* 0x000e680000000800 */
[----:B------:R-:W2:Y:S04]  /*1e10*/  LDS R6, [R2+0x800] ;  /* 0x0008000002067984 */ /* 0x000ea80000000800 */
[----:B------:R-:W3:Y:S01]  /*1e20*/  LDS R12, [R2+0xc00] ;  /* 0x000c0000020c7984 */ /* 0x000ee20000000800 */
[----:B0-----:R-:W-:-:S02]  /*1e30*/  ISETP.NE.AND P0, PT, R13, RZ, PT ;  /* 0x000000ff0d00720c */ /* 0x001fc40003f05270 */
[----:B-1----:R-:W-:Y:S02]  /*1e40*/  ISETP.NE.AND P1, PT, R14, RZ, PT ;  /* 0x000000ff0e00720c */ /* 0x002fe40003f25270 */
[----:B--2---:R-:W-:Y:S02]  /*1e50*/  ISETP.NE.AND P2, PT, R6, RZ, PT ;  /* 0x000000ff0600720c */ /* 0x004fe40003f45270 */
[----:B---3--:R-:W-:-:S07]  /*1e60*/  ISETP.NE.AND P3, PT, R12, RZ, PT ;  /* 0x000000ff0c00720c */ /* 0x008fce0003f65270 */
[----:B------:R-:W-:Y:S06]  /*1e70*/  @!P0 BRA `(.L_x_172) ;  /* 0x0000000000188947 */ /* 0x000fec0003800000 */
[----:B------:R-:W0:Y:S01]  /*1e80*/  LDC.64 R4, c[0x0][0x380] ;  /* 0x0000e000ff047b82 */ /* 0x000e220000000a00 */
[----:B------:R-:W-:Y:S02]  /*1e90*/  IMAD R3, R7, 0x100, R18 ;  /* 0x0000010007037824 */ /* 0x000fe400078e0212 */
[----:B------:R-:W-:Y:S02]  /*1ea0*/  IMAD.MOV.U32 R2, RZ, RZ, R13 ;  /* 0x000000ffff027224 */ /* 0x000fe400078e000d */
[----:B0-----:R-:W-:-:S04]  /*1eb0*/  IMAD.WIDE.U32 R4, R3, 0x8, R4 ;  /* 0x0000000803047825 */ /* 0x001fc800078e0004 */
[----:B------:R-:W-:-:S05]  /*1ec0*/  IMAD.MOV.U32 R3, RZ, RZ, RZ ;  /* 0x000000ffff037224 */ /* 0x000fca00078e00ff */
[----:B------:R0:W-:Y:S02]  /*1ed0*/  REDG.E.ADD.64.STRONG.GPU desc[UR18][R4.64], R2 ;  /* 0x000000020400798e */ /* 0x0001e4000c12e512 */
.L_x_172:
[----:B------:R-:W-:Y:S05]  /*1ee0*/  BSYNC.RECONVERGENT B1 ;  /* 0x0000000000017941 */ /* 0x000fea0003800200 */
.L_x_171:
[----:B------:R-:W-:Y:S04]  /*1ef0*/  BSSY.RECONVERGENT B1, `(.L_x_173) ;  /* 0x0000008000017945 */ /* 0x000fe80003800200 */
[----:B------:R-:W-:Y:S05]  /*1f00*/  @!P1 BRA `(.L_x_174) ;  /* 0x0000000000189947 */ /* 0x000fea0003800000 */
[----:B0-----:R-:W0:Y:S01]  /*1f10*/  LDC.64 R2, c[0x0][0x380] ;  /* 0x0000e000ff027b82 */ /* 0x001e220000000a00 */
[----:B------:R-:W-:Y:S02]  /*1f20*/  IMAD R5, R7, 0x100, R18 ;  /* 0x0000010007057824 */ /* 0x000fe400078e0212 */
[----:B------:R-:W-:Y:S02]  /*1f30*/  HFMA2 R15, -RZ, RZ, 0, 0 ;  /* 0x00000000ff0f7431 */ /* 0x000fe400000001ff */
[----:B------:R-:W-:-:S04]  /*1f40*/  VIADD R5, R5, 0x100 ;  /* 0x0000010005057836 */ /* 0x000fc80000000000 */
[----:B0-----:R-:W-:-:S05]  /*1f50*/  IMAD.WIDE.U32 R2, R5, 0x8, R2 ;  /* 0x0000000805027825 */ /* 0x001fca00078e0002 */
[----:B------:R1:W-:Y:S02]  /*1f60*/  REDG.E.ADD.64.STRONG.GPU desc[UR18][R2.64], R14 ;  /* 0x0000000e0200798e */ /* 0x0003e4000c12e512 */
.L_x_174:
[----:B------:R-:W-:Y:S05]  /*1f70*/  BSYNC.RECONVERGENT B1 ;  /* 0x0000000000017941 */ /* 0x000fea0003800200 */
.L_x_173:
[----:B------:R-:W-:Y:S04]  /*1f80*/  BSSY.RECONVERGENT B1, `(.L_x_175) ;  /* 0x0000009000017945 */ /* 0x000fe80003800200 */
[----:B------:R-:W-:Y:S05]  /*1f90*/  @!P2 BRA `(.L_x_176) ;  /* 0x00000000001ca947 */ /* 0x000fea0003800000 */
[----:B01----:R-:W0:Y:S01]  /*1fa0*/  LDC.64 R2, c[0x0][0x380] ;  /* 0x0000e000ff027b82 */ /* 0x003e220000000a00 */
[----:B------:R-:W-:Y:S02]  /*1fb0*/  IMAD R5, R7, 0x100, R18 ;  /* 0x0000010007057824 */ /* 0x000fe400078e0212 */
[----:B------:R-:W-:Y:S02]  /*1fc0*/  IMAD.MOV.U32 R4, RZ, RZ, R6 ;  /* 0x000000ffff047224 */ /* 0x000fe400078e0006 */
[----:B------:R-:W-:-:S04]  /*1fd0*/  VIADD R5, R5, 0x200 ;  /* 0x0000020005057836 */ /* 0x000fc80000000000 */
[----:B0-----:R-:W-:-:S04]  /*1fe0*/  IMAD.WIDE.U32 R2, R5, 0x8, R2 ;  /* 0x0000000805027825 */ /* 0x001fc800078e0002 */
[----:B------:R-:W-:-:S05]  /*1ff0*/  IMAD.MOV.U32 R5, RZ, RZ, RZ ;  /* 0x000000ffff057224 */ /* 0x000fca00078e00ff */
[----:B------:R2:W-:Y:S02]  /*2000*/  REDG.E.ADD.64.STRONG.GPU desc[UR18][R2.64], R4 ;  /* 0x000000040200798e */ /* 0x0005e4000c12e512 */
.L_x_176:
[----:B------:R-:W-:Y:S05]  /*2010*/  BSYNC.RECONVERGENT B1 ;  /* 0x0000000000017941 */ /* 0x000fea0003800200 */
.L_x_175:
[----:B------:R-:W-:Y:S04]  /*2020*/  BSSY.RECONVERGENT B1, `(.L_x_177) ;  /* 0x0000008000017945 */ /* 0x000fe80003800200 */
[----:B------:R-:W-:Y:S05]  /*2030*/  @!P3 BRA `(.L_x_178) ;  /* 0x000000000018b947 */ /* 0x000fea0003800000 */
[----:B012---:R-:W0:Y:S01]  /*2040*/  LDC.64 R2, c[0x0][0x380] ;  /* 0x0000e000ff027b82 */ /* 0x007e220000000a00 */
[----:B------:R-:W-:Y:S01]  /*2050*/  IMAD R5, R7, 0x100, R18 ;  /* 0x0000010007057824 */ /* 0x000fe200078e0212 */
[----:B------:R-:W-:-:S03]  /*2060*/  MOV R13, RZ ;  /* 0x000000ff000d7202 */ /* 0x000fc60000000f00 */
[----:B------:R-:W-:-:S04]  /*2070*/  VIADD R5, R5, 0x300 ;  /* 0x0000030005057836 */ /* 0x000fc80000000000 */
[----:B0-----:R-:W-:-:S05]  /*2080*/  IMAD.WIDE.U32 R2, R5, 0x8, R2 ;  /* 0x0000000805027825 */ /* 0x001fca00078e0002 */
[----:B------:R3:W-:Y:S02]  /*2090*/  REDG.E.ADD.64.STRONG.GPU desc[UR18][R2.64], R12 ;  /* 0x0000000c0200798e */ /* 0x0007e4000c12e512 */
.L_x_178:
[----:B------:R-:W-:Y:S05]  /*20a0*/  BSYNC.RECONVERGENT B1 ;  /* 0x0000000000017941 */ /* 0x000fea0003800200 */
.L_x_177:
[----:B------:R-:W-:-:S07]  /*20b0*/  VIADD R7, R7, 0x4 ;  /* 0x0000000407077836 */ /* 0x000fce0000000000 */
.L_x_170:
[----:B------:R-:W-:Y:S01]  /*20c0*/  UISETP.NE.AND UP0, UPT, UR9, URZ, UPT ;  /* 0x000000ff0900728c */ /* 0x000fe2000bf05270 */
[----:B------:R-:W-:Y:S08]  /*20d0*/  BSSY.RECONVERGENT B1, `(.L_x_169) ;  /* 0x0000028000017945 */ /* 0x000ff00003800200 */
[----:B------:R-:W-:Y:S05]  /*20e0*/  BRA.U !UP0, `(.L_x_179) ;  /* 0x0000000108987547 */ /* 0x000fea000b800000 */
[----:B------:R-:W-:-:S13]  /*20f0*/  ISETP.NE.AND P0, PT, R0, RZ, PT ;  /* 0x000000ff0000720c */ /* 0x000fda0003f05270 */
[----:B------:R-:W-:Y:S05]  /*2100*/  @!P0 BRA `(.L_x_180) ;  /* 0x0000000000608947 */ /* 0x000fea0003800000 */
[----:B0123--:R-:W-:Y:S01]  /*2110*/  IMAD R2, R7, 0x400, R27 ;  /* 0x0000040007027824 */ /* 0x00ffe200078e021b */
[----:B------:R-:W-:Y:S04]  /*2120*/  BSSY.RECONVERGENT B2, `(.L_x_181) ;  /* 0x000000b000027945 */ /* 0x000fe80003800200 */
[----:B------:R-:W0:Y:S04]  /*2130*/  LDS R4, [R2] ;  /* 0x0000000002047984 */ /* 0x000e280000000800 */
[----:B------:R-:W1:Y:S01]  /*2140*/  LDS R6, [R2+0x400] ;  /* 0x0004000002067984 */ /* 0x000e620000000800 */
[----:B0-----:R-:W-:-:S02]  /*2150*/  ISETP.NE.AND P0, PT, R4, RZ, PT ;  /* 0x000000ff0400720c */ /* 0x001fc40003f05270 */
[----:B-1----:R-:W-:-:S11]  /*2160*/  ISETP.NE.AND P1, PT, R6, RZ, PT ;  /* 0x000000ff0600720c */ /* 0x002fd60003f25270 */
[----:B------:R-:W-:Y:S05]  /*2170*/  @!P0 BRA `(.L_x_182) ;  /* 0x0000000000148947 */ /* 0x000fea0003800000 */
[----:B------:R-:W0:Y:S01]  /*2180*/  LDC.64 R2, c[0x0][0x380] ;  /* 0x0000e000ff027b82 */ /* 0x000e220000000a00 */
[----:B------:R-:W-:-:S04]  /*2190*/  IMAD R5, R7, 0x100, R18 ;  /* 0x0000010007057824 */ /* 0x000fc800078e0212 */
[----:B0-----:R-:W-:-:S04]  /*21a0*/  IMAD.WIDE.U32 R2, R5, 0x8, R2 ;  /* 0x0000000805027825 */ /* 0x001fc800078e0002 */
[----:B------:R-:W-:-:S05]  /*21b0*/  IMAD.MOV.U32 R5, RZ, RZ, RZ ;  /* 0x000000ffff057224 */ /* 0x000fca00078e00ff */
[----:B------:R0:W-:Y:S02]  /*21c0*/  REDG.E.ADD.64.STRONG.GPU desc[UR18][R2.64], R4 ;  /* 0x000000040200798e */ /* 0x0001e4000c12e512 */
.L_x_182:
[----:B------:R-:W-:Y:S05]  /*21d0*/  BSYNC.RECONVERGENT B2 ;  /* 0x0000000000027941 */ /* 0x000fea0003800200 */
.L_x_181:
[----:B------:R-:W-:Y:S04]  /*21e0*/  BSSY.RECONVERGENT B2, `(.L_x_183) ;  /* 0x0000009000027945 */ /* 0x000fe80003800200 */
[----:B------:R-:W-:Y:S05]  /*21f0*/  @!P1 BRA `(.L_x_184) ;  /* 0x00000000001c9947 */ /* 0x000fea0003800000 */
[----:B0-----:R-:W0:Y:S01]  /*2200*/  LDC.64 R2, c[0x0][0x380] ;  /* 0x0000e000ff027b82 */ /* 0x001e220000000a00 */
[----:B------:R-:W-:-:S05]  /*2210*/  IMAD R4, R7, 0x100, R18 ;  /* 0x0000010007047824 */ /* 0x000fca00078e0212 */
[----:B------:R-:W-:Y:S01]  /*2220*/  IADD3 R5, PT, PT, R4, 0x100, RZ ;  /* 0x0000010004057810 */ /* 0x000fe20007ffe0ff */
[----:B------:R-:W-:-:S04]  /*2230*/  IMAD.MOV.U32 R4, RZ, RZ, R6 ;  /* 0x000000ffff047224 */ /* 0x000fc800078e0006 */
[----:B0-----:R-:W-:-:S04]  /*2240*/  IMAD.WIDE.U32 R2, R5, 0x8, R2 ;  /* 0x0000000805027825 */ /* 0x001fc800078e0002 */
[----:B------:R-:W-:-:S05]  /*2250*/  IMAD.MOV.U32 R5, RZ, RZ, RZ ;  /* 0x000000ffff057224 */ /* 0x000fca00078e00ff */
[----:B------:R1:W-:Y:S02]  /*2260*/  REDG.E.ADD.64.STRONG.GPU desc[UR18][R2.64], R4 ;  /* 0x000000040200798e */ /* 0x0003e4000c12e512 */
.L_x_184:
[----:B------:R-:W-:Y:S05]  /*2270*/  BSYNC.RECONVERGENT B2 ;  /* 0x0000000000027941 */ /* 0x000fea0003800200 */
.L_x_183:
[----:B------:R-:W-:-:S07]  /*2280*/  VIADD R7, R7, 0x2 ;  /* 0x0000000207077836 */ /* 0x000fce0000000000 */
.L_x_180:
[----:B------:R-:W-:-:S13]  /*2290*/  ISETP.NE.AND P0, PT, R11, RZ, PT ;  /* 0x000000ff0b00720c */ /* 0x000fda0003f05270 */
[----:B------:R-:W-:Y:S05]  /*22a0*/  @!P0 BRA `(.L_x_179) ;  /* 0x0000000000288947 */ /* 0x000fea0003800000 */
[----:B0123--:R-:W-:-:S05]  /*22b0*/  IMAD R2, R7, 0x400, R27 ;  /* 0x0000040007027824 */ /* 0x00ffca00078e021b */
[----:B------:R-:W0:Y:S02]  /*22c0*/  LDS R6, [R2] ;  /* 0x0000000002067984 */ /* 0x000e240000000800 */
[----:B0-----:R-:W-:-:S13]  /*22d0*/  ISETP.NE.AND P0, PT, R6, RZ, PT ;  /* 0x000000ff0600720c */ /* 0x001fda0003f05270 */
[----:B------:R-:W-:Y:S05]  /*22e0*/  @!P0 BRA `(.L_x_179) ;  /* 0x0000000000188947 */ /* 0x000fea0003800000 */
[----:B------:R-:W0:Y:S01]  /*22f0*/  LDC.64 R2, c[0x0][0x380] ;  /* 0x0000e000ff027b82 */ /* 0x000e220000000a00 */
[----:B------:R-:W-:-:S04]  /*2300*/  IMAD R5, R7, 0x100, R18 ;  /* 0x0000010007057824 */ /* 0x000fc800078e0212 */
[----:B0-----:R-:W-:Y:S01]  /*2310*/  IMAD.WIDE.U32 R4, R5, 0x8, R2 ;  /* 0x0000000805047825 */ /* 0x001fe200078e0002 */
[----:B------:R-:W-:-:S03]  /*2320*/  MOV R2, R6 ;  /* 0x0000000600027202 */ /* 0x000fc60000000f00 */
[----:B------:R-:W-:-:S05]  /*2330*/  IMAD.MOV.U32 R3, RZ, RZ, RZ ;  /* 0x000000ffff037224 */ /* 0x000fca00078e00ff */
[----:B------:R4:W-:Y:S02]  /*2340*/  REDG.E.ADD.64.STRONG.GPU desc[UR18][R4.64], R2 ;  /* 0x000000020400798e */ /* 0x0009e4000c12e512 */
.L_x_179:
[----:B------:R-:W-:Y:S05]  /*2350*/  BSYNC.RECONVERGENT B1 ;  /* 0x0000000000017941 */ /* 0x000fea0003800200 */
.L_x_169:
[----:B------:R-:W-:-:S13]  /*2360*/  ISETP.GT.U32.AND P0, PT, R18, 0x7f, PT ;  /* 0x0000007f1200780c */ /* 0x000fda0003f04070 */
[----:B------:R-:W-:Y:S05]  /*2370*/  @P0 BRA `(.L_x_150) ;  /* 0x00000008008c0947 */ /* 0x000fea0003800000 */
[----:B------:R-:W-:Y:S01]  /*2380*/  ISETP.GE.U32.AND P0, PT, R8, 0x7, PT ;  /* 0x000000070800780c */ /* 0x000fe20003f06070 */
[----:B------:R-:W-:-:S12]  /*2390*/  IMAD.MOV.U32 R7, RZ, RZ, RZ ;  /* 0x000000ffff077224 */ /* 0x000fd800078e00ff */
[----:B------:R-:W-:Y:S05]  /*23a0*/  @!P0 BRA `(.L_x_185) ;  /* 0x0000000400148947 */ /* 0x000fea0003800000 */
[----:B01234-:R-:W0:Y:S01]  /*23b0*/  LDC.64 R2, c[0x0][0x380] ;  /* 0x0000e000ff027b82 */ /* 0x01fe220000000a00 */
[----:B------:R-:W-:-:S07]  /*23c0*/  IMAD.MOV.U32 R8, RZ, RZ, RZ ;  /* 0x000000ffff087224 */ /* 0x000fce00078e00ff */
.L_x_202:
[C---:B------:R-:W-:Y:S01]  /*23d0*/  IMAD R29, R8.reuse, 0x400, R27 ;  /* 0x00000400081d7824 */ /* 0x040fe200078e021b */
[----:B------:R-:W-:Y:S01]  /*23e0*/  BSSY.RECONVERGENT B1, `(.L_x_186) ;  /* 0x000000c000017945 */ /* 0x000fe20003800200 */
[----:B01234-:R-:W-:-:S03]  /*23f0*/  IMAD R5, R8, 0x100, R18 ;  /* 0x0000010008057824 */ /* 0x01ffc600078e0212 */
[----:B------:R-:W1:Y:S01]  /*2400*/  LDS R6, [R29+0x200] ;  /* 0x000200001d067984 */ /* 0x000e620000000800 */
[----:B0-----:R-:W-:-:S03]  /*2410*/  IMAD.WIDE.U32 R4, R5, 0x8, R2 ;  /* 0x0000000805047825 */ /* 0x001fc600078e0002 */
[----:B------:R-:W0:Y:S04]  /*2420*/  LDS R12, [R29+0x600] ;  /* 0x000600001d0c7984 */ /* 0x000e280000000800 */
[----:B------:R2:W3:Y:S04]  /*2430*/  LDS R17, [R29+0xa00] ;  /* 0x000a00001d117984 */ /* 0x0004e80000000800 */
[----:B------:R2:W4:Y:S01]  /*2440*/  LDS R13, [R29+0xe00] ;  /* 0x000e00001d0d7984 */ /* 0x0005220000000800 */
[----:B-1----:R-:W-:Y:S02]  /*2450*/  ISETP.NE.AND P0, PT, R6, RZ, PT ;  /* 0x000000ff0600720c */ /* 0x002fe40003f05270 */
[----:B0-----:R-:W-:-:S11]  /*2460*/  ISETP.NE.AND P1, PT, R12, RZ, PT ;  /* 0x000000ff0c00720c */ /* 0x001fd60003f25270 */
[----:B--234-:R-:W-:Y:S05]  /*2470*/  @!P0 BRA `(.L_x_187) ;  /* 0x0000000000088947 */ /* 0x01cfea0003800000 */
[----:B------:R-:W-:-:S05]  /*2480*/  HFMA2 R7, -RZ, RZ, 0, 0 ;  /* 0x00000000ff077431 */ /* 0x000fca00000001ff */
[----:B------:R0:W-:Y:S02]  /*2490*/  REDG.E.ADD.64.STRONG.GPU desc[UR18][R4.64+0x400], R6 ;  /* 0x000400060400798e */ /* 0x0001e4000c12e512 */
.L_x_187:
[----:B------:R-:W-:Y:S05]  /*24a0*/  BSYNC.RECONVERGENT B1 ;  /* 0x0000000000017941 */ /* 0x000fea0003800200 */
.L_x_186:
[----:B------:R-:W-:Y:S04]  /*24b0*/  BSSY.RECONVERGENT B1, `(.L_x_188) ;  /* 0x0000005000017945 */ /* 0x000fe80003800200 */
[----:B------:R-:W-:Y:S05]  /*24c0*/  @!P1 BRA `(.L_x_189) ;  /* 0x00000000000c9947 */ /* 0x000fea0003800000 */
[----:B0-----:R-:W-:Y:S02]  /*24d0*/  IMAD.MOV.U32 R6, RZ, RZ, R12 ;  /* 0x000000ffff067224 */ /* 0x001fe400078e000c */
[----:B------:R-:W-:-:S05]  /*24e0*/  IMAD.MOV.U32 R7, RZ, RZ, RZ ;  /* 0x000000ffff077224 */ /* 0x000fca00078e00ff */
[----:B------:R1:W-:Y:S02]  /*24f0*/  REDG.E.ADD.64.STRONG.GPU desc[UR18][R4.64+0xc00], R6 ;  /* 0x000c00060400798e */ /* 0x0003e4000c12e512 */
.L_x_189:
[----:B------:R-:W-:Y:S05]  /*2500*/  BSYNC.RECONVERGENT B1 ;  /* 0x0000000000017941 */ /* 0x000fea0003800200 */
.L_x_188:
[----:B------:R-:W2:Y:S01]  /*2510*/  LDS R15, [R29+0x1200] ;  /* 0x001200001d0f7984 */ /* 0x000ea20000000800 */
[----:B------:R-:W-:Y:S01]  /*2520*/  ISETP.NE.AND P6, PT, R17, RZ, PT ;  /* 0x000000ff1100720c */ /* 0x000fe20003fc5270 */
[----:B------:R-:W-:Y:S01]  /*2530*/  VIADD R8, R8, 0x8 ;  /* 0x0000000808087836 */ /* 0x000fe20000000000 */
[----:B------:R-:W-:Y:S01]  /*2540*/  BSSY.RECONVERGENT B1, `(.L_x_190) ;  /* 0x000000e000017945 */ /* 0x000fe20003800200 */
[----:B------:R-:W3:Y:S01]  /*2550*/  LDS R12, [R29+0x1600] ;  /* 0x001600001d0c7984 */ /* 0x000ee20000000800 */
[----:B------:R-:W-:Y:S02]  /*2560*/  ISETP.NE.AND P1, PT, R13, RZ, PT ;  /* 0x000000ff0d00720c */ /* 0x000fe40003f25270 */
[----:B------:R-:W-:Y:S01]  /*2570*/  ISETP.NE.AND P0, PT, R8, R9, PT ;  /* 0x000000090800720c */ /* 0x000fe20003f05270 */
[----:B------:R-:W4:Y:S04]  /*2580*/  LDS R14, [R29+0x1a00] ;  /* 0x001a00001d0e7984 */ /* 0x000f280000000800 */
[----:B------:R-:W5:Y:S01]  /*2590*/  LDS R16, [R29+0x1e00] ;  /* 0x001e00001d107984 */ /* 0x000f620000000800 */
[----:B--2---:R-:W-:-:S02]  /*25a0*/  ISETP.NE.AND P2, PT, R15, RZ, PT ;  /* 0x000000ff0f00720c */ /* 0x004fc40003f45270 */
[----:B---3--:R-:W-:Y:S02]  /*25b0*/  ISETP.NE.AND P3, PT, R12, RZ, PT ;  /* 0x000000ff0c00720c */ /* 0x008fe40003f65270 */
[----:B----4-:R-:W-:Y:S02]  /*25c0*/  ISETP.NE.AND P4, PT, R14, RZ, PT ;  /* 0x000000ff0e00720c */ /* 0x010fe40003f85270 */
[----:B-----5:R-:W-:Y:S01]  /*25d0*/  ISETP.NE.AND P5, PT, R16, RZ, PT ;  /* 0x000000ff1000720c */ /* 0x020fe20003fa5270 */
[----:B------:R-:W-:-:S12]  /*25e0*/  @!P6 BRA `(.L_x_191) ;  /* 0x00000000000ce947 */ /* 0x000fd80003800000 */
[----:B01----:R-:W-:Y:S02]  /*25f0*/  IMAD.MOV.U32 R6, RZ, RZ, R17 ;  /* 0x000000ffff067224 */ /* 0x003fe400078e0011 */
[----:B------:R-:W-:-:S05]  /*2600*/  IMAD.MOV.U32 R7, RZ, RZ, RZ ;  /* 0x000000ffff077224 */ /* 0x000fca00078e00ff */
[----:B------:R2:W-:Y:S02]  /*2610*/  REDG.E.ADD.64.STRONG.GPU desc[UR18][R4.64+0x1400], R6 ;  /* 0x001400060400798e */ /* 0x0005e4000c12e512 */
.L_x_191:
[----:B------:R-:W-:Y:S05]  /*2620*/  BSYNC.RECONVERGENT B1 ;  /* 0x0000000000017941 */ /* 0x000fea0003800200 */
.L_x_190:
[----:B------:R-:W-:Y:S04]  /*2630*/  BSSY.RECONVERGENT B1, `(.L_x_192) ;  /* 0x0000005000017945 */ /* 0x000fe80003800200 */
[----:B------:R-:W-:Y:S05]  /*2640*/  @!P1 BRA `(.L_x_193) ;  /* 0x00000000000c9947 */ /* 0x000fea0003800000 */
[----:B012---:R-:W-:Y:S01]  /*2650*/  MOV R6, R13 ;  /* 0x0000000d00067202 */ /* 0x007fe20000000f00 */
[----:B------:R-:W-:-:S05]  /*2660*/  IMAD.MOV.U32 R7, RZ, RZ, RZ ;  /* 0x000000ffff077224 */ /* 0x000fca00078e00ff */
[----:B------:R3:W-:Y:S02]  /*2670*/  REDG.E.ADD.64.STRONG.GPU desc[UR18][R4.64+0x1c00], R6 ;  /* 0x001c00060400798e */ /* 0x0007e4000c12e512 */
.L_x_193:
[----:B------:R-:W-:Y:S05]  /*2680*/  BSYNC.RECONVERGENT B1 ;  /* 0x0000000000017941 */ /* 0x000fea0003800200 */
.L_x_192:
[----:B------:R-:W-:Y:S04]  /*2690*/  BSSY.RECONVERGENT B1, `(.L_x_194) ;  /* 0x0000005000017945 */ /* 0x000fe80003800200 */
[----:B------:R-:W-:Y:S05]  /*26a0*/  @!P2 BRA `(.L_x_195) ;  /* 0x00000000000ca947 */ /* 0x000fea0003800000 */
[----:B0123--:R-:W-:Y:S02]  /*26b0*/  IMAD.MOV.U32 R6, RZ, RZ, R15 ;  /* 0x000000ffff067224 */ /* 0x00ffe400078e000f */
[----:B------:R-:W-:-:S05]  /*26c0*/  IMAD.MOV.U32 R7, RZ, RZ, RZ ;  /* 0x000000ffff077224 */ /* 0x000fca00078e00ff */
[----:B------:R4:W-:Y:S02]  /*26d0*/  REDG.E.ADD.64.STRONG.GPU desc[UR18][R4.64+0x2400], R6 ;  /* 0x002400060400798e */ /* 0x0009e4000c12e512 */
.L_x_195:
[----:B------:R-:W-:Y:S05]  /*26e0*/  BSYNC.RECONVERGENT B1 ;  /* 0x0000000000017941 */ /* 0x000fea0003800200 */
.L_x_194:
[----:B------:R-:W-:Y:S04]  /*26f0*/  BSSY.RECONVERGENT B1, `(.L_x_196) ;  /* 0x0000004000017945 */ /* 0x000fe80003800200 */
[----:B------:R-:W-:Y:S05]  /*2700*/  @!P3 BRA `(.L_x_197) ;  /* 0x000000000008b947 */ /* 0x000fea0003800000 */
[----:B------:R-:W-:-:S05]  /*2710*/  IMAD.MOV.U32 R13, RZ, RZ, RZ ;  /* 0x000000ffff0d7224 */ /* 0x000fca00078e00ff */
[----:B------:R0:W-:Y:S02]  /*2720*/  REDG.E.ADD.64.STRONG.GPU desc[UR18][R4.64+0x2c00], R12 ;  /* 0x002c000c0400798e */ /* 0x0001e4000c12e512 */
.L_x_197:
[----:B------:R-:W-:Y:S05]  /*2730*/  BSYNC.RECONVERGENT B1 ;  /* 0x0000000000017941 */ /* 0x000fea0003800200 */
.L_x_196:
[----:B------:R-:W-:Y:S04]  /*2740*/  BSSY.RECONVERGENT B1, `(.L_x_198) ;  /* 0x0000004000017945 */ /* 0x000fe80003800200 */
[----:B------:R-:W-:Y:S05]  /*2750*/  @!P4 BRA `(.L_x_199) ;  /* 0x000000000008c947 */ /* 0x000fea0003800000 */
[----:B------:R-:W-:-:S05]  /*2760*/  IMAD.MOV.U32 R15, RZ, RZ, RZ ;  /* 0x000000ffff0f7224 */ /* 0x000fca00078e00ff */
[----:B------:R0:W-:Y:S02]  /*2770*/  REDG.E.ADD.64.STRONG.GPU desc[UR18][R4.64+0x3400], R14 ;  /* 0x0034000e0400798e */ /* 0x0001e4000c12e512 */
.L_x_199:
[----:B------:R-:W-:Y:S05]  /*2780*/  BSYNC.RECONVERGENT B1 ;  /* 0x0000000000017941 */ /* 0x000fea0003800200 */
.L_x_198:
[----:B------:R-:W-:Y:S04]  /*2790*/  BSSY.RECONVERGENT B1, `(.L_x_200) ;  /* 0x0000004000017945 */ /* 0x000fe80003800200 */
[----:B------:R-:W-:Y:S05]  /*27a0*/  @!P5 BRA `(.L_x_201) ;  /* 0x000000000008d947 */ /* 0x000fea0003800000 */
[----:B------:R-:W-:-:S05]  /*27b0*/  HFMA2 R17, -RZ, RZ, 0, 0 ;  /* 0x00000000ff117431 */ /* 0x000fca00000001ff */
[----:B------:R0:W-:Y:S02]  /*27c0*/  REDG.E.ADD.64.STRONG.GPU desc[UR18][R4.64+0x3c00], R16 ;  /* 0x003c00100400798e */ /* 0x0001e4000c12e512 */
.L_x_201:
[----:B------:R-:W-:Y:S05]  /*27d0*/  BSYNC.RECONVERGENT B1 ;  /* 0x0000000000017941 */ /* 0x000fea0003800200 */
.L_x_200:
[----:B------:R-:W-:Y:S05]  /*27e0*/  @P0 BRA `(.L_x_202) ;  /* 0xfffffff800f80947 */ /* 0x000fea000383ffff */
[----:B01234-:R-:W-:-:S07]  /*27f0*/  IMAD.MOV.U32 R7, RZ, RZ, R9 ;  /* 0x000000ffff077224 */ /* 0x01ffce00078e0009 */
.L_x_185:
[----:B------:R-:W-:-:S09]  /*2800*/  UISETP.NE.AND UP0, UPT, UR20, URZ, UPT ;  /* 0x000000ff1400728c */ /* 0x000fd2000bf05270 */
[----:B------:R-:W-:Y:S05]  /*2810*/  BRA.U !UP0, `(.L_x_150) ;  /* 0x0000000508647547 */ /* 0x000fea000b800000 */
[----:B------:R-:W-:-:S13]  /*2820*/  ISETP.GE.U32.AND P0, PT, R10, 0x3, PT ;  /* 0x000000030a00780c */ /* 0x000fda0003f06070 */
[----:B------:R-:W-:Y:S05]  /*2830*/  @!P0 BRA `(.L_x_203) ;  /* 0x0000000000c08947 */ /* 0x000fea0003800000 */
[----:B01234-:R-:W-:Y:S01]  /*2840*/  IMAD R2, R7, 0x400, R27 ;  /* 0x0000040007027824 */ /* 0x01ffe200078e021b */
[----:B------:R-:W-:Y:S04]  /*2850*/  BSSY.RECONVERGENT B1, `(.L_x_204) ;  /* 0x0000010000017945 */ /* 0x000fe80003800200 */
[----:B------:R-:W0:Y:S04]  /*2860*/  LDS R10, [R2+0x200] ;  /* 0x00020000020a7984 */ /* 0x000e280000000800 */
        /* <DEDUP_REMOVED lines=14> */
.L_x_205:
[----:B------:R-:W-:Y:S05]  /*2950*/  BSYNC.RECONVERGENT B1 ;  /* 0x0000000000017941 */ /* 0x000fea0003800200 */
.L_x_204:
[----:B------:R-:W-:Y:S04]  /*2960*/  BSSY.RECONVERGENT B1, `(.L_x_206) ;  /* 0x0000009000017945 */ /* 0x000fe80003800200 */
[----:B------:R-:W-:Y:S05]  /*2970*/  @!P1 BRA `(.L_x_207) ;  /* 0x00000000001c9947 */ /* 0x000fea0003800000 */
[----:B0-----:R-:W0:Y:S01]  /*2980*/  LDC.64 R4, c[0x0][0x380] ;  /* 0x0000e000ff047b82 */ /* 0x001e220000000a00 */
[----:B------:R-:W-:Y:S01]  /*2990*/  LEA R3, R7, R18, 0x8 ;  /* 0x0000001207037211 */ /* 0x000fe200078e40ff */
[----:B------:R-:W-:-:S04]  /*29a0*/  IMAD.MOV.U32 R2, RZ, RZ, R9 ;  /* 0x000000ffff027224 */ /* 0x000fc800078e0009 */
[----:B------:R-:W-:-:S04]  /*29b0*/  VIADD R3, R3, 0x100 ;  /* 0x0000010003037836 */ /* 0x000fc80000000000 */
[----:B0-----:R-:W-:-:S04]  /*29c0*/  IMAD.WIDE.U32 R4, R3, 0x8, R4 ;  /* 0x0000000803047825 */ /* 0x001fc800078e0004 */
[----:B------:R-:W-:-:S05]  /*29d0*/  IMAD.MOV.U32 R3, RZ, RZ, RZ ;  /* 0x000000ffff037224 */ /* 0x000fca00078e00ff */
[----:B------:R1:W-:Y:S02]  /*29e0*/  REDG.E.ADD.64.STRONG.GPU desc[UR18][R4.64+0x400], R2 ;  /* 0x000400020400798e */ /* 0x0003e4000c12e512 */
.L_x_207:
[----:B------:R-:W-:Y:S05]  /*29f0*/  BSYNC.RECONVERGENT B1 ;  /* 0x0000000000017941 */ /* 0x000fea0003800200 */
.L_x_206:
[----:B------:R-:W-:Y:S04]  /*2a00*/  BSSY.RECONVERGENT B1, `(.L_x_208) ;  /* 0x0000009000017945 */ /* 0x000fe80003800200 */
[----:B------:R-:W-:Y:S05]  /*2a10*/  @!P2 BRA `(.L_x_209) ;  /* 0x00000000001ca947 */ /* 0x000fea0003800000 */
[----:B01----:R-:W0:Y:S01]  /*2a20*/  LDC.64 R2, c[0x0][0x380] ;  /* 0x0000e000ff027b82 */ /* 0x003e220000000a00 */
[----:B------:R-:W-:Y:S01]  /*2a30*/  IMAD R5, R7, 0x100, R18 ;  /* 0x0000010007057824 */ /* 0x000fe200078e0212 */
[----:B------:R-:W-:-:S03]  /*2a40*/  MOV R4, R6 ;  /* 0x0000000600047202 */ /* 0x000fc60000000f00 */
[----:B------:R-:W-:-:S04]  /*2a50*/  VIADD R5, R5, 0x200 ;  /* 0x0000020005057836 */ /* 0x000fc80000000000 */
[----:B0-----:R-:W-:-:S04]  /*2a60*/  IMAD.WIDE.U32 R2, R5, 0x8, R2 ;  /* 0x0000000805027825 */ /* 0x001fc800078e0002 */
[----:B------:R-:W-:-:S05]  /*2a70*/  IMAD.MOV.U32 R5, RZ, RZ, RZ ;  /* 0x000000ffff057224 */ /* 0x000fca00078e00ff */
[----:B------:R2:W-:Y:S02]  /*2a80*/  REDG.E.ADD.64.STRONG.GPU desc[UR18][R2.64+0x400], R4 ;  /* 0x000400040200798e */ /* 0x0005e4000c12e512 */
.L_x_209:
[----:B------:R-:W-:Y:S05]  /*2a90*/  BSYNC.RECONVERGENT B1 ;  /* 0x0000000000017941 */ /* 0x000fea0003800200 */
.L_x_208:
[----:B------:R-:W-:Y:S04]  /*2aa0*/  BSSY.RECONVERGENT B1, `(.L_x_210) ;  /* 0x0000008000017945 */ /* 0x000fe80003800200 */
[----:B------:R-:W-:Y:S05]  /*2ab0*/  @!P3 BRA `(.L_x_211) ;  /* 0x000000000018b947 */ /* 0x000fea0003800000 */
[----:B012---:R-:W0:Y:S01]  /*2ac0*/  LDC.64 R2, c[0x0][0x380] ;  /* 0x0000e000ff027b82 */ /* 0x007e220000000a00 */
[----:B------:R-:W-:Y:S02]  /*2ad0*/  IMAD R5, R7, 0x100, R18 ;  /* 0x0000010007057824 */ /* 0x000fe400078e0212 */
[----:B------:R-:W-:Y:S02]  /*2ae0*/  IMAD.MOV.U32 R9, RZ, RZ, RZ ;  /* 0x000000ffff097224 */ /* 0x000fe400078e00ff */
[----:B------:R-:W-:-:S04]  /*2af0*/  VIADD R5, R5, 0x300 ;  /* 0x0000030005057836 */ /* 0x000fc80000000000 */
[----:B0-----:R-:W-:-:S05]  /*2b00*/  IMAD.WIDE.U32 R2, R5, 0x8, R2 ;  /* 0x0000000805027825 */ /* 0x001fca00078e0002 */
[----:B------:R3:W-:Y:S02]  /*2b10*/  REDG.E.ADD.64.STRONG.GPU desc[UR18][R2.64+0x400], R8 ;  /* 0x000400080200798e */ /* 0x0007e4000c12e512 */
.L_x_211:
[----:B------:R-:W-:Y:S05]  /*2b20*/  BSYNC.RECONVERGENT B1 ;  /* 0x0000000000017941 */ /* 0x000fea0003800200 */
.L_x_210:
[----:B------:R-:W-:-:S07]  /*2b30*/  VIADD R7, R7, 0x4 ;  /* 0x0000000407077836 */ /* 0x000fce0000000000 */
.L_x_203:
[----:B------:R-:W-:-:S09]  /*2b40*/  UISETP.NE.AND UP0, UPT, UR9, URZ, UPT ;  /* 0x000000ff0900728c */ /* 0x000fd2000bf05270 */
[----:B------:R-:W-:Y:S05]  /*2b50*/  BRA.U !UP0, `(.L_x_150) ;  /* 0x0000000108947547 */ /* 0x000fea000b800000 */
[----:B------:R-:W-:-:S13]  /*2b60*/  ISETP.NE.AND P0, PT, R0, RZ, PT ;  /* 0x000000ff0000720c */ /* 0x000fda0003f05270 */
[----:B------:R-:W-:Y:S05]  /*2b70*/  @!P0 BRA `(.L_x_212) ;  /* 0x0000000000608947 */ /* 0x000fea0003800000 */
[----:B01234-:R-:W-:Y:S01]  /*2b80*/  LEA R2, R7, R27, 0xa ;  /* 0x0000001b07027211 */ /* 0x01ffe200078e50ff */
[----:B------:R-:W-:Y:S04]  /*2b90*/  BSSY.RECONVERGENT B1, `(.L_x_213) ;  /* 0x000000b000017945 */ /* 0x000fe80003800200 */
[----:B------:R-:W0:Y:S04]  /*2ba0*/  LDS R4, [R2+0x200] ;  /* 0x0002000002047984 */ /* 0x000e280000000800 */
        /* <DEDUP_REMOVED lines=9> */
.L_x_214:
[----:B------:R-:W-:Y:S05]  /*2c40*/  BSYNC.RECONVERGENT B1 ;  /* 0x0000000000017941 */ /* 0x000fea0003800200 */
.L_x_213:
[----:B------:R-:W-:Y:S04]  /*2c50*/  BSSY.RECONVERGENT B1, `(.L_x_215) ;  /* 0x0000009000017945 */ /* 0x000fe80003800200 */
[----:B------:R-:W-:Y:S05]  /*2c60*/  @!P1 BRA `(.L_x_216) ;  /* 0x00000000001c9947 */ /* 0x000fea0003800000 */
[----:B0-----:R-:W0:Y:S01]  /*2c70*/  LDC.64 R2, c[0x0][0x380] ;  /* 0x0000e000ff027b82 */ /* 0x001e220000000a00 */
[----:B------:R-:W-:-:S04]  /*2c80*/  IMAD R4, R7, 0x100, R18 ;  /* 0x0000010007047824 */ /* 0x000fc800078e0212 */
[----:B------:R-:W-:Y:S02]  /*2c90*/  VIADD R5, R4, 0x100 ;  /* 0x0000010004057836 */ /* 0x000fe40000000000 */
[----:B------:R-:W-:Y:S02]  /*2ca0*/  IMAD.MOV.U32 R4, RZ, RZ, R0 ;  /* 0x000000ffff047224 */ /* 0x000fe400078e0000 */
[----:B0-----:R-:W-:-:S04]  /*2cb0*/  IMAD.WIDE.U32 R2, R5, 0x8, R2 ;  /* 0x0000000805027825 */ /* 0x001fc800078e0002 */
[----:B------:R-:W-:-:S05]  /*2cc0*/  HFMA2 R5, -RZ, RZ, 0, 0 ;  /* 0x00000000ff057431 */ /* 0x000fca00000001ff */
[----:B------:R1:W-:Y:S02]  /*2cd0*/  REDG.E.ADD.64.STRONG.GPU desc[UR18][R2.64+0x400], R4 ;  /* 0x000400040200798e */ /* 0x0003e4000c12e512 */
.L_x_216:
[----:B------:R-:W-:Y:S05]  /*2ce0*/  BSYNC.RECONVERGENT B1 ;  /* 0x0000000000017941 */ /* 0x000fea0003800200 */
.L_x_215:
[----:B------:R-:W-:-:S07]  /*2cf0*/  VIADD R7, R7, 0x2 ;  /* 0x0000000207077836 */ /* 0x000fce0000000000 */
.L_x_212:
[----:B------:R-:W-:-:S13]  /*2d00*/  ISETP.NE.AND P0, PT, R11, RZ, PT ;  /* 0x000000ff0b00720c */ /* 0x000fda0003f05270 */
[----:B------:R-:W-:Y:S05]  /*2d10*/  @!P0 BRA `(.L_x_150) ;  /* 0x0000000000248947 */ /* 0x000fea0003800000 */
[----:B------:R-:W-:-:S05]  /*2d20*/  IMAD R0, R7, 0x400, R27 ;  /* 0x0000040007007824 */ /* 0x000fca00078e021b */
[----:B012-4-:R-:W0:Y:S02]  /*2d30*/  LDS R4, [R0+0x200] ;  /* 0x0002000000047984 */ /* 0x017e240000000800 */
[----:B0-----:R-:W-:-:S13]  /*2d40*/  ISETP.NE.AND P0, PT, R4, RZ, PT ;  /* 0x000000ff0400720c */ /* 0x001fda0003f05270 */
[----:B------:R-:W-:Y:S05]  /*2d50*/  @!P0 BRA `(.L_x_150) ;  /* 0x0000000000148947 */ /* 0x000fea0003800000 */
[----:B---3--:R-:W0:Y:S01]  /*2d60*/  LDC.64 R2, c[0x0][0x380] ;  /* 0x0000e000ff027b82 */ /* 0x008e220000000a00 */
[----:B------:R-:W-:Y:S02]  /*2d70*/  IMAD R7, R7, 0x100, R18 ;  /* 0x0000010007077824 */ /* 0x000fe400078e0212 */
[----:B------:R-:W-:Y:S02]  /*2d80*/  IMAD.MOV.U32 R5, RZ, RZ, RZ ;  /* 0x000000ffff057224 */ /* 0x000fe400078e00ff */
[----:B0-----:R-:W-:-:S05]  /*2d90*/  IMAD.WIDE.U32 R2, R7, 0x8, R2 ;  /* 0x0000000807027825 */ /* 0x001fca00078e0002 */
[----:B------:R0:W-:Y:S02]  /*2da0*/  REDG.E.ADD.64.STRONG.GPU desc[UR18][R2.64+0x400], R4 ;  /* 0x000400040200798e */ /* 0x0001e4000c12e512 */
.L_x_150:
[----:B------:R-:W-:Y:S05]  /*2db0*/  BSYNC.RECONVERGENT B0 ;  /* 0x0000000000007941 */ /* 0x000fea0003800200 */
.L_x_149:
[----:B------:R-:W1:Y:S01]  /*2dc0*/  LDCU.64 UR4, c[0x0][0x390] ;  /* 0x00007200ff0477ac */ /* 0x000e620008000a00 */
[----:B------:R-:W-:-:S04]  /*2dd0*/  UIADD3 UR6, UP1, UPT, UR6, 0x1, URZ ;  /* 0x0000000106067890 */ /* 0x000fc8000ff3e0ff */
[----:B------:R-:W-:Y:S02]  /*2de0*/  UIADD3.X UR7, UPT, UPT, URZ, UR7, URZ, UP1, !UPT ;  /* 0x00000007ff077290 */ /* 0x000fe40008ffe4ff */
[----:B-1----:R-:W-:-:S04]  /*2df0*/  UIADD3 UR10, UP0, UPT, UR4, -0x1, URZ ;  /* 0xffffffff040a7890 */ /* 0x002fc8000ff1e0ff */
[----:B------:R-:W-:-:S04]  /*2e00*/  UIADD3.X UR11, UPT, UPT, UR5, -0x1, URZ, UP0, !UPT ;  /* 0xffffffff050b7890 */ /* 0x000fc800087fe4ff */
[----:B------:R-:W-:-:S04]  /*2e10*/  USHF.R.U64 UR10, UR10, 0x1e, UR11 ;  /* 0x0000001e0a0a7899 */ /* 0x000fc8000800120b */
[----:B------:R-:W-:-:S04]  /*2e20*/  UIADD3 UR10, UP0, UPT, UR10, 0x1, URZ ;  /* 0x000000010a0a7890 */ /* 0x000fc8000ff1e0ff */
[----:B------:R-:W-:Y:S02]  /*2e30*/  ULEA.HI.X UR11, UR11, URZ, URZ, 0x2, UP0 ;  /* 0x000000ff0b0b7291 */ /* 0x000fe400080f14ff */
[----:B------:R-:W-:-:S04]  /*2e40*/  UISETP.LT.U32.AND UP0, UPT, UR10, UR4, UPT ;  /* 0x000000040a00728c */ /* 0x000fc8000bf01070 */
[----:B------:R-:W-:-:S04]  /*2e50*/  UISETP.LT.U32.AND.EX UP0, UPT, UR11, UR5, UPT, UP0 ;  /* 0x000000050b00728c */ /* 0x000fc8000bf01100 */
[----:B------:R-:W-:Y:S02]  /*2e60*/  USEL UR4, UR10, UR4, UP0 ;  /* 0x000000040a047287 */ /* 0x000fe40008000000 */
[----:B------:R-:W-:Y:S02]  /*2e70*/  USEL UR5, UR11, UR5, UP0 ;  /* 0x000000050b057287 */ /* 0x000fe40008000000 */
[----:B------:R-:W-:-:S04]  /*2e80*/  UISETP.NE.U32.AND UP0, UPT, UR6, UR4, UPT ;  /* 0x000000040600728c */ /* 0x000fc8000bf05070 */
[----:B------:R-:W-:Y:S01]  /*2e90*/  UISETP.NE.AND.EX UP0, UPT, UR7, UR5, UPT, UP0 ;  /* 0x000000050700728c */ /* 0x000fe2000bf05300 */
[----:B------:R-:W-:Y:S08]  /*2ea0*/  BAR.SYNC.DEFER_BLOCKING 0x0 ;  /* 0x0000000000007b1d */ /* 0x000ff00000010000 */
[----:B------:R-:W-:Y:S05]  /*2eb0*/  BRA.U UP0, `(.L_x_217) ;  /* 0xffffffd100dc7547 */ /* 0x000fea000b83ffff */
[----:B------:R-:W-:Y:S05]  /*2ec0*/  EXIT ;  /* 0x000000000000794d */ /* 0x000fea0003800000 */
.L_x_218:
        /* <DEDUP_REMOVED lines=11> */
.L_x_287:


//--------------------- .text._ZN3cub18CUB_300001_SM_10006detail10radix_sort31DeviceRadixSortSingleTileKernelINS1_5radix10policy_hubIjNS0_8NullTypeEyE10Policy1000ELNS0_9SortOrderE0EjS6_yNS1_21identity_decomposer_tEEEvPKT1_PSB_PKT2_PSF_T3_iiT4_ --------------------------
	.section	.text._ZN3cub18CUB_300001_SM_10006detail10radix_sort31DeviceRadixSortSingleTileKernelINS1_5radix10policy_hubIjNS0_8NullTypeEyE10Policy1000ELNS0_9SortOrderE0EjS6_yNS1_21identity_decomposer_tEEEvPKT1_PSB_PKT2_PSF_T3_iiT4_,"ax",@progbits
	.align	128
        .global         _ZN3cub18CUB_300001_SM_10006detail10radix_sort31DeviceRadixSortSingleTileKernelINS1_5radix10policy_hubIjNS0_8NullTypeEyE10Policy1000ELNS0_9SortOrderE0EjS6_yNS1_21identity_decomposer_tEEEvPKT1_PSB_PKT2_PSF_T3_iiT4_
        .type           _ZN3cub18CUB_300001_SM_10006detail10radix_sort31DeviceRadixSortSingleTileKernelINS1_5radix10policy_hubIjNS0_8NullTypeEyE10Policy1000ELNS0_9SortOrderE0EjS6_yNS1_21identity_decomposer_tEEEvPKT1_PSB_PKT2_PSF_T3_iiT4_,@function
        .size           _ZN3cub18CUB_300001_SM_10006detail10radix_sort31DeviceRadixSortSingleTileKernelINS1_5radix10policy_hubIjNS0_8NullTypeEyE10Policy1000ELNS0_9SortOrderE0EjS6_yNS1_21identity_decomposer_tEEEvPKT1_PSB_PKT2_PSF_T3_iiT4_,(.L_x_288 - _ZN3cub18CUB_300001_SM_10006detail10radix_sort31DeviceRadixSortSingleTileKernelINS1_5radix10policy_hubIjNS0_8NullTypeEyE10Policy1000ELNS0_9SortOrderE0EjS6_yNS1_21identity_decomposer_tEEEvPKT1_PSB_PKT2_PSF_T3_iiT4_)
        .other          _ZN3cub18CUB_300001_SM_10006detail10radix_sort31DeviceRadixSortSingleTileKernelINS1_5radix10policy_hubIjNS0_8NullTypeEyE10Policy1000ELNS0_9SortOrderE0EjS6_yNS1_21identity_decomposer_tEEEvPKT1_PSB_PKT2_PSF_T3_iiT4_,@"STO_CUDA_ENTRY STV_DEFAULT"
_ZN3cub18CUB_300001_SM_10006detail10radix_sort31DeviceRadixSortSingleTileKernelINS1_5radix10policy_hubIjNS0_8NullTypeEyE10Policy1000ELNS0_9SortOrderE0EjS6_yNS1_21identity_decomposer_tEEEvPKT1_PSB_PKT2_PSF_T3_iiT4_:
.text._ZN3cub18CUB_300001_SM_10006detail10radix_sort31DeviceRadixSortSingleTileKernelINS1_5radix10policy_hubIjNS0_8NullTypeEyE10Policy1000ELNS0_9SortOrderE0EjS6_yNS1_21identity_decomposer_tEEEvPKT1_PSB_PKT2_PSF_T3_iiT4_:
[----:B------:R-:W-:Y:S01]  /*0000*/  LDC R1, c[0x0][0x37c] ;  /* 0x0000df00ff017b82 */ /* 0x000fe20000000800 */
[----:B------:R-:W0:Y:S01]  /*0010*/  S2R R0, SR_TID.X ;  /* 0x0000000000007919 */ /* 0x000e220000002100 */
[----:B------:R-:W1:Y:S06]  /*0020*/  LDCU UR4, c[0x0][0x3a0] ;  /* 0x00007400ff0477ac */ /* 0x000e6c0008000800 */
[----:B------:R-:W2:Y:S01]  /*0030*/  LDC.64 R4, c[0x0][0x380] ;  /* 0x0000e000ff047b82 */ /* 0x000ea20000000a00 */
[----:B------:R-:W-:Y:S01]  /*0040*/  IMAD.MOV.U32 R12, RZ, RZ, -0x1 ;  /* 0xffffffffff0c7424 */ /* 0x000fe200078e00ff */
[----:B------:R-:W3:Y:S01]  /*0050*/  LDCU.64 UR10, c[0x0][0x358] ;  /* 0x00006b00ff0a77ac */ /* 0x000ee20008000a00 */
[----:B------:R-:W-:-:S02]  /*0060*/  IMAD.MOV.U32 R13, RZ, RZ, -0x1 ;  /* 0xffffffffff0d7424 */ /* 0x000fc400078e00ff */
[----:B------:R-:W-:Y:S02]  /*0070*/  IMAD.MOV.U32 R15, RZ, RZ, -0x1 ;  /* 0xffffffffff0f7424 */ /* 0x000fe400078e00ff */
[----:B------:R-:W-:Y:S02]  /*0080*/  IMAD.MOV.U32 R14, RZ, RZ, -0x1 ;  /* 0xffffffffff0e7424 */ /* 0x000fe400078e00ff */
[----:B------:R-:W-:Y:S02]  /*0090*/  IMAD.MOV.U32 R16, RZ, RZ, -0x1 ;  /* 0xffffffffff107424 */ /* 0x000fe400078e00ff */
[----:B------:R-:W-:Y:S02]  /*00a0*/  IMAD.MOV.U32 R17, RZ, RZ, -0x1 ;  /* 0xffffffffff117424 */ /* 0x000fe400078e00ff */
[----:B------:R-:W-:Y:S02]  /*00b0*/  IMAD.MOV.U32 R18, RZ, RZ, -0x1 ;  /* 0xffffffffff127424 */ /* 0x000fe400078e00ff */
[----:B------:R-:W-:-:S02]  /*00c0*/  IMAD.MOV.U32 R19, RZ, RZ, -0x1 ;  /* 0xffffffffff137424 */ /* 0x000fc400078e00ff */
[----:B------:R-:W-:Y:S02]  /*00d0*/  IMAD.MOV.U32 R20, RZ, RZ, -0x1 ;  /* 0xffffffffff147424 */ /* 0x000fe400078e00ff */
[----:B------:R-:W-:Y:S01]  /*00e0*/  IMAD.MOV.U32 R21, RZ, RZ, -0x1 ;  /* 0xffffffffff157424 */ /* 0x000fe200078e00ff */
[----:B------:R-:W4:Y:S01]  /*00f0*/  S2UR UR5, SR_CgaCtaId ;  /* 0x00000000000579c3 */ /* 0x000f220000008800 */
[----:B------:R-:W-:Y:S02]  /*0100*/  IMAD.MOV.U32 R22, RZ, RZ, -0x1 ;  /* 0xffffffffff167424 */ /* 0x000fe400078e00ff */
[----:B------:R-:W-:Y:S02]  /*0110*/  IMAD.MOV.U32 R23, RZ, RZ, -0x1 ;  /* 0xffffffffff177424 */ /* 0x000fe400078e00ff */
[----:B------:R-:W-:Y:S02]  /*0120*/  IMAD.MOV.U32 R24, RZ, RZ, -0x1 ;  /* 0xffffffffff187424 */ /* 0x000fe400078e00ff */
[----:B------:R-:W-:-:S02]  /*0130*/  IMAD.MOV.U32 R25, RZ, RZ, -0x1 ;  /* 0xffffffffff197424 */ /* 0x000fc400078e00ff */
[----:B------:R-:W-:Y:S02]  /*0140*/  IMAD.MOV.U32 R26, RZ, RZ, -0x1 ;  /* 0xffffffffff1a7424 */ /* 0x000fe400078e00ff */
[----:B------:R-:W-:Y:S02]  /*0150*/  IMAD.MOV.U32 R27, RZ, RZ, -0x1 ;  /* 0xffffffffff1b7424 */ /* 0x000fe400078e00ff */
[----:B------:R-:W-:Y:S01]  /*0160*/  IMAD.MOV.U32 R28, RZ, RZ, -0x1 ;  /* 0xffffffffff1c7424 */ /* 0x000fe200078e00ff */
[----:B------:R-:W4:Y:S01]  /*0170*/  S2R R29, SR_LANEID ;  /* 0x00000000001d7919 */ /* 0x000f220000000000 */
[----:B0-----:R-:W-:Y:S01]  /*0180*/  IMAD R7, R0, 0x13, RZ ;  /* 0x0000001300077824 */ /* 0x001fe200078e02ff */
[----:B------:R-:W0:Y:S03]  /*0190*/  LDCU.64 UR6, c[0x0][0x3a8] ;  /* 0x00007500ff0677ac */ /* 0x000e260008000a00 */
[C---:B------:R-:W-:Y:S01]  /*01a0*/  VIADD R2, R7.reuse, 0x1 ;  /* 0x0000000107027836 */ /* 0x040fe20000000000 */
[C---:B-1----:R-:W-:Y:S01]  /*01b0*/  ISETP.GE.AND P1, PT, R7.reuse, UR4, PT ;  /* 0x0000000407007c0c */ /* 0x042fe2000bf26270 */
[C---:B------:R-:W-:Y:S01]  /*01c0*/  VIADD R3, R7.reuse, 0x2 ;  /* 0x0000000207037836 */ /* 0x040fe20000000000 */
[----:B------:R-:W1:Y:S01]  /*01d0*/  LDCU UR9, c[0x0][0x3ac] ;  /* 0x00007580ff0977ac */ /* 0x000e620008000800 */
[C---:B------:R-:W-:Y:S01]  /*01e0*/  VIADD R6, R7.reuse, 0x5 ;  /* 0x0000000507067836 */ /* 0x040fe20000000000 */
[----:B------:R-:W-:Y:S01]  /*01f0*/  ISETP.GE.AND P2, PT, R2, UR4, PT ;  /* 0x0000000402007c0c */ /* 0x000fe2000bf46270 */
[----:B------:R-:W-:Y:S01]  /*0200*/  VIADD R2, R7, 0x3 ;  /* 0x0000000307027836 */ /* 0x000fe20000000000 */
[----:B------:R-:W-:Y:S01]  /*0210*/  ISETP.GE.AND P3, PT, R3, UR4, PT ;  /* 0x0000000403007c0c */ /* 0x000fe2000bf66270 */
[----:B--2---:R-:W-:Y:S01]  /*0220*/  IMAD.WIDE.U32 R4, R7, 0x4, R4 ;  /* 0x0000000407047825 */ /* 0x004fe200078e0004 */
[----:B------:R-:W-:-:S02]  /*0230*/  ISETP.GE.AND P6, PT, R6, UR4, PT ;  /* 0x0000000406007c0c */ /* 0x000fc4000bfc6270 */
[----:B------:R-:W-:Y:S01]  /*0240*/  ISETP.GE.AND P4, PT, R2, UR4, PT ;  /* 0x0000000402007c0c */ /* 0x000fe2000bf86270 */
[----:B------:R-:W-:Y:S02]  /*0250*/  IMAD.MOV.U32 R2, RZ, RZ, -0x1 ;  /* 0xffffffffff027424 */ /* 0x000fe400078e00ff */
[C---:B------:R-:W-:Y:S02]  /*0260*/  VIADD R6, R7.reuse, 0x7 ;  /* 0x0000000707067836 */ /* 0x040fe40000000000 */
[C---:B------:R-:W-:Y:S02]  /*0270*/  VIADD R3, R7.reuse, 0x4 ;  /* 0x0000000407037836 */ /* 0x040fe40000000000 */
[----:B---3--:R2:W5:Y:S01]  /*0280*/  @!P1 LDG.E R2, desc[UR10][R4.64] ;  /* 0x0000000a04029981 */ /* 0x008562000c1e1900 */
[----:B------:R-:W-:Y:S01]  /*0290*/  ISETP.GE.AND P1, PT, R6, UR4, PT ;  /* 0x0000000406007c0c */ /* 0x000fe2000bf26270 */
[----:B------:R-:W-:Y:S01]  /*02a0*/  VIADD R6, R7, 0x9 ;  /* 0x0000000907067836 */ /* 0x000fe20000000000 */
[----:B------:R-:W-:Y:S01]  /*02b0*/  ISETP.GE.AND P5, PT, R3, UR4, PT ;  /* 0x0000000403007c0c */ /* 0x000fe2000bfa6270 */
[C---:B------:R-:W-:Y:S01]  /*02c0*/  VIADD R8, R7.reuse, 0x6 ;  /* 0x0000000607087836 */ /* 0x040fe20000000000 */
[----:B------:R2:W5:Y:S01]  /*02d0*/  @!P3 LDG.E R12, desc[UR10][R4.64+0x8] ;  /* 0x0000080a040cb981 */ /* 0x000562000c1e1900 */
[----:B------:R-:W-:Y:S01]  /*02e0*/  IMAD.MOV.U32 R3, RZ, RZ, -0x1 ;  /* 0xffffffffff037424 */ /* 0x000fe200078e00ff */
[----:B------:R-:W-:Y:S01]  /*02f0*/  ISETP.GE.AND P3, PT, R6, UR4, PT ;  /* 0x0000000406007c0c */ /* 0x000fe2000bf66270 */
[C---:B------:R-:W-:Y:S01]  /*0300*/  VIADD R6, R7.reuse, 0xa ;  /* 0x0000000a07067836 */ /* 0x040fe20000000000 */
[----:B------:R-:W-:Y:S01]  /*0310*/  ISETP.GE.AND P0, PT, R8, UR4, PT ;  /* 0x0000000408007c0c */ /* 0x000fe2000bf06270 */
[C---:B------:R-:W-:Y:S01]  /*0320*/  VIADD R8, R7.reuse, 0x8 ;  /* 0x0000000807087836 */ /* 0x040fe20000000000 */
[----:B------:R2:W5:Y:S02]  /*0330*/  @!P4 LDG.E R13, desc[UR10][R4.64+0xc] ;  /* 0x00000c0a040dc981 */ /* 0x000564000c1e1900 */
[----:B------:R-:W-:Y:S01]  /*0340*/  ISETP.GE.AND P4, PT, R6, UR4, PT ;  /* 0x0000000406007c0c */ /* 0x000fe2000bf86270 */
[C---:B------:R-:W-:Y:S01]  /*0350*/  VIADD R6, R7.reuse, 0xc ;  /* 0x0000000c07067836 */ /* 0x040fe20000000000 */
[----:B------:R2:W5:Y:S01]  /*0360*/  @!P2 LDG.E R3, desc[UR10][R4.64+0x4] ;  /* 0x0000040a0403a981 */ /* 0x000562000c1e1900 */
[----:B------:R-:W-:Y:S01]  /*0370*/  ISETP.GE.AND P2, PT, R8, UR4, PT ;  /* 0x0000000408007c0c */ /* 0x000fe2000bf46270 */
[----:B------:R-:W-:-:S02]  /*0380*/  VIADD R8, R7, 0xb ;  /* 0x0000000b07087836 */ /* 0x000fc40000000000 */
[----:B------:R2:W5:Y:S01]  /*0390*/  @!P6 LDG.E R15, desc[UR10][R4.64+0x14] ;  /* 0x0000140a040fe981 */ /* 0x000562000c1e1900 */
[----:B------:R-:W-:Y:S01]  /*03a0*/  ISETP.GE.AND P6, PT, R6, UR4, PT ;  /* 0x0000000406007c0c */ /* 0x000fe2000bfc6270 */
[C---:B------:R-:W-:Y:S02]  /*03b0*/  VIADD R6, R7.reuse, 0xd ;  /* 0x0000000d07067836 */ /* 0x040fe40000000000 */
[----:B------:R2:W5:Y:S01]  /*03c0*/  @!P5 LDG.E R14, desc[UR10][R4.64+0x10] ;  /* 0x0000100a040ed981 */ /* 0x000562000c1e1900 */
[----:B------:R-:W-:Y:S01]  /*03d0*/  ISETP.GE.AND P5, PT, R8, UR4, PT ;  /* 0x0000000408007c0c */ /* 0x000fe2000bfa6270 */
[C---:B------:R-:W-:Y:S02]  /*03e0*/  VIADD R8, R7.reuse, 0xe ;  /* 0x0000000e07087836 */ /* 0x040fe40000000000 */
        /* <DEDUP_REMOVED lines=9> */
[----:B------:R-:W-:Y:S01]  /*0480*/  VIADD R7, R7, 0x12 ;  /* 0x0000001207077836 */ /* 0x000fe20000000000 */
[----:B------:R2:W5:Y:S02]  /*0490*/  @!P3 LDG.E R19, desc[UR10][R4.64+0x24] ;  /* 0x0000240a0413b981 */ /* 0x000564000c1e1900 */
[----:B------:R-:W-:-:S02]  /*04a0*/  ISETP.GE.AND P3, PT, R6, UR4, PT ;  /* 0x0000000406007c0c */ /* 0x000fc4000bf66270 */
[----:B------:R2:W5:Y:S01]  /*04b0*/  @!P4 LDG.E R20, desc[UR10][R4.64+0x28] ;  /* 0x0000280a0414c981 */ /* 0x000562000c1e1900 */
[----:B------:R-:W-:-:S03]  /*04c0*/  ISETP.GE.AND P4, PT, R8, UR4, PT ;  /* 0x0000000408007c0c */ /* 0x000fc6000bf86270 */
[----:B------:R2:W5:Y:S01]  /*04d0*/  @!P5 LDG.E R21, desc[UR10][R4.64+0x2c] ;  /* 0x00002c0a0415d981 */ /* 0x000562000c1e1900 */
[----:B------:R-:W-:-:S03]  /*04e0*/  ISETP.GE.AND P5, PT, R7, UR4, PT ;  /* 0x0000000407007c0c */ /* 0x000fc6000bfa6270 */
[----:B------:R2:W5:Y:S04]  /*04f0*/  @!P6 LDG.E R22, desc[UR10][R4.64+0x30] ;  /* 0x0000300a0416e981 */ /* 0x000568000c1e1900 */
[----:B------:R2:W5:Y:S04]  /*0500*/  @!P0 LDG.E R23, desc[UR10][R4.64+0x34] ;  /* 0x0000340a04178981 */ /* 0x000568000c1e1900 */
[----:B------:R2:W5:Y:S04]  /*0510*/  @!P1 LDG.E R24, desc[UR10][R4.64+0x38] ;  /* 0x0000380a04189981 */ /* 0x000568000c1e1900 */
[----:B------:R2:W5:Y:S04]  /*0520*/  @!P2 LDG.E R25, desc[UR10][R4.64+0x3c] ;  /* 0x00003c0a0419a981 */ /* 0x000568000c1e1900 */
[----:B------:R2:W5:Y:S04]  /*0530*/  @!P3 LDG.E R26, desc[UR10][R4.64+0x40] ;  /* 0x0000400a041ab981 */ /* 0x000568000c1e1900 */
[----:B------:R2:W5:Y:S04]  /*0540*/  @!P4 LDG.E R27, desc[UR10][R4.64+0x44] ;  /* 0x0000440a041bc981 */ /* 0x000568000c1e1900 */
[----:B------:R2:W5:Y:S01]  /*0550*/  @!P5 LDG.E R28, desc[UR10][R4.64+0x48] ;  /* 0x0000480a041cd981 */ /* 0x000562000c1e1900 */
[----:B------:R-:W-:-:S02]  /*0560*/  UMOV UR4, 0x400 ;  /* 0x0000040000047882 */ /* 0x000fc40000000000 */
[----:B----4-:R-:W-:Y:S01]  /*0570*/  ULEA UR4, UR5, UR4, 0x18 ;  /* 0x0000000405047291 */ /* 0x010fe2000f8ec0ff */
[----:B------:R-:W-:-:S05]  /*0580*/  SHF.R.U32.HI R105, RZ, 0x5, R0 ;  /* 0x00000005ff697819 */ /* 0x000fca0000011600 */
[----:B------:R-:W-:-:S05]  /*0590*/  LEA R31, R0, UR4, 0x2 ;  /* 0x00000004001f7c11 */ /* 0x000fca000f8e10ff */
[----:B------:R-:W-:Y:S01]  /*05a0*/  IMAD R33, R0, 0x80, R31 ;  /* 0x0000008000217824 */ /* 0x000fe200078e021f */
[----:B------:R-:W-:-:S03]  /*05b0*/  LEA R30, R105, UR4, 0x2 ;  /* 0x00000004691e7c11 */ /* 0x000fc6000f8e10ff */
[----:B------:R-:W-:Y:S01]  /*05c0*/  IMAD R35, R0, -0x38, R33 ;  /* 0xffffffc800237824 */ /* 0x000fe200078e0221 */
[----:B0-----:R-:W-:Y:S02]  /*05d0*/  UIADD3 UR8, UPT, UPT, UR6, 0x6, URZ ;  /* 0x0000000606087890 */ /* 0x001fe4000fffe0ff */
[----:B------:R-:W-:Y:S01]  /*05e0*/  UIADD3 UR5, UPT, UPT, -UR6, UR7, URZ ;  /* 0x0000000706057290 */ /* 0x000fe2000fffe1ff */
[----:B-12---:R-:W-:Y:S11]  /*05f0*/  BAR.SYNC.DEFER_BLOCKING 0x0 ;  /* 0x0000000000007b1d */ /* 0x006ff60000010000 */
.L_x_220:
[----:B------:R-:W-:Y:S01]  /*0600*/  UISETP.LT.AND UP0, UPT, UR5, 0x6, UPT ;  /* 0x000000060500788c */ /* 0x000fe2000bf01270 */
[----:B------:R-:W-:Y:S01]  /*0610*/  STS [R31], RZ ;  /* 0x000000ff1f007388 */ /* 0x000fe20000000800 */
[----:B------:R-:W-:Y:S01]  /*0620*/  UIADD3 UR6, UPT, UPT, UR8, -0x6, URZ ;  /* 0xfffffffa08067890 */ /* 0x000fe2000fffe0ff */
[----:B------:R-:W-:Y:S01]  /*0630*/  ISETP.NE.AND P1, PT, R29, 0x1f, PT ;  /* 0x0000001f1d00780c */ /* 0x000fe20003f25270 */
[----:B------:R-:W-:Y:S01]  /*0640*/  USEL UR4, UR5, 0x6, UP0 ;  /* 0x0000000605047887 */ /* 0x000fe20008000000 */
[----:B------:R-:W-:Y:S01]  /*0650*/  STS [R31+0x400], RZ ;  /* 0x000400ff1f007388 */ /* 0x000fe20000000800 */
[C---:B------:R-:W-:Y:S01]  /*0660*/  ISETP.NE.AND P2, PT, R105.reuse, 0x6, PT ;  /* 0x000000066900780c */ /* 0x040fe20003f45270 */
[----:B------:R-:W-:Y:S01]  /*0670*/  UISETP.GE.AND UP0, UPT, UR8, UR9, UPT ;  /* 0x000000090800728c */ /* 0x000fe2000bf06270 */
[----:B0----5:R-:W-:Y:S01]  /*0680*/  SHF.R.U32.HI R4, RZ, UR6, R2 ;  /* 0x00000006ff047c19 */ /* 0x021fe20008011602 */
[----:B------:R-:W-:Y:S01]  /*0690*/  UBMSK UR4, URZ, UR4 ;  /* 0x00000004ff04729b */ /* 0x000fe20008000000 */
[----:B------:R-:W-:Y:S01]  /*06a0*/  STS [R31+0x800], RZ ;  /* 0x000800ff1f007388 */ /* 0x000fe20000000800 */
[----:B------:R-:W-:-:S03]  /*06b0*/  ISETP.NE.AND P3, PT, R105, 0x7, PT ;  /* 0x000000076900780c */ /* 0x000fc60003f65270 */
[----:B------:R-:W-:Y:S01]  /*06c0*/  STS [R31+0xc00], RZ ;  /* 0x000c00ff1f007388 */ /* 0x000fe20000000800 */
[----:B------:R-:W-:-:S03]  /*06d0*/  LOP3.LUT R4, R4, UR4, RZ, 0xc0, !PT ;  /* 0x0000000404047c12 */ /* 0x000fc6000f8ec0ff */
[----:B------:R-:W-:Y:S02]  /*06e0*/  STS [R31+0x1000], RZ ;  /* 0x001000ff1f007388 */ /* 0x000fe40000000800 */
[----:B------:R-:W-:Y:S01]  /*06f0*/  IMAD.SHL.U32 R5, R4, 0x400, RZ ;  /* 0x0000040004057824 */ /* 0x000fe200078e00ff */
[----:B------:R-:W-:Y:S01]  /*0700*/  SHF.R.U32.HI R4, RZ, 0x4, R4 ;  /* 0x00000004ff047819 */ /* 0x000fe20000011604 */
[----:B------:R-:W-:Y:S03]  /*0710*/  STS [R31+0x1400], RZ ;  /* 0x001400ff1f007388 */ /* 0x000fe60000000800 */
[----:B------:R-:W-:Y:S01]  /*0720*/  LOP3.LUT R34, R5, 0x7c00, RZ, 0xc0, !PT ;  /* 0x00007c0005227812 */ /* 0x000fe200078ec0ff */
[----:B------:R-:W-:Y:S01]  /*0730*/  STS [R31+0x1800], RZ ;  /* 0x001800ff1f007388 */ /* 0x000fe20000000800 */
[----:B------:R-:W-:-:S03]  /*0740*/  LOP3.LUT R4, R4, 0xffffffe, RZ, 0xc0, !PT ;  /* 0x0ffffffe04047812 */ /* 0x000fc600078ec0ff */
[----:B------:R-:W-:Y:S01]  /*0750*/  STS [R31+0x1c00], RZ ;  /* 0x001c00ff1f007388 */ /* 0x000fe20000000800 */
[----:B------:R-:W-:Y:S02]  /*0760*/  IADD3 R34, PT, PT, R4, R31, R34 ;  /* 0x0000001f04227210 */ /* 0x000fe40007ffe022 */
[----:B------:R-:W-:Y:S01]  /*0770*/  SHF.R.U32.HI R4, RZ, UR6, R3 ;  /* 0x00000006ff047c19 */ /* 0x000fe20008011603 */
[----:B------:R-:W-:Y:S03]  /*0780*/  STS [R31+0x2000], RZ ;  /* 0x002000ff1f007388 */ /* 0x000fe60000000800 */
[----:B------:R-:W-:Y:S01]  /*0790*/  LOP3.LUT R4, R4, UR4, RZ, 0xc0, !PT ;  /* 0x0000000404047c12 */ /* 0x000fe2000f8ec0ff */
[----:B------:R-:W-:Y:S04]  /*07a0*/  STS [R31+0x2400], RZ ;  /* 0x002400ff1f007388 */ /* 0x000fe80000000800 */
[----:B------:R-:W-:Y:S01]  /*07b0*/  STS [R31+0x2800], RZ ;  /* 0x002800ff1f007388 */ /* 0x000fe20000000800 */
[----:B------:R-:W-:Y:S01]  /*07c0*/  IMAD.SHL.U32 R5, R4, 0x400, RZ ;  /* 0x0000040004057824 */ /* 0x000fe200078e00ff */
[----:B------:R-:W-:-:S02]  /*07d0*/  SHF.R.U32.HI R4, RZ, 0x4, R4 ;  /* 0x00000004ff047819 */ /* 0x000fc40000011604 */
[----:B------:R-:W-:Y:S02]  /*07e0*/  STS [R31+0x2c00], RZ ;  /* 0x002c00ff1f007388 */ /* 0x000fe40000000800 */
[----:B------:R-:W-:Y:S02]  /*07f0*/  LOP3.LUT R36, R5, 0x7c00, RZ, 0xc0, !PT ;  /* 0x00007c0005247812 */ /* 0x000fe400078ec0ff */
        /* <DEDUP_REMOVED lines=32> */
[----:B------:R-:W0:Y:S02]  /*0a00*/  LDS.U16 R32, [R34] ;  /* 0x0000000022207984 */ /* 0x000e240000000400 */
[----:B0-----:R-:W-:-:S05]  /*0a10*/  VIADD R5, R32, 0x1 ;  /* 0x0000000120057836 */ /* 0x001fca0000000000 */
[----:B------:R0:W-:Y:S04]  /*0a20*/  STS.U16 [R34], R5 ;  /* 0x0000000522007388 */ /* 0x0001e80000000400 */
[----:B------:R-:W1:Y:S01]  /*0a30*/  LDS.U16 R38, [R36] ;  /* 0x0000000024267984 */ /* 0x000e620000000400 */
[----:B0-----:R-:W-:Y:S01]  /*0a40*/  IMAD.SHL.U32 R5, R4, 0x400, RZ ;  /* 0x0000040004057824 */ /* 0x001fe200078e00ff */
[----:B------:R-:W-:-:S04]  /*0a50*/  SHF.R.U32.HI R4, RZ, 0x4, R4 ;  /* 0x00000004ff047819 */ /* 0x000fc80000011604 */
[----:B------:R-:W-:Y:S02]  /*0a60*/  LOP3.LUT R6, R5, 0x7c00, RZ, 0xc0, !PT ;  /* 0x00007c0005067812 */ /* 0x000fe400078ec0ff */
[----:B------:R-:W-:Y:S02]  /*0a70*/  LOP3.LUT R41, R4, 0xffffffe, RZ, 0xc0, !PT ;  /* 0x0ffffffe04297812 */ /* 0x000fe400078ec0ff */
[----:B------:R-:W-:Y:S02]  /*0a80*/  SHF.R.U32.HI R5, RZ, UR6, R14 ;  /* 0x00000006ff057c19 */ /* 0x000fe4000801160e */
[----:B------:R-:W-:Y:S02]  /*0a90*/  IADD3 R41, PT, PT, R41, R31, R6 ;  /* 0x0000001f29297210 */ /* 0x000fe40007ffe006 */
[----:B------:R-:W-:-:S05]  /*0aa0*/  LOP3.LUT R5, R5, UR4, RZ, 0xc0, !PT ;  /* 0x0000000405057c12 */ /* 0x000fca000f8ec0ff */
[----:B------:R-:W-:Y:S01]  /*0ab0*/  IMAD.SHL.U32 R6, R5, 0x400, RZ ;  /* 0x0000040005067824 */ /* 0x000fe200078e00ff */
[----:B------:R-:W-:-:S04]  /*0ac0*/  SHF.R.U32.HI R5, RZ, 0x4, R5 ;  /* 0x00000004ff057819 */ /* 0x000fc80000011605 */
[----:B------:R-:W-:Y:S02]  /*0ad0*/  LOP3.LUT R8, R6, 0x7c00, RZ, 0xc0, !PT ;  /* 0x00007c0006087812 */ /* 0x000fe400078ec0ff */
[----:B------:R-:W-:-:S04]  /*0ae0*/  LOP3.LUT R5, R5, 0xffffffe, RZ, 0xc0, !PT ;  /* 0x0ffffffe05057812 */ /* 0x000fc800078ec0ff */
[----:B------:R-:W-:Y:S01]  /*0af0*/  IADD3 R43, PT, PT, R5, R31, R8 ;  /* 0x0000001f052b7210 */ /* 0x000fe20007ffe008 */
[----:B-1----:R-:W-:-:S05]  /*0b00*/  VIADD R7, R38, 0x1 ;  /* 0x0000000126077836 */ /* 0x002fca0000000000 */
[----:B------:R-:W-:Y:S04]  /*0b10*/  STS.U16 [R36], R7 ;  /* 0x0000000724007388 */ /* 0x000fe80000000400 */
[----:B------:R-:W0:Y:S02]  /*0b20*/  LDS.U16 R40, [R39] ;  /* 0x0000000027287984 */ /* 0x000e240000000400 */
[----:B0-----:R-:W-:-:S05]  /*0b30*/  VIADD R4, R40, 0x1 ;  /* 0x0000000128047836 */ /* 0x001fca0000000000 */
[----:B------:R0:W-:Y:S04]  /*0b40*/  STS.U16 [R39], R4 ;  /* 0x0000000427007388 */ /* 0x0001e80000000400 */
[----:B------:R-:W1:Y:S01]  /*0b50*/  LDS.U16 R42, [R41] ;  /* 0x00000000292a7984 */ /* 0x000e620000000400 */
[----:B0-----:R-:W-:-:S04]  /*0b60*/  SHF.R.U32.HI R4, RZ, UR6, R15 ;  /* 0x00000006ff047c19 */ /* 0x001fc8000801160f */
[----:B------:R-:W-:-:S05]  /*0b70*/  LOP3.LUT R4, R4, UR4, RZ, 0xc0, !PT ;  /* 0x0000000404047c12 */ /* 0x000fca000f8ec0ff */
[----:B------:R-:W-:Y:S01]  /*0b80*/  IMAD.SHL.U32 R5, R4, 0x400, RZ ;  /* 0x0000040004057824 */ /* 0x000fe200078e00ff */
[----:B------:R-:W-:-:S04]  /*0b90*/  SHF.R.U32.HI R4, RZ, 0x4, R4 ;  /* 0x00000004ff047819 */ /* 0x000fc80000011604 */
[----:B------:R-:W-:Y:S02]  /*0ba0*/  LOP3.LUT R8, R5, 0x7c00, RZ, 0xc0, !PT ;  /* 0x00007c0005087812 */ /* 0x000fe400078ec0ff */
[----:B------:R-:W-:Y:S02]  /*0bb0*/  LOP3.LUT R45, R4, 0xffffffe, RZ, 0xc0, !PT ;  /* 0x0ffffffe042d7812 */ /* 0x000fe400078ec0ff */
[----:B------:R-:W-:Y:S02]  /*0bc0*/  SHF.R.U32.HI R5, RZ, UR6, R16 ;  /* 0x00000006ff057c19 */ /* 0x000fe40008011610 */
[----:B------:R-:W-:Y:S02]  /*0bd0*/  IADD3 R45, PT, PT, R45, R31, R8 ;  /* 0x0000001f2d2d7210 */ /* 0x000fe40007ffe008 */
[----:B------:R-:W-:Y:S01]  /*0be0*/  LOP3.LUT R5, R5, UR4, RZ, 0xc0, !PT ;  /* 0x0000000405057c12 */ /* 0x000fe2000f8ec0ff */
[----:B-1----:R-:W-:-:S05]  /*0bf0*/  VIADD R6, R42, 0x1 ;  /* 0x000000012a067836 */ /* 0x002fca0000000000 */
[----:B------:R0:W-:Y:S04]  /*0c00*/  STS.U16 [R41], R6 ;  /* 0x0000000629007388 */ /* 0x0001e80000000400 */
[----:B------:R-:W1:Y:S01]  /*0c10*/  LDS.U16 R44, [R43] ;  /* 0x000000002b2c7984 */ /* 0x000e620000000400 */
[----:B0-----:R-:W-:Y:S01]  /*0c20*/  IMAD.SHL.U32 R6, R5, 0x400, RZ ;  /* 0x0000040005067824 */ /* 0x001fe200078e00ff */
[----:B------:R-:W-:-:S04]  /*0c30*/  SHF.R.U32.HI R5, RZ, 0x4, R5 ;  /* 0x00000004ff057819 */ /* 0x000fc80000011605 */
[----:B------:R-:W-:Y:S02]  /*0c40*/  LOP3.LUT R8, R6, 0x7c00, RZ, 0xc0, !PT ;  /* 0x00007c0006087812 */ /* 0x000fe400078ec0ff */
[----:B------:R-:W-:-:S04]  /*0c50*/  LOP3.LUT R5, R5, 0xffffffe, RZ, 0xc0, !PT ;  /* 0x0ffffffe05057812 */ /* 0x000fc800078ec0ff */
[----:B------:R-:W-:Y:S01]  /*0c60*/  IADD3 R47, PT, PT, R5, R31, R8 ;  /* 0x0000001f052f7210 */ /* 0x000fe20007ffe008 */
[----:B-1----:R-:W-:-:S05]  /*0c70*/  VIADD R4, R44, 0x1 ;  /* 0x000000012c047836 */ /* 0x002fca0000000000 */
        /* <DEDUP_REMOVED lines=108> */
[----:B------:R-:W-:Y:S01]  /*1340*/  SHF.R.U32.HI R5, RZ, UR6, R28 ;  /* 0x00000006ff057c19 */ /* 0x000fe2000801161c */
[----:B------:R-:W0:Y:S01]  /*1350*/  S2UR UR6, SR_CgaCtaId ;  /* 0x00000000000679c3 */ /* 0x000e220000008800 */
[----:B------:R-:W-:Y:S02]  /*1360*/  IADD3 R69, PT, PT, R69, R31, R8 ;  /* 0x0000001f45457210 */ /* 0x000fe40007ffe008 */
[----:B------:R-:W-:Y:S01]  /*1370*/  LOP3.LUT R5, R5, UR4, RZ, 0xc0, !PT ;  /* 0x0000000405057c12 */ /* 0x000fe2000f8ec0ff */
[----:B------:R-:W-:Y:S01]  /*1380*/  UMOV UR4, 0x400 ;  /* 0x0000040000047882 */ /* 0x000fe20000000000 */
[----:B-1----:R-:W-:-:S05]  /*1390*/  VIADD R6, R66, 0x1 ;  /* 0x0000000142067836 */ /* 0x002fca0000000000 */
[----:B------:R1:W-:Y:S04]  /*13a0*/  STS.U16 [R65], R6 ;  /* 0x0000000641007388 */ /* 0x0003e80000000400 */
[----:B------:R-:W2:Y:S01]  /*13b0*/  LDS.U16 R68, [R67] ;  /* 0x0000000043447984 */ /* 0x000ea20000000400 */
[----:B0-----:R-:W-:Y:S01]  /*13c0*/  ULEA UR4, UR6, UR4, 0x18 ;  /* 0x0000000406047291 */ /* 0x001fe2000f8ec0ff */
[----:B-1----:R-:W-:Y:S01]  /*13d0*/  IMAD.SHL.U32 R6, R5, 0x400, RZ ;  /* 0x0000040005067824 */ /* 0x002fe200078e00ff */
[----:B------:R-:W-:-:S04]  /*13e0*/  SHF.R.U32.HI R5, RZ, 0x4, R5 ;  /* 0x00000004ff057819 */ /* 0x000fc80000011605 */
[----:B------:R-:W-:Y:S02]  /*13f0*/  LOP3.LUT R8, R6, 0x7c00, RZ, 0xc0, !PT ;  /* 0x00007c0006087812 */ /* 0x000fe400078ec0ff */
[----:B------:R-:W-:-:S04]  /*1400*/  LOP3.LUT R5, R5, 0xffffffe, RZ, 0xc0, !PT ;  /* 0x0ffffffe05057812 */ /* 0x000fc800078ec0ff */
[----:B------:R-:W-:Y:S01]  /*1410*/  IADD3 R71, PT, PT, R5, R31, R8 ;  /* 0x0000001f05477210 */ /* 0x000fe20007ffe008 */
[----:B--2---:R-:W-:-:S05]  /*1420*/  VIADD R4, R68, 0x1 ;  /* 0x0000000144047836 */ /* 0x004fca0000000000 */
[----:B------:R-:W-:Y:S04]  /*1430*/  STS.U16 [R67], R4 ;  /* 0x0000000443007388 */ /* 0x000fe80000000400 */
[----:B------:R-:W0:Y:S02]  /*1440*/  LDS.U16 R70, [R69] ;  /* 0x0000000045467984 */ /* 0x000e240000000400 */
[----:B0-----:R-:W-:-:S05]  /*1450*/  VIADD R6, R70, 0x1 ;  /* 0x0000000146067836 */ /* 0x001fca0000000000 */
[----:B------:R-:W-:Y:S04]  /*1460*/  STS.U16 [R69], R6 ;  /* 0x0000000645007388 */ /* 0x000fe80000000400 */
[----:B------:R-:W0:Y:S02]  /*1470*/  LDS.U16 R72, [R71] ;  /* 0x0000000047487984 */ /* 0x000e240000000400 */
[----:B0-----:R-:W-:-:S05]  /*1480*/  VIADD R4, R72, 0x1 ;  /* 0x0000000148047836 */ /* 0x001fca0000000000 */
[----:B------:R-:W-:Y:S01]  /*1490*/  STS.U16 [R71], R4 ;  /* 0x0000000447007388 */ /* 0x000fe20000000400 */
[----:B------:R-:W-:Y:S06]  /*14a0*/  BAR.SYNC.DEFER_BLOCKING 0x0 ;  /* 0x0000000000007b1d */ /* 0x000fec0000010000 */
[----:B------:R-:W-:Y:S04]  /*14b0*/  LDS R73, [R33] ;  /* 0x0000000021497984 */ /* 0x000fe80000000800 */
[----:B------:R-:W0:Y:S04]  /*14c0*/  LDS R74, [R33+0x4] ;  /* 0x00000400214a7984 */ /* 0x000e280000000800 */
[----:B------:R-:W1:Y:S04]  /*14d0*/  LDS R75, [R33+0x8] ;  /* 0x00000800214b7984 */ /* 0x000e680000000800 */
[----:B------:R-:W2:Y:S04]  /*14e0*/  LDS R76, [R33+0xc] ;  /* 0x00000c00214c7984 */ /* 0x000ea80000000800 */
[----:B------:R-:W3:Y:S04]  /*14f0*/  LDS R77, [R33+0x10] ;  /* 0x00001000214d7984 */ /* 0x000ee80000000800 */
[----:B------:R-:W4:Y:S04]  /*1500*/  LDS R78, [R33+0x14] ;  /* 0x00001400214e7984 */ /* 0x000f280000000800 */
[----:B------:R-:W4:Y:S04]  /*1510*/  LDS R79, [R33+0x18] ;  /* 0x00001800214f7984 */ /* 0x000f280000000800 */
[----:B------:R-:W4:Y:S04]  /*1520*/  LDS R80, [R33+0x1c] ;  /* 0x00001c0021507984 */ /* 0x000f280000000800 */
[----:B------:R-:W4:Y:S04]  /*1530*/  LDS R81, [R33+0x20] ;  /* 0x0000200021517984 */ /* 0x000f280000000800 */
[----:B------:R-:W4:Y:S04]  /*1540*/  LDS R82, [R33+0x24] ;  /* 0x0000240021527984 */ /* 0x000f280000000800 */
[----:B------:R-:W4:Y:S04]  /*1550*/  LDS R83, [R33+0x28] ;  /* 0x0000280021537984 */ /* 0x000f280000000800 */
[----:B------:R-:W4:Y:S01]  /*1560*/  LDS R84, [R33+0x2c] ;  /* 0x00002c0021547984 */ /* 0x000f220000000800 */
[----:B0-----:R-:W-:-:S03]  /*1570*/  IMAD.IADD R74, R73, 0x1, R74 ;  /* 0x00000001494a7824 */ /* 0x001fc600078e024a */
[----:B------:R-:W0:Y:S01]  /*1580*/  LDS R85, [R33+0x30] ;  /* 0x0000300021557984 */ /* 0x000e220000000800 */
[----:B-1----:R-:W-:-:S03]  /*1590*/  IMAD.IADD R75, R75, 0x1, R74 ;  /* 0x000000014b4b7824 */ /* 0x002fc600078e024a */
[----:B------:R-:W1:Y:S01]  /*15a0*/  LDS R86, [R33+0x34] ;  /* 0x0000340021567984 */ /* 0x000e620000000800 */
[----:B--2---:R-:W-:-:S03]  /*15b0*/  IMAD.IADD R76, R76, 0x1, R75 ;  /* 0x000000014c4c7824 */ /* 0x004fc600078e024b */
[----:B------:R-:W2:Y:S01]  /*15c0*/  LDS R87, [R33+0x38] ;  /* 0x0000380021577984 */ /* 0x000ea20000000800 */
[----:B---3--:R-:W-:-:S03]  /*15d0*/  IMAD.IADD R77, R77, 0x1, R76 ;  /* 0x000000014d4d7824 */ /* 0x008fc600078e024c */
[----:B------:R-:W3:Y:S01]  /*15e0*/  LDS R88, [R33+0x3c] ;  /* 0x00003c0021587984 */ /* 0x000ee20000000800 */
[----:B----4-:R-:W-:-:S03]  /*15f0*/  IMAD.IADD R78, R78, 0x1, R77 ;  /* 0x000000014e4e7824 */ /* 0x010fc600078e024d */
[----:B------:R-:W4:Y:S01]  /*1600*/  LDS R89, [R33+0x40] ;  /* 0x0000400021597984 */ /* 0x000f220000000800 */
[----:B------:R-:W-:-:S03]  /*1610*/  IMAD.IADD R79, R79, 0x1, R78 ;  /* 0x000000014f4f7824 */ /* 0x000fc600078e024e */
        /* <DEDUP_REMOVED lines=31> */
[----:B------:R-:W-:-:S04]  /*1810*/  IMAD.IADD R95, R95, 0x1, R94 ;  /* 0x000000015f5f7824 */ /* 0x000fc800078e025e */
[----:B0-----:R-:W-:-:S04]  /*1820*/  IMAD.IADD R96, R96, 0x1, R95 ;  /* 0x0000000160607824 */ /* 0x001fc800078e025f */
[----:B-1----:R-:W-:-:S04]  /*1830*/  IMAD.IADD R97, R97, 0x1, R96 ;  /* 0x0000000161617824 */ /* 0x002fc800078e0260 */
[----:B--2---:R-:W-:-:S04]  /*1840*/  IMAD.IADD R98, R98, 0x1, R97 ;  /* 0x0000000162627824 */ /* 0x004fc800078e0261 */
[----:B---3--:R-:W-:-:S04]  /*1850*/  IMAD.IADD R99, R99, 0x1, R98 ;  /* 0x0000000163637824 */ /* 0x008fc800078e0262 */
[----:B----4-:R-:W-:-:S04]  /*1860*/  IMAD.IADD R100, R100, 0x1, R99 ;  /* 0x0000000164647824 */ /* 0x010fc800078e0263 */
[----:B------:R-:W-:-:S04]  /*1870*/  IMAD.IADD R101, R101, 0x1, R100 ;  /* 0x0000000165657824 */ /* 0x000fc800078e0264 */
[----:B------:R-:W-:-:S04]  /*1880*/  IMAD.IADD R102, R102, 0x1, R101 ;  /* 0x0000000166667824 */ /* 0x000fc800078e0265 */
[----:B------:R-:W-:-:S04]  /*1890*/  IMAD.IADD R103, R103, 0x1, R102 ;  /* 0x0000000167677824 */ /* 0x000fc800078e0266 */
[----:B------:R-:W-:-:S04]  /*18a0*/  IMAD.IADD R104, R104, 0x1, R103 ;  /* 0x0000000168687824 */ /* 0x000fc800078e0267 */
[----:B------:R-:W-:-:S05]  /*18b0*/  IMAD.IADD R106, R5, 0x1, R104 ;  /* 0x00000001056a7824 */ /* 0x000fca00078e0268 */
        /* <DEDUP_REMOVED lines=8> */
[----:B------:R-:W0:Y:S02]  /*1940*/  SHFL.UP P0, R107, R108, 0x10, RZ ;  /* 0x060000006c6b7989 */ /* 0x000e2400000000ff */
[----:B0-----:R-:W-:Y:S01]  /*1950*/  @P0 IMAD.IADD R107, R108, 0x1, R107 ;  /* 0x000000016c6b0824 */ /* 0x001fe200078e026b */
[----:B------:R-:W-:-:S03]  /*1960*/  ISETP.NE.AND P0, PT, R105, 0x1, PT ;  /* 0x000000016900780c */ /* 0x000fc60003f05270 */
[----:B------:R-:W-:Y:S01]  /*1970*/  IMAD.IADD R106, R107, 0x1, -R106 ;  /* 0x000000016b6a7824 */ /* 0x000fe200078e0a6a */
[----:B------:R-:W-:Y:S01]  /*1980*/  @!P1 STS [R30+0x8400], R107 ;  /* 0x0084006b1e009388 */ /* 0x000fe20000000800 */
[----:B------:R-:W-:Y:S01]  /*1990*/  BAR.SYNC.DEFER_BLOCKING 0x0 ;  /* 0x0000000000007b1d */ /* 0x000fe20000010000 */
[----:B------:R-:W-:-:S05]  /*19a0*/  ISETP.NE.AND P1, PT, R105, 0x4, PT ;  /* 0x000000046900780c */ /* 0x000fca0003f25270 */
[----:B------:R-:W0:Y:S04]  /*19b0*/  LDS.128 R4, [UR4+0x8400] ;  /* 0x00840004ff047984 */ /* 0x000e280008000c00 */
[----:B------:R-:W1:Y:S01]  /*19c0*/  LDS.128 R8, [UR4+0x8410] ;  /* 0x00841004ff087984 */ /* 0x000e620008000c00 */
[C---:B0-----:R-:W-:Y:S01]  /*19d0*/  SEL R37, R4.reuse, R37, !P0 ;  /* 0x0000002504257207 */ /* 0x041fe20004000000 */
[----:B------:R-:W-:Y:S01]  /*19e0*/  IMAD.IADD R5, R4, 0x1, R5 ;  /* 0x0000000104057824 */ /* 0x000fe200078e0205 */
[----:B------:R-:W-:-:S03]  /*19f0*/  ISETP.NE.AND P0, PT, R105, 0x2, PT ;  /* 0x000000026900780c */ /* 0x000fc60003f05270 */
[----:B------:R-:W-:Y:S01]  /*1a00*/  IMAD.IADD R6, R6, 0x1, R5 ;  /* 0x0000000106067824 */ /* 0x000fe200078e0205 */
[----:B------:R-:W-:Y:S02]  /*1a10*/  SEL R37, R5, R37, !P0 ;  /* 0x0000002505257207 */ /* 0x000fe40004000000 */
[----:B------:R-:W-:Y:S01]  /*1a20*/  ISETP.NE.AND P0, PT, R105, 0x3, PT ;  /* 0x000000036900780c */ /* 0x000fe20003f05270 */
[----:B------:R-:W-:-:S03]  /*1a30*/  IMAD.IADD R7, R7, 0x1, R6 ;  /* 0x0000000107077824 */ /* 0x000fc600078e0206 */
[----:B------:R-:W-:Y:S01]  /*1a40*/  SEL R37, R6, R37, !P0 ;  /* 0x0000002506257207 */ /* 0x000fe20004000000 */
[----:B-1----:R-:W-:Y:S01]  /*1a50*/  IMAD.IADD R8, R7, 0x1, R8 ;  /* 0x0000000107087824 */ /* 0x002fe200078e0208 */
[----:B------:R-:W-:Y:S02]  /*1a60*/  ISETP.NE.AND P0, PT, R105, 0x5, PT ;  /* 0x000000056900780c */ /* 0x000fe40003f05270 */
[----:B------:R-:W-:Y:S01]  /*1a70*/  SEL R37, R7, R37, !P1 ;  /* 0x0000002507257207 */ /* 0x000fe20004800000 */
[----:B------:R-:W-:Y:S01]  /*1a80*/  IMAD.IADD R9, R9, 0x1, R8 ;  /* 0x0000000109097824 */ /* 0x000fe200078e0208 */
[----:B------:R-:W-:Y:S02]  /*1a90*/  ISETP.NE.AND P1, PT, R29, RZ, PT ;  /* 0x000000ff1d00720c */ /* 0x000fe40003f25270 */
[----:B------:R-:W-:Y:S01]  /*1aa0*/  SEL R37, R8, R37, !P0 ;  /* 0x0000002508257207 */ /* 0x000fe20004000000 */
[----:B------:R-:W-:Y:S01]  /*1ab0*/  IMAD.IADD R10, R10, 0x1, R9 ;  /* 0x000000010a0a7824 */ /* 0x000fe200078e0209 */
[----:B------:R-:W-:-:S02]  /*1ac0*/  ISETP.GT.U32.AND P0, PT, R0, 0x1f, PT ;  /* 0x0000001f0000780c */ /* 0x000fc40003f04070 */
[----:B------:R-:W-:Y:S01]  /*1ad0*/  SEL R37, R9, R37, !P2 ;  /* 0x0000002509257207 */ /* 0x000fe20005000000 */
[----:B------:R-:W-:Y:S01]  /*1ae0*/  IMAD.IADD R11, R11, 0x1, R10 ;  /* 0x000000010b0b7824 */ /* 0x000fe200078e020a */
[----:B------:R-:W-:Y:S02]  /*1af0*/  ISETP.GT.U32.OR P2, PT, R0, 0x1f, P1 ;  /* 0x0000001f0000780c */ /* 0x000fe40000f44470 */
[----:B------:R-:W-:Y:S02]  /*1b00*/  SEL R4, R106, RZ, P1 ;  /* 0x000000ff6a047207 */ /* 0x000fe40000800000 */
[----:B------:R-:W-:-:S05]  /*1b10*/  SEL R37, R10, R37, !P3 ;  /* 0x000000250a257207 */ /* 0x000fca0005800000 */
[----:B------:R-:W-:Y:S01]  /*1b20*/  @P0 IMAD.IADD R106, R37, 0x1, R4 ;  /* 0x00000001256a0824 */ /* 0x000fe200078e0204 */
[----:B------:R-:W-:-:S03]  /*1b30*/  ISETP.NE.AND P0, PT, R0, RZ, PT ;  /* 0x000000ff0000720c */ /* 0x000fc60003f05270 */
[----:B------:R-:W-:-:S05]  /*1b40*/  @!P2 IMAD.U32 R106, R11, 0x10000, RZ ;  /* 0x000100000b6aa824 */ /* 0x000fca00078e00ff */
[----:B------:R-:W-:Y:S01]  /*1b50*/  @!P2 STS [UR4+0x8428], R106 ;  /* 0x0084286aff00a988 */ /* 0x000fe20008000804 */
[----:B------:R-:W-:Y:S06]  /*1b60*/  BAR.SYNC.DEFER_BLOCKING 0x0 ;  /* 0x0000000000007b1d */ /* 0x000fec0000010000 */
[----:B------:R-:W0:Y:S02]  /*1b70*/  LDS R4, [UR4+0x8428] ;  /* 0x00842804ff047984 */ /* 0x000e240008000800 */
[----:B0-----:R-:W-:-:S05]  /*1b80*/  SEL R5, R4, RZ, P0 ;  /* 0x000000ff04057207 */ /* 0x001fca0000000000 */
[----:B------:R-:W-:-:S04]  /*1b90*/  IMAD.IADD R4, R5, 0x1, R106 ;  /* 0x0000000105047824 */ /* 0x000fc800078e026a */
[--C-:B------:R-:W-:Y:S01]  /*1ba0*/  IMAD.IADD R6, R73, 0x1, R4.reuse ;  /* 0x0000000149067824 */ /* 0x100fe200078e0204 */
[----:B------:R-:W-:Y:S01]  /*1bb0*/  STS [R33], R4 ;  /* 0x0000000421007388 */ /* 0x000fe20000000800 */
[--C-:B------:R-:W-:Y:S02]  /*1bc0*/  IMAD.IADD R74, R74, 0x1, R4.reuse ;  /* 0x000000014a4a7824 */ /* 0x100fe400078e0204 */
[--C-:B------:R-:W-:Y:S01]  /*1bd0*/  IMAD.IADD R8, R75, 0x1, R4.reuse ;  /* 0x000000014b087824 */ /* 0x100fe200078e0204 */
[----:B------:R-:W-:Y:S01]  /*1be0*/  STS [R33+0x4], R6 ;  /* 0x0000040621007388 */ /* 0x000fe20000000800 */
[--C-:B------:R-:W-:Y:S02]  /*1bf0*/  IMAD.IADD R76, R76, 0x1, R4.reuse ;  /* 0x000000014c4c7824 */ /* 0x100fe400078e0204 */
[--C-:B------:R-:W-:Y:S01]  /*1c00*/  IMAD.IADD R10, R77, 0x1, R4.reuse ;  /* 0x000000014d0a7824 */ /* 0x100fe200078e0204 */
[----:B------:R-:W-:Y:S01]  /*1c10*/  STS [R33+0x8], R74 ;  /* 0x0000084a21007388 */ /* 0x000fe20000000800 */
[----:B------:R-:W-:-:S02]  /*1c20*/  IMAD.IADD R78, R78, 0x1, R4 ;  /* 0x000000014e4e7824 */ /* 0x000fc400078e0204 */
[--C-:B------:R-:W-:Y:S01]  /*1c30*/  IMAD.IADD R106, R79, 0x1, R4.reuse ;  /* 0x000000014f6a7824 */ /* 0x100fe200078e0204 */
[----:B------:R-:W-:Y:S01]  /*1c40*/  STS [R33+0xc], R8 ;  /* 0x00000c0821007388 */ /* 0x000fe20000000800 */
        /* <DEDUP_REMOVED lines=36> */
[----:B------:R-:W-:-:S03]  /*1e90*/  IMAD.IADD R104, R104, 0x1, R4 ;  /* 0x0000000168687824 */ /* 0x000fc600078e0204 */
[----:B------:R-:W-:Y:S04]  /*1ea0*/  STS [R33+0x40], R88 ;  /* 0x0000405821007388 */ /* 0x000fe80000000800 */
        /* <DEDUP_REMOVED lines=15> */
[----:B------:R-:W-:Y:S01]  /*1fa0*/  STS [R33+0x80], R104 ;  /* 0x0000806821007388 */ /* 0x000fe20000000800 */
[----:B------:R-:W-:Y:S06]  /*1fb0*/  BAR.SYNC.DEFER_BLOCKING 0x0 ;  /* 0x0000000000007b1d */ /* 0x000fec0000010000 */
[----:B------:R-:W0:Y:S04]  /*1fc0*/  LDS.U16 R5, [R34] ;  /* 0x0000000022057984 */ /* 0x000e280000000400 */
[----:B------:R-:W1:Y:S04]  /*1fd0*/  LDS.U16 R7, [R36] ;  /* 0x0000000024077984 */ /* 0x000e680000000400 */
[----:B------:R-:W2:Y:S04]  /*1fe0*/  LDS.U16 R39, [R39] ;  /* 0x0000000027277984 */ /* 0x000ea80000000400 */
[----:B------:R-:W3:Y:S04]  /*1ff0*/  LDS.U16 R41, [R41] ;  /* 0x0000000029297984 */ /* 0x000ee80000000400 */
[----:B------:R-:W4:Y:S04]  /*2000*/  LDS.U16 R43, [R43] ;  /* 0x000000002b2b7984 */ /* 0x000f280000000400 */
[----:B------:R-:W4:Y:S04]  /*2010*/  LDS.U16 R45, [R45] ;  /* 0x000000002d2d7984 */ /* 0x000f280000000400 */
[----:B------:R-:W4:Y:S04]  /*2020*/  LDS.U16 R47, [R47] ;  /* 0x000000002f2f7984 */ /* 0x000f280000000400 */
[----:B------:R-:W4:Y:S04]  /*2030*/  LDS.U16 R49, [R49] ;  /* 0x0000000031317984 */ /* 0x000f280000000400 */
[----:B------:R-:W4:Y:S04]  /*2040*/  LDS.U16 R51, [R51] ;  /* 0x0000000033337984 */ /* 0x000f280000000400 */
[----:B------:R-:W4:Y:S04]  /*2050*/  LDS.U16 R53, [R53] ;  /* 0x0000000035357984 */ /* 0x000f280000000400 */
[----:B------:R-:W4:Y:S01]  /*2060*/  LDS.U16 R55, [R55] ;  /* 0x0000000037377984 */ /* 0x000f220000000400 */
[----:B0-----:R-:W-:-:S03]  /*2070*/  IMAD.IADD R5, R32, 0x1, R5 ;  /* 0x0000000120057824 */ /* 0x001fc600078e0205 */
[----:B------:R-:W0:Y:S01]  /*2080*/  LDS.U16 R57, [R57] ;  /* 0x0000000039397984 */ /* 0x000e220000000400 */
[----:B-1----:R-:W-:-:S03]  /*2090*/  IMAD.IADD R7, R38, 0x1, R7 ;  /* 0x0000000126077824 */ /* 0x002fc600078e0207 */
[----:B------:R-:W1:Y:S01]  /*20a0*/  LDS.U16 R59, [R59] ;  /* 0x000000003b3b7984 */ /* 0x000e620000000400 */
[----:B--2---:R-:W-:-:S03]  /*20b0*/  IMAD.IADD R39, R40, 0x1, R39 ;  /* 0x0000000128277824 */ /* 0x004fc600078e0227 */
[----:B------:R-:W2:Y:S01]  /*20c0*/  LDS.U16 R61, [R61] ;  /* 0x000000003d3d7984 */ /* 0x000ea20000000400 */
[----:B---3--:R-:W-:-:S03]  /*20d0*/  IMAD.IADD R41, R42, 0x1, R41 ;  /* 0x000000012a297824 */ /* 0x008fc600078e0229 */
[----:B------:R-:W3:Y:S01]  /*20e0*/  LDS.U16 R63, [R63] ;  /* 0x000000003f3f7984 */ /* 0x000ee20000000400 */
[----:B----4-:R-:W-:-:S03]  /*20f0*/  IMAD.IADD R43, R44, 0x1, R43 ;  /* 0x000000012c2b7824 */ /* 0x010fc600078e022b */
[----:B------:R-:W4:Y:S01]  /*2100*/  LDS.U16 R65, [R65] ;  /* 0x0000000041417984 */ /* 0x000f220000000400 */
[----:B------:R-:W-:-:S03]  /*2110*/  IMAD.IADD R45, R46, 0x1, R45 ;  /* 0x000000012e2d7824 */ /* 0x000fc600078e022d */
[----:B------:R-:W4:Y:S01]  /*2120*/  LDS.U16 R67, [R67] ;  /* 0x0000000043437984 */ /* 0x000f220000000400 */
[----:B------:R-:W-:-:S03]  /*2130*/  IMAD.IADD R47, R48, 0x1, R47 ;  /* 0x00000001302f7824 */ /* 0x000fc600078e022f */
[----:B------:R-:W4:Y:S01]  /*2140*/  LDS.U16 R69, [R69] ;  /* 0x0000000045457984 */ /* 0x000f220000000400 */
[----:B------:R-:W-:-:S03]  /*2150*/  IMAD.IADD R49, R50, 0x1, R49 ;  /* 0x0000000132317824 */ /* 0x000fc600078e0231 */
[----:B------:R-:W4:Y:S01]  /*2160*/  LDS.U16 R71, [R71] ;  /* 0x0000000047477984 */ /* 0x000f220000000400 */
[----:B------:R-:W-:Y:S02]  /*2170*/  IMAD.IADD R51, R52, 0x1, R51 ;  /* 0x0000000134337824 */ /* 0x000fe400078e0233 */
[----:B------:R-:W-:Y:S02]  /*2180*/  IMAD.IADD R53, R54, 0x1, R53 ;  /* 0x0000000136357824 */ /* 0x000fe400078e0235 */
[----:B------:R-:W-:Y:S02]  /*2190*/  IMAD.IADD R55, R56, 0x1, R55 ;  /* 0x0000000138377824 */ /* 0x000fe400078e0237 */
[----:B0-----:R-:W-:Y:S02]  /*21a0*/  IMAD.IADD R57, R58, 0x1, R57 ;  /* 0x000000013a397824 */ /* 0x001fe400078e0239 */
[----:B-1----:R-:W-:Y:S02]  /*21b0*/  IMAD.IADD R59, R60, 0x1, R59 ;  /* 0x000000013c3b7824 */ /* 0x002fe400078e023b */
[----:B--2---:R-:W-:-:S02]  /*21c0*/  IMAD.IADD R61, R62, 0x1, R61 ;  /* 0x000000013e3d7824 */ /* 0x004fc400078e023d */
[----:B---3--:R-:W-:Y:S02]  /*21d0*/  IMAD.IADD R63, R64, 0x1, R63 ;  /* 0x00000001403f7824 */ /* 0x008fe400078e023f */
[----:B----4-:R-:W-:Y:S02]  /*21e0*/  IMAD.IADD R65, R66, 0x1, R65 ;  /* 0x0000000142417824 */ /* 0x010fe400078e0241 */
[----:B------:R-:W-:Y:S02]  /*21f0*/  IMAD.IADD R67, R68, 0x1, R67 ;  /* 0x0000000144437824 */ /* 0x000fe400078e0243 */
[----:B------:R-:W-:Y:S02]  /*2200*/  IMAD.IADD R69, R70, 0x1, R69 ;  /* 0x0000000146457824 */ /* 0x000fe400078e0245 */
[----:B------:R-:W-:Y:S01]  /*2210*/  IMAD.IADD R71, R72, 0x1, R71 ;  /* 0x0000000148477824 */ /* 0x000fe200078e0247 */
[----:B------:R-:W-:Y:S06]  /*2220*/  BAR.SYNC.DEFER_BLOCKING 0x0 ;  /* 0x0000000000007b1d */ /* 0x000fec0000010000 */
[----:B------:R-:W-:Y:S05]  /*2230*/  BRA.U UP0, `(.L_x_219) ;  /* 0x0000000100f87547 */ /* 0x000fea000b800000 */
[----:B------:R-:W-:Y:S01]  /*2240*/  LEA R5, R5, UR4, 0x2 ;  /* 0x0000000405057c11 */ /* 0x000fe2000f8e10ff */
[----:B------:R-:W-:Y:S01]  /*2250*/  UIADD3 UR8, UPT, UPT, UR8, 0x6, URZ ;  /* 0x0000000608087890 */ /* 0x000fe2000fffe0ff */
[----:B------:R-:W-:Y:S01]  /*2260*/  LEA R4, R7, UR4, 0x2 ;  /* 0x0000000407047c11 */ /* 0x000fe2000f8e10ff */
[----:B------:R-:W-:Y:S01]  /*2270*/  UIADD3 UR5, UPT, UPT, UR5, -0x6, URZ ;  /* 0xfffffffa05057890 */ /* 0x000fe2000fffe0ff */
[----:B------:R-:W-:Y:S01]  /*2280*/  LEA R7, R39, UR4, 0x2 ;  /* 0x0000000427077c11 */ /* 0x000fe2000f8e10ff */
[----:B------:R0:W-:Y:S01]  /*2290*/  STS [R5], R2 ;  /* 0x0000000205007388 */ /* 0x0001e20000000800 */
[----:B------:R-:W-:Y:S02]  /*22a0*/  LEA R6, R41, UR4, 0x2 ;  /* 0x0000000429067c11 */ /* 0x000fe4000f8e10ff */
[----:B------:R-:W-:Y:S01]  /*22b0*/  LEA R9, R43, UR4, 0x2 ;  /* 0x000000042b097c11 */ /* 0x000fe2000f8e10ff */
[----:B------:R1:W-:Y:S01]  /*22c0*/  STS [R4], R3 ;  /* 0x0000000304007388 */ /* 0x0003e20000000800 */
[----:B------:R-:W-:-:S02]  /*22d0*/  LEA R8, R45, UR4, 0x2 ;  /* 0x000000042d087c11 */ /* 0x000fc4000f8e10ff */
[----:B------:R-:W-:Y:S01]  /*22e0*/  LEA R11, R47, UR4, 0x2 ;  /* 0x000000042f0b7c11 */ /* 0x000fe2000f8e10ff */
[----:B------:R2:W-:Y:S01]  /*22f0*/  STS [R7], R12 ;  /* 0x0000000c07007388 */ /* 0x0005e20000000800 */
[----:B------:R-:W-:Y:S02]  /*2300*/  LEA R10, R49, UR4, 0x2 ;  /* 0x00000004310a7c11 */ /* 0x000fe4000f8e10ff */
[----:B0-----:R-:W-:Y:S01]  /*2310*/  LEA R5, R51, UR4, 0x2 ;  /* 0x0000000433057c11 */ /* 0x001fe2000f8e10ff */
[----:B------:R0:W-:Y:S01]  /*2320*/  STS [R6], R13 ;  /* 0x0000000d06007388 */ /* 0x0001e20000000800 */
[----:B------:R-:W-:Y:S02]  /*2330*/  LEA R2, R53, UR4, 0x2 ;  /* 0x0000000435027c11 */ /* 0x000fe4000f8e10ff */
[----:B-1----:R-:W-:Y:S01]  /*2340*/  LEA R3, R55, UR4, 0x2 ;  /* 0x0000000437037c11 */ /* 0x002fe2000f8e10ff */
[----:B------:R1:W-:Y:S01]  /*2350*/  STS [R9], R14 ;  /* 0x0000000e09007388 */ /* 0x0003e20000000800 */
[----:B------:R-:W-:-:S02]  /*2360*/  LEA R4, R57, UR4, 0x2 ;  /* 0x0000000439047c11 */ /* 0x000fc4000f8e10ff */
[----:B--2---:R-:W-:Y:S01]  /*2370*/  LEA R7, R59, UR4, 0x2 ;  /* 0x000000043b077c11 */ /* 0x004fe2000f8e10ff */
[----:B------:R2:W-:Y:S01]  /*2380*/  STS [R8], R15 ;  /* 0x0000000f08007388 */ /* 0x0005e20000000800 */
[----:B0-----:R-:W-:-:S03]  /*2390*/  LEA R6, R61, UR4, 0x2 ;  /* 0x000000043d067c11 */ /* 0x001fc6000f8e10ff */
[----:B------:R0:W-:Y:S01]  /*23a0*/  STS [R11], R16 ;  /* 0x000000100b007388 */ /* 0x0001e20000000800 */
[----:B-1----:R-:W-:-:S03]  /*23b0*/  LEA R9, R63, UR4, 0x2 ;  /* 0x000000043f097c11 */ /* 0x002fc6000f8e10ff */
[----:B------:R1:W-:Y:S01]  /*23c0*/  STS [R10], R17 ;  /* 0x000000110a007388 */ /* 0x0003e20000000800 */
[----:B--2---:R-:W-:-:S03]  /*23d0*/  LEA R8, R65, UR4, 0x2 ;  /* 0x0000000441087c11 */ /* 0x004fc6000f8e10ff */
[----:B------:R2:W-:Y:S01]  /*23e0*/  STS [R5], R18 ;  /* 0x0000001205007388 */ /* 0x0005e20000000800 */
[----:B0-----:R-:W-:-:S03]  /*23f0*/  LEA R11, R71, UR4, 0x2 ;  /* 0x00000004470b7c11 */ /* 0x001fc6000f8e10ff */
[----:B------:R0:W-:Y:S01]  /*2400*/  STS [R2], R19 ;  /* 0x0000001302007388 */ /* 0x0001e20000000800 */
[----:B-1----:R-:W-:-:S03]  /*2410*/  LEA R10, R69, UR4, 0x2 ;  /* 0x00000004450a7c11 */ /* 0x002fc6000f8e10ff */
[----:B------:R0:W-:Y:S01]  /*2420*/  STS [R3], R20 ;  /* 0x0000001403007388 */ /* 0x0001e20000000800 */
[----:B--2---:R-:W-:-:S03]  /*2430*/  LEA R5, R67, UR4, 0x2 ;  /* 0x0000000443057c11 */ /* 0x004fc6000f8e10ff */
[----:B------:R0:W-:Y:S04]  /*2440*/  STS [R4], R21 ;  /* 0x0000001504007388 */ /* 0x0001e80000000800 */
[----:B------:R0:W-:Y:S04]  /*2450*/  STS [R7], R22 ;  /* 0x0000001607007388 */ /* 0x0001e80000000800 */
[----:B------:R0:W-:Y:S04]  /*2460*/  STS [R6], R23 ;  /* 0x0000001706007388 */ /* 0x0001e80000000800 */
[----:B------:R0:W-:Y:S04]  /*2470*/  STS [R9], R24 ;  /* 0x0000001809007388 */ /* 0x0001e80000000800 */
[----:B------:R0:W-:Y:S04]  /*2480*/  STS [R8], R25 ;  /* 0x0000001908007388 */ /* 0x0001e80000000800 */
[----:B------:R0:W-:Y:S04]  /*2490*/  STS [R5], R26 ;  /* 0x0000001a05007388 */ /* 0x0001e80000000800 */
[----:B------:R0:W-:Y:S04]  /*24a0*/  STS [R10], R27 ;  /* 0x0000001b0a007388 */ /* 0x0001e80000000800 */
[----:B------:R0:W-:Y:S01]  /*24b0*/  STS [R11], R28 ;  /* 0x0000001c0b007388 */ /* 0x0001e20000000800 */
[----:B------:R-:W-:Y:S06]  /*24c0*/  BAR.SYNC.DEFER_BLOCKING 0x0 ;  /* 0x0000000000007b1d */ /* 0x000fec0000010000 */
[----:B------:R0:W1:Y:S04]  /*24d0*/  LDS R2, [R35] ;  /* 0x0000000023027984 */ /* 0x0000680000000800 */
[----:B------:R0:W2:Y:S04]  /*24e0*/  LDS R3, [R35+0x4] ;  /* 0x0000040023037984 */ /* 0x0000a80000000800 */
[----:B------:R0:W3:Y:S04]  /*24f0*/  LDS R12, [R35+0x8] ;  /* 0x00000800230c7984 */ /* 0x0000e80000000800 */
[----:B------:R0:W4:Y:S04]  /*2500*/  LDS R13, [R35+0xc] ;  /* 0x00000c00230d7984 */ /* 0x0001280000000800 */
[----:B------:R0:W0:Y:S04]  /*2510*/  LDS R14, [R35+0x10] ;  /* 0x00001000230e7984 */ /* 0x0000280000000800 */
        /* <DEDUP_REMOVED lines=13> */
[----:B------:R0:W0:Y:S01]  /*25f0*/  LDS R28, [R35+0x48] ;  /* 0x00004800231c7984 */ /* 0x0000220000000800 */
[----:B------:R-:W-:Y:S06]  /*2600*/  BAR.SYNC.DEFER_BLOCKING 0x0 ;  /* 0x0000000000007b1d */ /* 0x000fec0000010000 */
[----:B-1234-:R-:W-:Y:S05]  /*2610*/  BRA `(.L_x_220) ;  /* 0xffffffdc00f87947 */ /* 0x01efea000383ffff */
.L_x_219:
[----:B------:R-:W-:Y:S01]  /*2620*/  LEA R5, R5, UR4, 0x2 ;  /* 0x0000000405057c11 */ /* 0x000fe2000f8e10ff */
[----:B------:R-:W-:Y:S01]  /*2630*/  IMAD R35, R0, -0x48, R35 ;  /* 0xffffffb800237824 */ /* 0x000fe200078e0223 */
[----:B------:R-:W-:Y:S02]  /*2640*/  LEA R4, R7, UR4, 0x2 ;  /* 0x0000000407047c11 */ /* 0x000fe4000f8e10ff */
[----:B------:R-:W-:Y:S01]  /*2650*/  LEA R39, R39, UR4, 0x2 ;  /* 0x0000000427277c11 */ /* 0x000fe2000f8e10ff */
[----:B------:R0:W-:Y:S01]  /*2660*/  STS [R5], R2 ;  /* 0x0000000205007388 */ /* 0x0001e20000000800 */
[----:B------:R-:W-:Y:S02]  /*2670*/  LEA R6, R41, UR4, 0x2 ;  /* 0x0000000429067c11 */ /* 0x000fe4000f8e10ff */
[----:B------:R-:W-:Y:S01]  /*2680*/  LEA R43, R43, UR4, 0x2 ;  /* 0x000000042b2b7c11 */ /* 0x000fe2000f8e10ff */
[----:B------:R1:W-:Y:S01]  /*2690*/  STS [R4], R3 ;  /* 0x0000000304007388 */ /* 0x0003e20000000800 */
[----:B------:R-:W-:-:S02]  /*26a0*/  LEA R8, R45, UR4, 0x2 ;  /* 0x000000042d087c11 */ /* 0x000fc4000f8e10ff */
[----:B------:R-:W-:Y:S01]  /*26b0*/  LEA R47, R47, UR4, 0x2 ;  /* 0x000000042f2f7c11 */ /* 0x000fe2000f8e10ff */
[----:B------:R-:W-:Y:S01]  /*26c0*/  STS [R39], R12 ;  /* 0x0000000c27007388 */ /* 0x000fe20000000800 */
[----:B------:R-:W-:Y:S02]  /*26d0*/  LEA R10, R49, UR4, 0x2 ;  /* 0x00000004310a7c11 */ /* 0x000fe4000f8e10ff */
[----:B------:R-:W-:Y:S01]  /*26e0*/  LEA R51, R51, UR4, 0x2 ;  /* 0x0000000433337c11 */ /* 0x000fe2000f8e10ff */
[----:B------:R2:W-:Y:S01]  /*26f0*/  STS [R6], R13 ;  /* 0x0000000d06007388 */ /* 0x0005e20000000800 */
[----:B0-----:R-:W-:Y:S02]  /*2700*/  LEA R2, R53, UR4, 0x2 ;  /* 0x0000000435027c11 */ /* 0x001fe4000f8e10ff */
[----:B------:R-:W-:Y:S01]  /*2710*/  LEA R55, R55, UR4, 0x2 ;  /* 0x0000000437377c11 */ /* 0x000fe2000f8e10ff */
[----:B------:R-:W-:Y:S01]  /*2720*/  STS [R43], R14 ;  /* 0x0000000e2b007388 */ /* 0x000fe20000000800 */
[----:B-1----:R-:W-:-:S02]  /*2730*/  LEA R4, R57, UR4, 0x2 ;  /* 0x0000000439047c11 */ /* 0x002fc4000f8e10ff */
[----:B------:R-:W-:Y:S01]  /*2740*/  LEA R59, R59, UR4, 0x2 ;  /* 0x000000043b3b7c11 */ /* 0x000fe2000f8e10ff */
[----:B------:R0:W-:Y:S01]  /*2750*/  STS [R8], R15 ;  /* 0x0000000f08007388 */ /* 0x0001e20000000800 */
[----:B------:R-:W-:Y:S02]  /*2760*/  LEA R63, R63, UR4, 0x2 ;  /* 0x000000043f3f7c11 */ /* 0x000fe4000f8e10ff */
[----:B--2---:R-:W-:Y:S01]  /*2770*/  LEA R6, R61, UR4, 0x2 ;  /* 0x000000043d067c11 */ /* 0x004fe2000f8e10ff */
[----:B------:R-:W-:Y:S01]  /*2780*/  STS [R47], R16 ;  /* 0x000000102f007388 */ /* 0x000fe20000000800 */
[----:B------:R-:W-:Y:S02]  /*2790*/  LEA R67, R67, UR4, 0x2 ;  /* 0x0000000443437c11 */ /* 0x000fe4000f8e10ff */
[----:B------:R-:W-:Y:S01]  /*27a0*/  LEA R71, R71, UR4, 0x2 ;  /* 0x0000000447477c11 */ /* 0x000fe2000f8e10ff */
[----:B------:R1:W-:Y:S01]  /*27b0*/  STS [R10], R17 ;  /* 0x000000110a007388 */ /* 0x0003e20000000800 */
[----:B0-----:R-:W-:-:S03]  /*27c0*/  LEA R8, R65, UR4, 0x2 ;  /* 0x0000000441087c11 */ /* 0x001fc6000f8e10ff */
[----:B------:R-:W-:Y:S04]  /*27d0*/  STS [R51], R18 ;  /* 0x0000001233007388 */ /* 0x000fe80000000800 */
[----:B------:R0:W-:Y:S01]  /*27e0*/  STS [R2], R19 ;  /* 0x0000001302007388 */ /* 0x0001e20000000800 */
[----:B-1----:R-:W-:Y:S01]  /*27f0*/  LEA R10, R69, UR4, 0x2 ;  /* 0x00000004450a7c11 */ /* 0x002fe2000f8e10ff */
[----:B------:R-:W1:Y:S02]  /*2800*/  LDCU.64 UR4, c[0x0][0x3a0] ;  /* 0x00007400ff0477ac */ /* 0x000e640008000a00 */
[----:B------:R-:W-:Y:S04]  /*2810*/  STS [R55], R20 ;  /* 0x0000001437007388 */ /* 0x000fe80000000800 */
[----:B------:R2:W-:Y:S01]  /*2820*/  STS [R4], R21 ;  /* 0x0000001504007388 */ /* 0x0005e20000000800 */
[----:B0-----:R-:W0:Y:S03]  /*2830*/  LDC.64 R2, c[0x0][0x388] ;  /* 0x0000e200ff027b82 */ /* 0x001e260000000a00 */
[----:B------:R-:W-:Y:S04]  /*2840*/  STS [R59], R22 ;  /* 0x000000163b007388 */ /* 0x000fe80000000800 */
[----:B------:R3:W-:Y:S01]  /*2850*/  STS [R6], R23 ;  /* 0x0000001706007388 */ /* 0x0007e20000000800 */
[----:B--2---:R-:W-:-:S03]  /*2860*/  VIADD R4, R0, 0x100 ;  /* 0x0000010000047836 */ /* 0x004fc60000000000 */
[----:B------:R-:W-:Y:S02]  /*2870*/  STS [R63], R24 ;  /* 0x000000183f007388 */ /* 0x000fe40000000800 */
[----:B-1----:R-:W-:Y:S02]  /*2880*/  ISETP.GE.U32.AND P3, PT, R4, UR4, PT ;  /* 0x0000000404007c0c */ /* 0x002fe4000bf66070 */
[----:B------:R1:W-:Y:S01]  /*2890*/  STS [R8], R25 ;  /* 0x0000001908007388 */ /* 0x0003e20000000800 */
[C---:B------:R-:W-:Y:S02]  /*28a0*/  VIADD R4, R0.reuse, 0x200 ;  /* 0x0000020000047836 */ /* 0x040fe40000000000 */
[----:B---3--:R-:W-:Y:S01]  /*28b0*/  VIADD R6, R0, 0x300 ;  /* 0x0000030000067836 */ /* 0x008fe20000000000 */
[----:B------:R-:W-:Y:S01]  /*28c0*/  STS [R67], R26 ;  /* 0x0000001a43007388 */ /* 0x000fe20000000800 */
[----:B------:R-:W-:Y:S02]  /*28d0*/  ISETP.GE.U32.AND.EX P3, PT, RZ, UR5, PT, P3 ;  /* 0x00000005ff007c0c */ /* 0x000fe4000bf66130 */
[----:B------:R-:W-:Y:S01]  /*28e0*/  ISETP.GE.U32.AND P4, PT, R4, UR4, PT ;  /* 0x0000000404007c0c */ /* 0x000fe2000bf86070 */
[----:B------:R2:W-:Y:S01]  /*28f0*/  STS [R10], R27 ;  /* 0x0000001b0a007388 */ /* 0x0005e20000000800 */
[----:B------:R-:W-:Y:S01]  /*2900*/  ISETP.GE.U32.AND P1, PT, R6, UR4, PT ;  /* 0x0000000406007c0c */ /* 0x000fe2000bf26070 */
[C---:B0-----:R-:W-:Y:S01]  /*2910*/  IMAD.WIDE.U32 R2, R0.reuse, 0x4, R2 ;  /* 0x0000000400027825 */ /* 0x041fe200078e0002 */
[C---:B-1----:R-:W-:Y:S01]  /*2920*/  LOP3.LUT R8, R0.reuse, 0x400, RZ, 0xfc, !PT ;  /* 0x0000040000087812 */ /* 0x042fe200078efcff */
[----:B------:R-:W-:Y:S01]  /*2930*/  STS [R71], R28 ;  /* 0x0000001c47007388 */ /* 0x000fe20000000800 */
[----:B------:R-:W-:Y:S01]  /*2940*/  BAR.SYNC.DEFER_BLOCKING 0x0 ;  /* 0x0000000000007b1d */ /* 0x000fe20000010000 */
[----:B------:R-:W-:Y:S01]  /*2950*/  ISETP.GE.U32.AND.EX P1, PT, RZ, UR5, PT, P1 ;  /* 0x00000005ff007c0c */ /* 0x000fe2000bf26110 */
[----:B--2---:R-:W-:Y:S01]  /*2960*/  VIADD R10, R0, 0x500 ;  /* 0x00000500000a7836 */ /* 0x004fe20000000000 */
[----:B------:R-:W-:Y:S01]  /*2970*/  ISETP.GE.U32.AND P6, PT, R8, UR4, PT ;  /* 0x0000000408007c0c */ /* 0x000fe2000bfc6070 */
[C---:B------:R-:W-:Y:S01]  /*2980*/  VIADD R4, R0.reuse, 0x600 ;  /* 0x0000060000047836 */ /* 0x040fe20000000000 */
[----:B------:R-:W-:Y:S01]  /*2990*/  ISETP.GE.U32.AND.EX P4, PT, RZ, UR5, PT, P4 ;  /* 0x00000005ff007c0c */ /* 0x000fe2000bf86140 */
[----:B------:R-:W-:Y:S01]  /*29a0*/  VIADD R6, R0, 0x700 ;  /* 0x0000070000067836 */ /* 0x000fe20000000000 */
[----:B------:R-:W-:-:S02]  /*29b0*/  ISETP.GE.U32.AND P0, PT, R10, UR4, PT ;  /* 0x000000040a007c0c */ /* 0x000fc4000bf06070 */
[----:B------:R-:W-:Y:S02]  /*29c0*/  ISETP.GE.U32.AND.EX P6, PT, RZ, UR5, PT, P6 ;  /* 0x00000005ff007c0c */ /* 0x000fe4000bfc6160 */
[----:B------:R-:W-:Y:S02]  /*29d0*/  ISETP.GE.U32.AND.EX P0, PT, RZ, UR5, PT, P0 ;  /* 0x00000005ff007c0c */ /* 0x000fe4000bf06100 */
[----:B------:R-:W-:Y:S02]  /*29e0*/  ISETP.GE.U32.AND P5, PT, R4, UR4, PT ;  /* 0x0000000404007c0c */ /* 0x000fe4000bfa6070 */
[----:B------:R-:W-:Y:S02]  /*29f0*/  LOP3.LUT R4, R0, 0x800, RZ, 0xfc, !PT ;  /* 0x0000080000047812 */ /* 0x000fe400078efcff */
[----:B------:R-:W-:Y:S01]  /*2a00*/  ISETP.GE.U32.AND P2, PT, R6, UR4, PT ;  /* 0x0000000406007c0c */ /* 0x000fe2000bf46070 */
[----:B------:R-:W-:Y:S01]  /*2a10*/  VIADD R6, R0, 0x900 ;  /* 0x0000090000067836 */ /* 0x000fe20000000000 */
[----:B------:R-:W-:-:S02]  /*2a20*/  ISETP.GE.U32.AND.EX P5, PT, RZ, UR5, PT, P5 ;  /* 0x00000005ff007c0c */ /* 0x000fc4000bfa6150 */
[----:B------:R-:W-:Y:S01]  /*2a30*/  ISETP.GE.U32.AND.EX P2, PT, RZ, UR5, PT, P2 ;  /* 0x00000005ff007c0c */ /* 0x000fe2000bf46120 */
[----:B------:R-:W0:Y:S04]  /*2a40*/  LDS R5, [R35+0x400] ;  /* 0x0004000023057984 */ /* 0x000e280000000800 */
[----:B------:R-:W1:Y:S04]  /*2a50*/  LDS R9, [R35+0xc00] ;  /* 0x000c000023097984 */ /* 0x000e680000000800 */
        /* <DEDUP_REMOVED lines=8> */
[----:B0-----:R-:W-:Y:S01]  /*2ae0*/  @!P3 STG.E desc[UR10][R2.64+0x400], R5 ;  /* 0x000400050200b986 */ /* 0x001fe2000c10190a */
[----:B------:R-:W-:Y:S01]  /*2af0*/  ISETP.GE.U32.AND P3, PT, R4, UR4, PT ;  /* 0x0000000404007c0c */ /* 0x000fe2000bf66070 */
[----:B------:R-:W-:-:S02]  /*2b00*/  VIADD R4, R0, 0xa00 ;  /* 0x00000a0000047836 */ /* 0x000fc40000000000 */
[----:B------:R-:W0:Y:S01]  /*2b10*/  LDS R25, [R35+0x2c00] ;  /* 0x002c000023197984 */ /* 0x000e220000000800 */
[----:B------:R-:W-:-:S03]  /*2b20*/  ISETP.GE.U32.AND.EX P3, PT, RZ, UR5, PT, P3 ;  /* 0x00000005ff007c0c */ /* 0x000fc6000bf66130 */
[----:B-1----:R-:W-:Y:S01]  /*2b30*/  @!P1 STG.E desc[UR10][R2.64+0xc00], R9 ;  /* 0x000c000902009986 */ /* 0x002fe2000c10190a */
[----:B------:R-:W-:-:S03]  /*2b40*/  ISETP.GE.U32.AND P1, PT, R0, UR4, PT ;  /* 0x0000000400007c0c */ /* 0x000fc6000bf26070 */
[----:B------:R-:W1:Y:S04]  /*2b50*/  LDS R5, [R35+0x3000] ;  /* 0x0030000023057984 */ /* 0x000e680000000800 */
[----:B--2---:R-:W-:Y:S01]  /*2b60*/  @!P0 STG.E desc[UR10][R2.64+0x1400], R13 ;  /* 0x0014000d02008986 */ /* 0x004fe2000c10190a */
[----:B------:R-:W-:-:S03]  /*2b70*/  ISETP.GE.U32.AND.EX P0, PT, RZ, UR5, PT, P1 ;  /* 0x00000005ff007c0c */ /* 0x000fc6000bf06110 */
[----:B---3--:R-:W-:Y:S01]  /*2b80*/  @!P6 STG.E desc[UR10][R2.64+0x1000], R11 ;  /* 0x0010000b0200e986 */ /* 0x008fe2000c10190a */
[----:B------:R-:W-:Y:S01]  /*2b90*/  ISETP.GE.U32.AND P6, PT, R4, UR4, PT ;  /* 0x0000000404007c0c */ /* 0x000fe2000bfc6070 */
[----:B------:R-:W-:Y:S02]  /*2ba0*/  VIADD R4, R0, 0xb00 ;  /* 0x00000b0000047836 */ /* 0x000fe40000000000 */
[----:B----4-:R-:W-:Y:S01]  /*2bb0*/  @!P4 STG.E desc[UR10][R2.64+0x800], R7 ;  /* 0x000800070200c986 */ /* 0x010fe2000c10190a */
[----:B------:R-:W-:Y:S01]  /*2bc0*/  ISETP.GE.U32.AND P4, PT, R6, UR4, PT ;  /* 0x0000000406007c0c */ /* 0x000fe2000bf86070 */
[----:B------:R-:W-:Y:S01]  /*2bd0*/  VIADD R6, R0, 0xe00 ;  /* 0x00000e0000067836 */ /* 0x000fe20000000000 */
[----:B------:R-:W-:Y:S01]  /*2be0*/  ISETP.GE.U32.AND P1, PT, R4, UR4, PT ;  /* 0x0000000404007c0c */ /* 0x000fe2000bf26070 */
[----:B------:R-:W2:Y:S01]  /*2bf0*/  LDS R7, [R35+0x3400] ;  /* 0x0034000023077984 */ /* 0x000ea20000000800 */
[----:B------:R-:W-:Y:S02]  /*2c00*/  LOP3.LUT R4, R0, 0xc00, RZ, 0xfc, !PT ;  /* 0x00000c0000047812 */ /* 0x000fe400078efcff */
[----:B------:R-:W-:Y:S01]  /*2c10*/  ISETP.GE.U32.AND.EX P4, PT, RZ, UR5, PT, P4 ;  /* 0x00000005ff007c0c */ /* 0x000fe2000bf86140 */
[----:B------:R-:W3:Y:S01]  /*2c20*/  LDS R9, [R35+0x3800] ;  /* 0x0038000023097984 */ /* 0x000ee20000000800 */
[----:B------:R-:W-:-:S03]  /*2c30*/  ISETP.GE.U32.AND.EX P6, PT, RZ, UR5, PT, P6 ;  /* 0x00000005ff007c0c */ /* 0x000fc6000bfc6160 */
[----:B------:R-:W-:Y:S04]  /*2c40*/  LDS R11, [R35+0x3c00] ;  /* 0x003c0000230b7984 */ /* 0x000fe80000000800 */
[----:B------:R-:W-:Y:S04]  /*2c50*/  LDS R13, [R35+0x4000] ;  /* 0x00400000230d7984 */ /* 0x000fe80000000800 */
[----:B------:R-:W-:Y:S04]  /*2c60*/  LDS R27, [R35+0x4400] ;  /* 0x00440000231b7984 */ /* 0x000fe80000000800 */
[----:B------:R-:W4:Y:S04]  /*2c70*/  @!P0 LDS R29, [R35] ;  /* 0x00000000231d8984 */ /* 0x000f280000000800 */
[----:B-----5:R0:W-:Y:S01]  /*2c80*/  @!P5 STG.E desc[UR10][R2.64+0x1800], R15 ;  /* 0x0018000f0200d986 */ /* 0x0201e2000c10190a */
[----:B------:R-:W-:Y:S01]  /*2c90*/  ISETP.GE.U32.AND P5, PT, R4, UR4, PT ;  /* 0x0000000404007c0c */ /* 0x000fe2000bfa6070 */
[----:B------:R-:W-:-:S02]  /*2ca0*/  VIADD R4, R0, 0xd00 ;  /* 0x00000d0000047836 */ /* 0x000fc40000000000 */
[----:B------:R0:W-:Y:S01]  /*2cb0*/  @!P2 STG.E desc[UR10][R2.64+0x1c00], R17 ;  /* 0x001c00110200a986 */ /* 0x0001e2000c10190a */
[----:B------:R-:W-:Y:S02]  /*2cc0*/  ISETP.GE.U32.AND.EX P2, PT, RZ, UR5, PT, P1 ;  /* 0x00000005ff007c0c */ /* 0x000fe4000bf46110 */
[----:B------:R-:W-:Y:S01]  /*2cd0*/  ISETP.GE.U32.AND.EX P5, PT, RZ, UR5, PT, P5 ;  /* 0x00000005ff007c0c */ /* 0x000fe2000bfa6150 */
[----:B------:R0:W-:Y:S01]  /*2ce0*/  @!P3 STG.E desc[UR10][R2.64+0x2000], R19 ;  /* 0x002000130200b986 */ /* 0x0001e2000c10190a */
[----:B------:R-:W-:Y:S01]  /*2cf0*/  ISETP.GE.U32.AND P1, PT, R4, UR4, PT ;  /* 0x0000000404007c0c */ /* 0x000fe2000bf26070 */
[----:B------:R-:W-:Y:S01]  /*2d00*/  VIADD R4, R0, 0xf00 ;  /* 0x00000f0000047836 */ /* 0x000fe20000000000 */
[----:B------:R-:W-:Y:S01]  /*2d10*/  ISETP.GE.U32.AND P3, PT, R6, UR4, PT ;  /* 0x0000000406007c0c */ /* 0x000fe2000bf66070 */
[----:B------:R1:W-:Y:S01]  /*2d20*/  @!P4 STG.E desc[UR10][R2.64+0x2400], R21 ;  /* 0x002400150200c986 */ /* 0x0003e2000c10190a */
[----:B------:R-:W-:Y:S01]  /*2d30*/  VIADD R6, R0, 0x1100 ;  /* 0x0000110000067836 */ /* 0x000fe20000000000 */
[----:B------:R-:W-:-:S02]  /*2d40*/  ISETP.GE.U32.AND.EX P1, PT, RZ, UR5, PT, P1 ;  /* 0x00000005ff007c0c */ /* 0x000fc4000bf26110 */
[----:B------:R-:W-:Y:S01]  /*2d50*/  ISETP.GE.U32.AND P4, PT, R4, UR4, PT ;  /* 0x0000000404007c0c */ /* 0x000fe2000bf86070 */
[----:B------:R2:W-:Y:S01]  /*2d60*/  @!P6 STG.E desc[UR10][R2.64+0x2800], R23 ;  /* 0x002800170200e986 */ /* 0x0005e2000c10190a */
[C---:B------:R-:W-:Y:S01]  /*2d70*/  LOP3.LUT R4, R0.reuse, 0x1000, RZ, 0xfc, !PT ;  /* 0x0000100000047812 */ /* 0x040fe200078efcff */
[----:B------:R-:W-:Y:S01]  /*2d80*/  VIADD R0, R0, 0x1200 ;  /* 0x0000120000007836 */ /* 0x000fe20000000000 */
[----:B------:R-:W-:Y:S01]  /*2d90*/  ISETP.GE.U32.AND.EX P3, PT, RZ, UR5, PT, P3 ;  /* 0x00000005ff007c0c */ /* 0x000fe2000bf66130 */
[----:B0-----:R0:W-:Y:S01]  /*2da0*/  @!P2 STG.E desc[UR10][R2.64+0x2c00], R25 ;  /* 0x002c00190200a986 */ /* 0x0011e2000c10190a */
[----:B------:R-:W-:Y:S02]  /*2db0*/  ISETP.GE.U32.AND P6, PT, R4, UR4, PT ;  /* 0x0000000404007c0c */ /* 0x000fe4000bfc6070 */
[----:B------:R-:W-:Y:S01]  /*2dc0*/  ISETP.GE.U32.AND P2, PT, R6, UR4, PT ;  /* 0x0000000406007c0c */ /* 0x000fe2000bf46070 */
[----:B-1----:R0:W-:Y:S01]  /*2dd0*/  @!P5 STG.E desc[UR10][R2.64+0x3000], R5 ;  /* 0x003000050200d986 */ /* 0x0021e2000c10190a */
[----:B------:R-:W-:-:S02]  /*2de0*/  ISETP.GE.U32.AND P5, PT, R0, UR4, PT ;  /* 0x0000000400007c0c */ /* 0x000fc4000bfa6070 */
[----:B------:R-:W-:Y:S01]  /*2df0*/  ISETP.GE.U32.AND.EX P4, PT, RZ, UR5, PT, P4 ;  /* 0x00000005ff007c0c */ /* 0x000fe2000bf86140 */
[----:B--2---:R0:W-:Y:S01]  /*2e00*/  @!P1 STG.E desc[UR10][R2.64+0x3400], R7 ;  /* 0x0034000702009986 */ /* 0x0041e2000c10190a */
[----:B------:R-:W-:Y:S02]  /*2e10*/  ISETP.GE.U32.AND.EX P6, PT, RZ, UR5, PT, P6 ;  /* 0x00000005ff007c0c */ /* 0x000fe4000bfc6160 */
[----:B------:R-:W-:Y:S01]  /*2e20*/  ISETP.GE.U32.AND.EX P2, PT, RZ, UR5, PT, P2 ;  /* 0x00000005ff007c0c */ /* 0x000fe2000bf46120 */
[----:B---3--:R0:W-:Y:S01]  /*2e30*/  @!P3 STG.E desc[UR10][R2.64+0x3800], R9 ;  /* 0x003800090200b986 */ /* 0x0081e2000c10190a */
[----:B------:R-:W-:-:S03]  /*2e40*/  ISETP.GE.U32.AND.EX P5, PT, RZ, UR5, PT, P5 ;  /* 0x00000005ff007c0c */ /* 0x000fc6000bfa6150 */
[----:B----4-:R0:W-:Y:S04]  /*2e50*/  @!P0 STG.E desc[UR10][R2.64], R29 ;  /* 0x0000001d02008986 */ /* 0x0101e8000c10190a */
[----:B------:R0:W-:Y:S04]  /*2e60*/  @!P4 STG.E desc[UR10][R2.64+0x3c00], R11 ;  /* 0x003c000b0200c986 */ /* 0x0001e8000c10190a */
[----:B------:R0:W-:Y:S04]  /*2e70*/  @!P6 STG.E desc[UR10][R2.64+0x4000], R13 ;  /* 0x0040000d0200e986 */ /* 0x0001e8000c10190a */
[----:B------:R0:W-:Y:S01]  /*2e80*/  @!P2 STG.E desc[UR10][R2.64+0x4400], R27 ;  /* 0x0044001b0200a986 */ /* 0x0001e2000c10190a */
[----:B------:R-:W-:Y:S05]  /*2e90*/  @P5 EXIT ;  /* 0x000000000000594d */ /* 0x000fea0003800000 */
[----:B------:R-:W1:Y:S04]  /*2ea0*/  LDS R35, [R35+0x4800] ;  /* 0x0048000023237984 */ /* 0x000e680000000800 */
[----:B-1----:R-:W-:Y:S01]  /*2eb0*/  STG.E desc[UR10][R2.64+0x4800], R35 ;  /* 0x0048002302007986 */ /* 0x002fe2000c10190a */
[----:B------:R-:W-:Y:S05]  /*2ec0*/  EXIT ;  /* 0x000000000000794d */ /* 0x000fea0003800000 */
.L_x_221:
        /* <DEDUP_REMOVED lines=11> */
.L_x_288:


//--------------------- .text._ZN3cub18CUB_300001_SM_10006detail11EmptyKernelIvEEvv --------------------------
	.section	.text._ZN3cub18CUB_300001_SM_10006detail11EmptyKernelIvEEvv,"ax",@progbits
	.align	128
        .global         _ZN3cub18CUB_300001_SM_10006detail11EmptyKernelIvEEvv
        .type           _ZN3cub18CUB_300001_SM_10006detail11EmptyKernelIvEEvv,@function
        .size           _ZN3cub18CUB_300001_SM_10006detail11EmptyKernelIvEEvv,(.L_x_289 - _ZN3cub18CUB_300001_SM_10006detail11EmptyKernelIvEEvv)
        .other          _ZN3cub18CUB_300001_SM_10006detail11EmptyKernelIvEEvv,@"STO_CUDA_ENTRY STV_DEFAULT"
_ZN3cub18CUB_300001_SM_10006detail11EmptyKernelIvEEvv:
.text._ZN3cub18CUB_300001_SM_10006detail11EmptyKernelIvEEvv:
[----:B------:R-:W-:Y:S01]  /*0000*/  LDC R1, c[0x0][0x37c] ;  /* 0x0000df00ff017b82 */ /* 0x000fe20000000800 */
[----:B------:R-:W-:Y:S05]  /*0010*/  EXIT ;  /* 0x000000000000794d */ /* 0x000fea0003800000 */
.L_x_222:
        /* <DEDUP_REMOVED lines=14> */
.L_x_289:


//--------------------- .text._Z15PartitionKernelPjS_S_iS_S_ijji --------------------------
	.section	.text._Z15PartitionKernelPjS_S_iS_S_ijji,"ax",@progbits
	.align	128
        .global         _Z15PartitionKernelPjS_S_iS_S_ijji
        .type           _Z15PartitionKernelPjS_S_iS_S_ijji,@function
        .size           _Z15PartitionKernelPjS_S_iS_S_ijji,(.L_x_290 - _Z15PartitionKernelPjS_S_iS_S_ijji)
        .other          _Z15PartitionKernelPjS_S_iS_S_ijji,@"STO_CUDA_ENTRY STV_DEFAULT"
_Z15PartitionKernelPjS_S_iS_S_ijji:
.text._Z15PartitionKernelPjS_S_iS_S_ijji:
[----:B------:R-:W-:Y:S01]  /*0000*/  LDC R1, c[0x0][0x37c] ;  /* 0x0000df00ff017b82 */ /* 0x000fe20000000800 */
[----:B------:R-:W0:Y:S07]  /*0010*/  S2R R14, SR_TID.X ;  /* 0x00000000000e7919 */ /* 0x000e2e0000002100 */
[----:B------:R-:W0:Y:S01]  /*0020*/  LDC R0, c[0x0][0x398] ;  /* 0x0000e600ff007b82 */ /* 0x000e220000000800 */
[----:B------:R-:W1:Y:S01]  /*0030*/  LDCU.64 UR6, c[0x0][0x358] ;  /* 0x00006b00ff0677ac */ /* 0x000e620008000a00 */
[----:B------:R-:W-:Y:S06]  /*0040*/  BSSY.RECONVERGENT B0, `(.L_x_223) ;  /* 0x0000019000007945 */ /* 0x000fec0003800200 */
[----:B------:R-:W2:Y:S01]  /*0050*/  S2UR UR5, SR_CTAID.X ;  /* 0x00000000000579c3 */ /* 0x000ea20000002500 */
[----:B0-----:R-:W-:-:S13]  /*0060*/  ISETP.GE.AND P0, PT, R14, R0, PT ;  /* 0x000000000e00720c */ /* 0x001fda0003f06270 */
[----:B-12---:R-:W-:Y:S05]  /*0070*/  @P0 BRA `(.L_x_224) ;  /* 0x0000000000540947 */ /* 0x006fea0003800000 */
[----:B------:R-:W0:Y:S01]  /*0080*/  S2R R7, SR_CgaCtaId ;  /* 0x0000000000077919 */ /* 0x000e220000008800 */
[----:B------:R-:W1:Y:S01]  /*0090*/  LDC R16, c[0x0][0x360] ;  /* 0x0000d800ff107b82 */ /* 0x000e620000000800 */
[----:B------:R-:W-:Y:S01]  /*00a0*/  MOV R6, 0x400 ;  /* 0x0000040000067802 */ /* 0x000fe20000000f00 */
[----:B------:R-:W-:-:S06]  /*00b0*/  IMAD.MOV.U32 R11, RZ, RZ, R14 ;  /* 0x000000ffff0b7224 */ /* 0x000fcc00078e000e */
[----:B------:R-:W2:Y:S08]  /*00c0*/  LDC.64 R2, c[0x0][0x388] ;  /* 0x0000e200ff027b82 */ /* 0x000eb00000000a00 */
[----:B------:R-:W3:Y:S01]  /*00d0*/  LDC.64 R4, c[0x0][0x390] ;  /* 0x0000e400ff047b82 */ /* 0x000ee20000000a00 */
[----:B0-----:R-:W-:-:S07]  /*00e0*/  LEA R12, R7, R6, 0x18 ;  /* 0x00000006070c7211 */ /* 0x001fce00078ec0ff */
.L_x_225:
[----:B------:R-:W-:Y:S02]  /*00f0*/  IMAD R9, R0, UR5, R11 ;  /* 0x0000000500097c24 */ /* 0x000fe4000f8e020b */
[----:B0-2---:R-:W-:-:S04]  /*0100*/  IMAD.WIDE R6, R11, 0x4, R2 ;  /* 0x000000040b067825 */ /* 0x005fc800078e0202 */
[----:B---3--:R-:W-:Y:S02]  /*0110*/  IMAD.WIDE R8, R9, 0x4, R4 ;  /* 0x0000000409087825 */ /* 0x008fe400078e0204 */
[----:B------:R-:W2:Y:S04]  /*0120*/  LDG.E R6, desc[UR6][R6.64] ;  /* 0x0000000606067981 */ /* 0x000ea8000c1e1900 */
[----:B------:R-:W3:Y:S01]  /*0130*/  LDG.E R9, desc[UR6][R8.64] ;  /* 0x0000000608097981 */ /* 0x000ee2000c1e1900 */
[C---:B------:R-:W-:Y:S01]  /*0140*/  IMAD.IADD R10, R11.reuse, 0x1, R0 ;  /* 0x000000010b0a7824 */ /* 0x040fe200078e0200 */
[----:B------:R-:W-:Y:S02]  /*0150*/  LEA R15, R11, R12, 0x2 ;  /* 0x0000000c0b0f7211 */ /* 0x000fe400078e10ff */
[----:B-1----:R-:W-:Y:S01]  /*0160*/  IADD3 R11, PT, PT, R16, R11, RZ ;  /* 0x0000000b100b7210 */ /* 0x002fe20007ffe0ff */
[----:B------:R-:W-:-:S03]  /*0170*/  IMAD R13, R10, 0x4, R12 ;  /* 0x000000040a0d7824 */ /* 0x000fc600078e020c */
[----:B------:R-:W-:Y:S02]  /*0180*/  ISETP.GE.AND P0, PT, R11, R0, PT ;  /* 0x000000000b00720c */ /* 0x000fe40003f06270 */
[----:B--2---:R0:W-:Y:S01]  /*0190*/  STS [R13], R6 ;  /* 0x000000060d007388 */ /* 0x0041e20000000800 */
[----:B---3--:R-:W-:-:S05]  /*01a0*/  IMAD.IADD R10, R6, 0x1, R9 ;  /* 0x00000001060a7824 */ /* 0x008fca00078e0209 */
[----:B------:R0:W-:Y:S05]  /*01b0*/  STS [R15], R10 ;  /* 0x0000000a0f007388 */ /* 0x0001ea0000000800 */
[----:B------:R-:W-:Y:S05]  /*01c0*/  @!P0 BRA `(.L_x_225) ;  /* 0xfffffffc00c88947 */ /* 0x000fea000383ffff */
.L_x_224:
[----:B------:R-:W-:Y:S05]  /*01d0*/  BSYNC.RECONVERGENT B0 ;  /* 0x0000000000007941 */ /* 0x000fea0003800200 */
.L_x_223:
[----:B------:R-:W1:Y:S01]  /*01e0*/  LDC R5, c[0x0][0x360] ;  /* 0x0000d800ff057b82 */ /* 0x000e620000000800 */
[----:B------:R-:W2:Y:S01]  /*01f0*/  LDCU.64 UR8, c[0x0][0x3b0] ;  /* 0x00007600ff0877ac */ /* 0x000ea20008000a00 */
[----:B------:R-:W2:Y:S02]  /*0200*/  LDCU UR4, c[0x0][0x3b8] ;  /* 0x00007700ff0477ac */ /* 0x000ea40008000800 */
[----:B--2---:R-:W-:Y:S01]  /*0210*/  UIADD3 UR4, UPT, UPT, UR4, -UR9, URZ ;  /* 0x8000000904047290 */ /* 0x004fe2000fffe0ff */
[----:B-1----:R-:W-:-:S03]  /*0220*/  IMAD R8, R5, UR5, R14 ;  /* 0x0000000505087c24 */ /* 0x002fc6000f8e020e */
[----:B------:R-:W-:Y:S02]  /*0230*/  BAR.SYNC.DEFER_BLOCKING 0x0 ;  /* 0x0000000000007b1d */ /* 0x000fe40000010000 */
[----:B------:R-:W-:-:S13]  /*0240*/  ISETP.GE.AND P0, PT, R8, UR8, PT ;  /* 0x0000000808007c0c */ /* 0x000fda000bf06270 */
[----:B------:R-:W-:Y:S05]  /*0250*/  @P0 EXIT ;  /* 0x000000000000094d */ /* 0x000fea0003800000 */
[----:B------:R-:W1:Y:S01]  /*0260*/  I2F.U32.RP R4, R0 ;  /* 0x0000000000047306 */ /* 0x000e620000209000 */
[----:B------:R-:W-:Y:S01]  /*0270*/  ISETP.NE.U32.AND P0, PT, R0, RZ, PT ;  /* 0x000000ff0000720c */ /* 0x000fe20003f05070 */
[----:B------:R-:W2:Y:S01]  /*0280*/  S2UR UR5, SR_CgaCtaId ;  /* 0x00000000000579c3 */ /* 0x000ea20000008800 */
[----:B------:R-:W3:Y:S01]  /*0290*/  LDCU UR8, c[0x0][0x370] ;  /* 0x00006e00ff0877ac */ /* 0x000ee20008000800 */
[----:B------:R-:W4:Y:S01]  /*02a0*/  LDCU UR9, c[0x0][0x398] ;  /* 0x00007300ff0977ac */ /* 0x000f220008000800 */
[----:B------:R-:W0:Y:S03]  /*02b0*/  LDCU.64 UR10, c[0x0][0x3b0] ;  /* 0x00007600ff0a77ac */ /* 0x000e260008000a00 */
[----:B-1----:R-:W1:Y:S01]  /*02c0*/  MUFU.RCP R4, R4 ;  /* 0x0000000400047308 */ /* 0x002e620000001000 */
[----:B---3--:R-:W-:Y:S02]  /*02d0*/  IMAD R5, R5, UR8, RZ ;  /* 0x0000000805057c24 */ /* 0x008fe4000f8e02ff */
[----:B-1----:R-:W-:-:S05]  /*02e0*/  VIADD R2, R4, 0xffffffe ;  /* 0x0ffffffe04027836 */ /* 0x002fca0000000000 */
[----:B------:R1:W3:Y:S02]  /*02f0*/  F2I.FTZ.U32.TRUNC.NTZ R3, R2 ;  /* 0x0000000200037305 */ /* 0x0002e4000021f000 */
[----:B-1----:R-:W-:Y:S02]  /*0300*/  HFMA2 R2, -RZ, RZ, 0, 0 ;  /* 0x00000000ff027431 */ /* 0x002fe400000001ff */
[----:B---3--:R-:W-:-:S04]  /*0310*/  IMAD.MOV R7, RZ, RZ, -R3 ;  /* 0x000000ffff077224 */ /* 0x008fc800078e0a03 */
[----:B------:R-:W-:-:S04]  /*0320*/  IMAD R7, R7, R0, RZ ;  /* 0x0000000007077224 */ /* 0x000fc800078e02ff */
[----:B------:R-:W-:-:S06]  /*0330*/  IMAD.HI.U32 R3, R3, R7, R2 ;  /* 0x0000000703037227 */ /* 0x000fcc00078e0002 */
[----:B------:R-:W-:-:S04]  /*0340*/  IMAD.HI.U32 R3, R3, UR4, RZ ;  /* 0x0000000403037c27 */ /* 0x000fc8000f8e00ff */
[----:B------:R-:W-:-:S04]  /*0350*/  IMAD.MOV R7, RZ, RZ, -R3 ;  /* 0x000000ffff077224 */ /* 0x000fc800078e0a03 */
[----:B------:R-:W-:-:S05]  /*0360*/  IMAD R7, R0, R7, UR4 ;  /* 0x0000000400077e24 */ /* 0x000fca000f8e0207 */
[----:B------:R-:W-:-:S13]  /*0370*/  ISETP.GE.U32.AND P1, PT, R7, R0, PT ;  /* 0x000000000700720c */ /* 0x000fda0003f26070 */
[----:B------:R-:W-:Y:S01]  /*0380*/  @P1 IMAD.IADD R7, R7, 0x1, -R0 ;  /* 0x0000000107071824 */ /* 0x000fe200078e0a00 */
[----:B------:R-:W-:Y:S02]  /*0390*/  @P1 IADD3 R3, PT, PT, R3, 0x1, RZ ;  /* 0x0000000103031810 */ /* 0x000fe40007ffe0ff */
[----:B------:R-:W-:Y:S01]  /*03a0*/  ISETP.LE.U32.AND P1, PT, R0, UR4, PT ;  /* 0x0000000400007c0c */ /* 0x000fe2000bf23070 */
[----:B------:R-:W-:Y:S01]  /*03b0*/  UMOV UR4, 0x400 ;  /* 0x0000040000047882 */ /* 0x000fe20000000000 */
[----:B------:R-:W-:Y:S01]  /*03c0*/  ISETP.GE.U32.AND P2, PT, R7, R0, PT ;  /* 0x000000000700720c */ /* 0x000fe20003f46070 */
[----:B--2---:R-:W-:-:S12]  /*03d0*/  ULEA UR4, UR5, UR4, 0x18 ;  /* 0x0000000405047291 */ /* 0x004fd8000f8ec0ff */
[----:B------:R-:W-:Y:S01]  /*03e0*/  @P2 VIADD R3, R3, 0x1 ;  /* 0x0000000103032836 */ /* 0x000fe20000000000 */
[----:B------:R-:W-:Y:S01]  /*03f0*/  @!P0 LOP3.LUT R3, RZ, R0, RZ, 0x33, !PT ;  /* 0x00000000ff038212 */ /* 0x000fe200078e33ff */
[----:B------:R-:W-:-:S03]  /*0400*/  VIADD R0, R0, 0xffffffff ;  /* 0xffffffff00007836 */ /* 0x000fc60000000000 */
[----:B------:R-:W-:Y:S02]  /*0410*/  SEL R4, R3, 0x1, P1 ;  /* 0x0000000103047807 */ /* 0x000fe40000800000 */
[----:B------:R-:W1:Y:S02]  /*0420*/  LDC.64 R2, c[0x0][0x3a0] ;  /* 0x0000e800ff027b82 */ /* 0x000e640000000a00 */
[----:B------:R-:W2:Y:S01]  /*0430*/  I2F.U32.RP R9, R4 ;  /* 0x0000000400097306 */ /* 0x000ea20000209000 */
[----:B------:R-:W-:Y:S01]  /*0440*/  IMAD.MOV R11, RZ, RZ, -R4 ;  /* 0x000000ffff0b7224 */ /* 0x000fe200078e0a04 */
[----:B------:R-:W-:Y:S02]  /*0450*/  ISETP.NE.U32.AND P0, PT, R4, RZ, PT ;  /* 0x000000ff0400720c */ /* 0x000fe40003f05070 */
[----:B------:R-:W-:-:S04]  /*0460*/  LOP3.LUT R12, RZ, R4, RZ, 0x33, !PT ;  /* 0x00000004ff0c7212 */ /* 0x000fc800078e33ff */
[----:B--2---:R-:W0:Y:S02]  /*0470*/  MUFU.RCP R9, R9 ;  /* 0x0000000900097308 */ /* 0x004e240000001000 */
[----:B0-----:R-:W-:-:S06]  /*0480*/  IADD3 R6, PT, PT, R9, 0xffffffe, RZ ;  /* 0x0ffffffe09067810 */ /* 0x001fcc0007ffe0ff */
[----:B------:R0:W2:Y:S02]  /*0490*/  F2I.FTZ.U32.TRUNC.NTZ R7, R6 ;  /* 0x0000000600077305 */ /* 0x0000a4000021f000 */
[----:B0-----:R-:W-:Y:S01]  /*04a0*/  MOV R6, RZ ;  /* 0x000000ff00067202 */ /* 0x001fe20000000f00 */
[----:B--2---:R-:W-:-:S04]  /*04b0*/  IMAD R9, R11, R7, RZ ;  /* 0x000000070b097224 */ /* 0x004fc800078e02ff */
[----:B-1--4-:R-:W-:-:S07]  /*04c0*/  IMAD.HI.U32 R10, R7, R9, R6 ;  /* 0x00000009070a7227 */ /* 0x012fce00078e0006 */
.L_x_226:
[----:B------:R-:W-:-:S05]  /*04d0*/  IMAD.WIDE R6, R8, 0x4, R2 ;  /* 0x0000000408067825 */ /* 0x000fca00078e0202 */
[----:B------:R-:W2:Y:S01]  /*04e0*/  LDG.E R15, desc[UR6][R6.64] ;  /* 0x00000006060f7981 */ /* 0x000ea2000c1e1900 */
[----:B------:R-:W-:Y:S01]  /*04f0*/  IMAD.MOV.U32 R14, RZ, RZ, 0x1 ;  /* 0x00000001ff0e7424 */ /* 0x000fe200078e00ff */
[----:B------:R-:W-:Y:S02]  /*0500*/  IADD3 R8, PT, PT, R5, R8, RZ ;  /* 0x0000000805087210 */ /* 0x000fe40007ffe0ff */
[----:B--2---:R-:W-:-:S05]  /*0510*/  IADD3 R9, PT, PT, R15, -UR11, RZ ;  /* 0x8000000b0f097c10 */ /* 0x004fca000fffe0ff */
[----:B------:R-:W-:-:S04]  /*0520*/  IMAD.HI.U32 R11, R10, R9, RZ ;  /* 0x000000090a0b7227 */ /* 0x000fc800078e00ff */
[----:B------:R-:W-:-:S04]  /*0530*/  IMAD.MOV R13, RZ, RZ, -R11 ;  /* 0x000000ffff0d7224 */ /* 0x000fc800078e0a0b */
[----:B------:R-:W-:-:S05]  /*0540*/  IMAD R9, R4, R13, R9 ;  /* 0x0000000d04097224 */ /* 0x000fca00078e0209 */
[----:B------:R-:W-:-:S13]  /*0550*/  ISETP.GE.U32.AND P1, PT, R9, R4, PT ;  /* 0x000000040900720c */ /* 0x000fda0003f26070 */
[----:B------:R-:W-:Y:S01]  /*0560*/  @P1 IADD3 R9, PT, PT, -R4, R9, RZ ;  /* 0x0000000904091210 */ /* 0x000fe20007ffe1ff */
[----:B------:R-:W-:-:S03]  /*0570*/  @P1 VIADD R11, R11, 0x1 ;  /* 0x000000010b0b1836 */ /* 0x000fc60000000000 */
[----:B------:R-:W-:-:S13]  /*0580*/  ISETP.GE.U32.AND P2, PT, R9, R4, PT ;  /* 0x000000040900720c */ /* 0x000fda0003f46070 */
[----:B------:R-:W-:-:S04]  /*0590*/  @P2 IADD3 R11, PT, PT, R11, 0x1, RZ ;  /* 0x000000010b0b2810 */ /* 0x000fc80007ffe0ff */
[----:B------:R-:W-:-:S04]  /*05a0*/  SEL R11, R12, R11, !P0 ;  /* 0x0000000b0c0b7207 */ /* 0x000fc80004000000 */
[----:B------:R-:W-:-:S04]  /*05b0*/  ISETP.GE.U32.AND P1, PT, R11, UR9, PT ;  /* 0x000000090b007c0c */ /* 0x000fc8000bf26070 */
[----:B------:R-:W-:-:S04]  /*05c0*/  SEL R11, R11, R0, !P1 ;  /* 0x000000000b0b7207 */ /* 0x000fc80004800000 */
[----:B------:R-:W-:-:S06]  /*05d0*/  LEA R11, R11, UR4, 0x2 ;  /* 0x000000040b0b7c11 */ /* 0x000fcc000f8e10ff */
[----:B------:R-:W0:Y:S02]  /*05e0*/  ATOMS.ADD R11, [R11], R14 ;  /* 0x0000000e0b0b738c */ /* 0x000e240000000000 */
[----:B0-----:R-:W-:-:S13]  /*05f0*/  ISETP.GE.U32.AND P1, PT, R11, UR10, PT ;  /* 0x0000000a0b007c0c */ /* 0x001fda000bf26070 */
[----:B------:R-:W0:Y:S02]  /*0600*/  @!P1 LDC.64 R6, c[0x0][0x3a8] ;  /* 0x0000ea00ff069b82 */ /* 0x000e240000000a00 */
[----:B0-----:R-:W-:-:S05]  /*0610*/  @!P1 IMAD.WIDE.U32 R6, R11, 0x4, R6 ;  /* 0x000000040b069825 */ /* 0x001fca00078e0006 */
[----:B------:R0:W-:Y:S01]  /*0620*/  @!P1 STG.E desc[UR6][R6.64], R15 ;  /* 0x0000000f06009986 */ /* 0x0001e2000c101906 */
[----:B------:R-:W-:-:S13]  /*0630*/  ISETP.GE.AND P1, PT, R8, UR10, PT ;  /* 0x0000000a08007c0c */ /* 0x000fda000bf26270 */
[----:B0-----:R-:W-:Y:S05]  /*0640*/  @!P1 BRA `(.L_x_226) ;  /* 0xfffffffc00a09947 */ /* 0x001fea000383ffff */
[----:B------:R-:W-:Y:S05]  /*0650*/  EXIT ;  /* 0x000000000000794d */ /* 0x000fea0003800000 */
.L_x_227:
        /* <DEDUP_REMOVED lines=10> */
.L_x_290:


//--------------------- .text._Z14verticalScanHHPjS_ii --------------------------
	.section	.text._Z14verticalScanHHPjS_ii,"ax",@progbits
	.align	128
        .global         _Z14verticalScanHHPjS_ii
        .type           _Z14verticalScanHHPjS_ii,@function
        .size           _Z14verticalScanHHPjS_ii,(.L_x_291 - _Z14verticalScanHHPjS_ii)
        .other          _Z14verticalScanHHPjS_ii,@"STO_CUDA_ENTRY STV_DEFAULT"
_Z14verticalScanHHPjS_ii:
.text._Z14verticalScanHHPjS_ii:
[----:B------:R-:W-:Y:S01]  /*0000*/  LDC R1, c[0x0][0x37c] ;  /* 0x0000df00ff017b82 */ /* 0x000fe20000000800 */
[----:B------:R-:W0:Y:S07]  /*0010*/  S2R R0, SR_TID.X ;  /* 0x0000000000007919 */ /* 0x000e2e0000002100 */
[----:B------:R-:W1:Y:S08]  /*0020*/  S2UR UR4, SR_CTAID.X ;  /* 0x00000000000479c3 */ /* 0x000e700000002500 */
[----:B------:R-:W1:Y:S02]  /*0030*/  LDC.64 R2, c[0x0][0x390] ;  /* 0x0000e400ff027b82 */ /* 0x000e640000000a00 */
[----:B-1----:R-:W-:-:S04]  /*0040*/  ISETP.LE.AND P0, PT, R2, UR4, PT ;  /* 0x0000000402007c0c */ /* 0x002fc8000bf03270 */
[----:B0-----:R-:W-:-:S04]  /*0050*/  ISETP.NE.OR P0, PT, R0, RZ, P0 ;  /* 0x000000ff0000720c */ /* 0x001fc80000705670 */
[----:B------:R-:W-:-:S13]  /*0060*/  ISETP.LT.OR P0, PT, R3, 0x1, P0 ;  /* 0x000000010300780c */ /* 0x000fda0000701670 */
[----:B------:R-:W-:Y:S05]  /*0070*/  @P0 EXIT ;  /* 0x000000000000094d */ /* 0x000fea0003800000 */
[C---:B------:R-:W-:Y:S01]  /*0080*/  ISETP.GE.U32.AND P1, PT, R3.reuse, 0x10, PT ;  /* 0x000000100300780c */ /* 0x040fe20003f26070 */
[----:B------:R-:W0:Y:S01]  /*0090*/  LDCU.64 UR6, c[0x0][0x358] ;  /* 0x00006b00ff0677ac */ /* 0x000e220008000a00 */
[----:B------:R-:W-:Y:S02]  /*00a0*/  LOP3.LUT R10, R3, 0xf, RZ, 0xc0, !PT ;  /* 0x0000000f030a7812 */ /* 0x000fe400078ec0ff */
[----:B------:R-:W-:Y:S02]  /*00b0*/  CS2R R8, SRZ ;  /* 0x0000000000087805 */ /* 0x000fe4000001ff00 */
[----:B------:R-:W-:-:S07]  /*00c0*/  ISETP.NE.AND P0, PT, R10, RZ, PT ;  /* 0x000000ff0a00720c */ /* 0x000fce0003f05270 */
[----:B------:R-:W-:Y:S06]  /*00d0*/  @!P1 BRA `(.L_x_228) ;  /* 0x0000000400689947 */ /* 0x000fec0003800000 */
[----:B------:R-:W1:Y:S01]  /*00e0*/  LDC.64 R4, c[0x0][0x380] ;  /* 0x0000e000ff047b82 */ /* 0x000e620000000a00 */
[----:B------:R-:W-:Y:S01]  /*00f0*/  LOP3.LUT R9, R3, 0x7ffffff0, RZ, 0xc0, !PT ;  /* 0x7ffffff003097812 */ /* 0x000fe200078ec0ff */
[----:B------:R-:W-:Y:S01]  /*0100*/  HFMA2 R8, -RZ, RZ, 0, 0 ;  /* 0x00000000ff087431 */ /* 0x000fe200000001ff */
[----:B------:R-:W-:Y:S02]  /*0110*/  MOV R11, UR4 ;  /* 0x00000004000b7c02 */ /* 0x000fe40008000f00 */
[----:B------:R-:W-:-:S03]  /*0120*/  IADD3 R0, PT, PT, -R9, RZ, RZ ;  /* 0x000000ff09007210 */ /* 0x000fc60007ffe1ff */
[----:B------:R-:W2:Y:S04]  /*0130*/  LDC.64 R6, c[0x0][0x388] ;  /* 0x0000e200ff067b82 */ /* 0x000ea80000000a00 */
.L_x_229:
[----:B--2---:R-:W-:-:S04]  /*0140*/  IMAD.WIDE R12, R11, 0x4, R6 ;  /* 0x000000040b0c7825 */ /* 0x004fc800078e0206 */
[----:B-1----:R-:W-:Y:S01]  /*0150*/  IMAD.WIDE R14, R11, 0x4, R4 ;  /* 0x000000040b0e7825 */ /* 0x002fe200078e0204 */
[----:B0-----:R0:W-:Y:S04]  /*0160*/  STG.E desc[UR6][R12.64], R8 ;  /* 0x000000080c007986 */ /* 0x0011e8000c101906 */
[----:B------:R-:W2:Y:S01]  /*0170*/  LDG.E R19, desc[UR6][R14.64] ;  /* 0x000000060e137981 */ /* 0x000ea2000c1e1900 */
[----:B------:R-:W-:Y:S01]  /*0180*/  IMAD.WIDE R16, R2, 0x4, R12 ;  /* 0x0000000402107825 */ /* 0x000fe200078e020c */
[----:B--2---:R-:W-:-:S03]  /*0190*/  IADD3 R25, PT, PT, R19, R8, RZ ;  /* 0x0000000813197210 */ /* 0x004fc60007ffe0ff */
[C---:B------:R-:W-:Y:S02]  /*01a0*/  IMAD.WIDE R18, R2.reuse, 0x4, R14 ;  /* 0x0000000402127825 */ /* 0x040fe400078e020e */
[----:B------:R1:W-:Y:S04]  /*01b0*/  STG.E desc[UR6][R16.64], R25 ;  /* 0x0000001910007986 */ /* 0x0003e8000c101906 */
[----:B------:R-:W2:Y:S01]  /*01c0*/  LDG.E R22, desc[UR6][R18.64] ;  /* 0x0000000612167981 */ /* 0x000ea2000c1e1900 */
[----:B------:R-:W-:Y:S01]  /*01d0*/  IMAD.WIDE R20, R2, 0x4, R16 ;  /* 0x0000000402147825 */ /* 0x000fe200078e0210 */
[----:B--2---:R-:W-:-:S03]  /*01e0*/  IADD3 R27, PT, PT, R25, R22, RZ ;  /* 0x00000016191b7210 */ /* 0x004fc60007ffe0ff */
[C---:B------:R-:W-:Y:S02]  /*01f0*/  IMAD.WIDE R22, R2.reuse, 0x4, R18 ;  /* 0x0000000402167825 */ /* 0x040fe400078e0212 */
[----:B------:R2:W-:Y:S04]  /*0200*/  STG.E desc[UR6][R20.64], R27 ;  /* 0x0000001b14007986 */ /* 0x0005e8000c101906 */
[----:B0-----:R-:W3:Y:S01]  /*0210*/  LDG.E R8, desc[UR6][R22.64] ;  /* 0x0000000616087981 */ /* 0x001ee2000c1e1900 */
[----:B------:R-:W-:-:S04]  /*0220*/  IMAD.WIDE R12, R2, 0x4, R20 ;  /* 0x00000004020c7825 */ /* 0x000fc800078e0214 */
[----:B------:R-:W-:Y:S01]  /*0230*/  IMAD.WIDE R14, R2, 0x4, R22 ;  /* 0x00000004020e7825 */ /* 0x000fe200078e0216 */
[----:B---3--:R-:W-:-:S05]  /*0240*/  IADD3 R29, PT, PT, R27, R8, RZ ;  /* 0x000000081b1d7210 */ /* 0x008fca0007ffe0ff */
[----:B------:R0:W-:Y:S04]  /*0250*/  STG.E desc[UR6][R12.64], R29 ;  /* 0x0000001d0c007986 */ /* 0x0001e8000c101906 */
[----:B------:R-:W3:Y:S01]  /*0260*/  LDG.E R8, desc[UR6][R14.64] ;  /* 0x000000060e087981 */ /* 0x000ee2000c1e1900 */
[----:B-1----:R-:W-:-:S04]  /*0270*/  IMAD.WIDE R16, R2, 0x4, R12 ;  /* 0x0000000402107825 */ /* 0x002fc800078e020c */
[----:B------:R-:W-:Y:S01]  /*0280*/  IMAD.WIDE R18, R2, 0x4, R14 ;  /* 0x0000000402127825 */ /* 0x000fe200078e020e */
[----:B---3--:R-:W-:-:S05]  /*0290*/  IADD3 R25, PT, PT, R29, R8, RZ ;  /* 0x000000081d197210 */ /* 0x008fca0007ffe0ff */
[----:B------:R1:W-:Y:S04]  /*02a0*/  STG.E desc[UR6][R16.64], R25 ;  /* 0x0000001910007986 */ /* 0x0003e8000c101906 */
[----:B------:R-:W3:Y:S01]  /*02b0*/  LDG.E R8, desc[UR6][R18.64] ;  /* 0x0000000612087981 */ /* 0x000ee2000c1e1900 */
[----:B--2---:R-:W-:-:S04]  /*02c0*/  IMAD.WIDE R20, R2, 0x4, R16 ;  /* 0x0000000402147825 */ /* 0x004fc800078e0210 */
[----:B------:R-:W-:Y:S01]  /*02d0*/  IMAD.WIDE R22, R2, 0x4, R18 ;  /* 0x0000000402167825 */ /* 0x000fe200078e0212 */
[----:B---3--:R-:W-:-:S05]  /*02e0*/  IADD3 R27, PT, PT, R25, R8, RZ ;  /* 0x00000008191b7210 */ /* 0x008fca0007ffe0ff */
[----:B------:R2:W-:Y:S04]  /*02f0*/  STG.E desc[UR6][R20.64], R27 ;  /* 0x0000001b14007986 */ /* 0x0005e8000c101906 */
[----:B------:R-:W3:Y:S01]  /*0300*/  LDG.E R8, desc[UR6][R22.64] ;  /* 0x0000000616087981 */ /* 0x000ee2000c1e1900 */
[----:B0-----:R-:W-:-:S04]  /*0310*/  IMAD.WIDE R12, R2, 0x4, R20 ;  /* 0x00000004020c7825 */ /* 0x001fc800078e0214 */
        /* <DEDUP_REMOVED lines=38> */
[----:B------:R-:W4:Y:S01]  /*0580*/  LDG.E R8, desc[UR6][R18.64] ;  /* 0x0000000612087981 */ /* 0x000f22000c1e1900 */
[----:B--2---:R-:W-:-:S04]  /*0590*/  IMAD.WIDE R20, R2, 0x4, R16 ;  /* 0x0000000402147825 */ /* 0x004fc800078e0210 */
[----:B------:R-:W-:Y:S01]  /*05a0*/  IMAD.WIDE R22, R2, 0x4, R18 ;  /* 0x0000000402167825 */ /* 0x000fe200078e0212 */
[----:B----4-:R-:W-:-:S05]  /*05b0*/  IADD3 R27, PT, PT, R25, R8, RZ ;  /* 0x00000008191b7210 */ /* 0x010fca0007ffe0ff */
[----:B------:R3:W-:Y:S04]  /*05c0*/  STG.E desc[UR6][R20.64], R27 ;  /* 0x0000001b14007986 */ /* 0x0007e8000c101906 */
[----:B------:R-:W2:Y:S01]  /*05d0*/  LDG.E R8, desc[UR6][R22.64] ;  /* 0x0000000616087981 */ /* 0x000ea2000c1e1900 */
[----:B0-----:R-:W-:-:S04]  /*05e0*/  IMAD.WIDE R12, R2, 0x4, R20 ;  /* 0x00000004020c7825 */ /* 0x001fc800078e0214 */
[----:B------:R-:W-:Y:S01]  /*05f0*/  IMAD.WIDE R14, R2, 0x4, R22 ;  /* 0x00000004020e7825 */ /* 0x000fe200078e0216 */
[----:B------:R-:W-:Y:S02]  /*0600*/  IADD3 R0, PT, PT, R0, 0x10, RZ ;  /* 0x0000001000007810 */ /* 0x000fe40007ffe0ff */
[----:B--2---:R-:W-:-:S05]  /*0610*/  IADD3 R29, PT, PT, R27, R8, RZ ;  /* 0x000000081b1d7210 */ /* 0x004fca0007ffe0ff */
[----:B------:R3:W-:Y:S04]  /*0620*/  STG.E desc[UR6][R12.64], R29 ;  /* 0x0000001d0c007986 */ /* 0x0007e8000c101906 */
[----:B------:R-:W2:Y:S01]  /*0630*/  LDG.E R14, desc[UR6][R14.64] ;  /* 0x000000060e0e7981 */ /* 0x000ea2000c1e1900 */
[----:B------:R-:W-:Y:S02]  /*0640*/  ISETP.NE.AND P1, PT, R0, RZ, PT ;  /* 0x000000ff0000720c */ /* 0x000fe40003f25270 */
[----:B------:R-:W-:Y:S02]  /*0650*/  LEA R11, R2, R11, 0x4 ;  /* 0x0000000b020b7211 */ /* 0x000fe400078e20ff */
[----:B--2---:R-:W-:-:S09]  /*0660*/  IADD3 R8, PT, PT, R29, R14, RZ ;  /* 0x0000000e1d087210 */ /* 0x004fd20007ffe0ff */
[----:B---3--:R-:W-:Y:S05]  /*0670*/  @P1 BRA `(.L_x_229) ;  /* 0xfffffff800b01947 */ /* 0x008fea000383ffff */
.L_x_228:
[----:B0-----:R-:W-:Y:S05]  /*0680*/  @!P0 EXIT ;  /* 0x000000000000894d */ /* 0x001fea0003800000 */
[----:B------:R-:W-:Y:S02]  /*0690*/  ISETP.GE.U32.AND P0, PT, R10, 0x8, PT ;  /* 0x000000080a00780c */ /* 0x000fe40003f06070 */
[----:B------:R-:W-:-:S04]  /*06a0*/  LOP3.LUT R0, R3, 0x7, RZ, 0xc0, !PT ;  /* 0x0000000703007812 */ /* 0x000fc800078ec0ff */
[----:B------:R-:W-:-:S07]  /*06b0*/  ISETP.NE.AND P1, PT, R0, RZ, PT ;  /* 0x000000ff0000720c */ /* 0x000fce0003f25270 */
[----:B------:R-:W-:Y:S06]  /*06c0*/  @!P0 BRA `(.L_x_230) ;  /* 0x0000000000b08947 */ /* 0x000fec0003800000 */
[----:B------:R-:W0:Y:S01]  /*06d0*/  LDC.64 R4, c[0x0][0x388] ;  /* 0x0000e200ff047b82 */ /* 0x000e220000000a00 */
[----:B------:R-:W-:-:S07]  /*06e0*/  IMAD R11, R9, R2, UR4 ;  /* 0x00000004090b7e24 */ /* 0x000fce000f8e0202 */
[----:B------:R-:W1:Y:S01]  /*06f0*/  LDC.64 R6, c[0x0][0x380] ;  /* 0x0000e000ff067b82 */ /* 0x000e620000000a00 */
[----:B0-----:R-:W-:-:S05]  /*0700*/  IMAD.WIDE R4, R11, 0x4, R4 ;  /* 0x000000040b047825 */ /* 0x001fca00078e0204 */
[----:B------:R0:W-:Y:S01]  /*0710*/  STG.E desc[UR6][R4.64], R8 ;  /* 0x0000000804007986 */ /* 0x0001e2000c101906 */
[----:B-1----:R-:W-:-:S05]  /*0720*/  IMAD.WIDE R6, R11, 0x4, R6 ;  /* 0x000000040b067825 */ /* 0x002fca00078e0206 */
        /* <DEDUP_REMOVED lines=36> */
[----:B------:R-:W-:Y:S02]  /*0970*/  IADD3 R9, PT, PT, R9, 0x8, RZ ;  /* 0x0000000809097810 */ /* 0x000fe40007ffe0ff */
[----:B--23--:R-:W-:-:S07]  /*0980*/  IADD3 R8, PT, PT, R19, R12, RZ ;  /* 0x0000000c13087210 */ /* 0x00cfce0007ffe0ff */
.L_x_230:
[----:B------:R-:W-:Y:S05]  /*0990*/  @!P1 EXIT ;  /* 0x000000000000994d */ /* 0x000fea0003800000 */
        /* <DEDUP_REMOVED lines=16> */
[----:B------:R-:W-:-:S04]  /*0aa0*/  IMAD.WIDE R14, R2, 0x4, R10 ;  /* 0x00000004020e7825 */ /* 0x000fc800078e020a */
[----:B------:R-:W-:Y:S01]  /*0ab0*/  IMAD.WIDE R16, R2, 0x4, R12 ;  /* 0x0000000402107825 */ /* 0x000fe200078e020c */
[----:B--2---:R-:W-:-:S05]  /*0ac0*/  IADD3 R21, PT, PT, R19, R0, RZ ;  /* 0x0000000013157210 */ /* 0x004fca0007ffe0ff */
[----:B------:R1:W-:Y:S04]  /*0ad0*/  STG.E desc[UR6][R14.64], R21 ;  /* 0x000000150e007986 */ /* 0x0003e8000c101906 */
[----:B------:R-:W2:Y:S01]  /*0ae0*/  LDG.E R0, desc[UR6][R16.64] ;  /* 0x0000000610007981 */ /* 0x000ea2000c1e1900 */
[----:B0-----:R-:W-:-:S04]  /*0af0*/  IMAD.WIDE R4, R2, 0x4, R14 ;  /* 0x0000000402047825 */ /* 0x001fc800078e020e */
[----:B------:R-:W-:Y:S01]  /*0b00*/  IMAD.WIDE R6, R2, 0x4, R16 ;  /* 0x0000000402067825 */ /* 0x000fe200078e0210 */
[----:B--2---:R-:W-:-:S05]  /*0b10*/  IADD3 R23, PT, PT, R21, R0, RZ ;  /* 0x0000000015177210 */ /* 0x004fca0007ffe0ff */
[----:B------:R1:W-:Y:S04]  /*0b20*/  STG.E desc[UR6][R4.64], R23 ;  /* 0x0000001704007986 */ /* 0x0003e8000c101906 */
[----:B------:R-:W2:Y:S01]  /*0b30*/  LDG.E R6, desc[UR6][R6.64] ;  /* 0x0000000606067981 */ /* 0x000ea2000c1e1900 */
[----:B------:R-:W-:Y:S02]  /*0b40*/  IADD3 R9, PT, PT, R9, 0x4, RZ ;  /* 0x0000000409097810 */ /* 0x000fe40007ffe0ff */
[----:B-12---:R-:W-:-:S07]  /*0b50*/  IADD3 R8, PT, PT, R23, R6, RZ ;  /* 0x0000000617087210 */ /* 0x006fce0007ffe0ff */
.L_x_231:
[----:B------:R-:W-:Y:S05]  /*0b60*/  @!P1 EXIT ;  /* 0x000000000000994d */ /* 0x000fea0003800000 */
[----:B------:R-:W0:Y:S01]  /*0b70*/  LDC.64 R12, c[0x0][0x380] ;  /* 0x0000e000ff0c7b82 */ /* 0x000e220000000a00 */
[----:B------:R-:W-:Y:S01]  /*0b80*/  IMAD R9, R9, R2, UR4 ;  /* 0x0000000409097e24 */ /* 0x000fe2000f8e0202 */
[----:B------:R-:W-:-:S06]  /*0b90*/  IADD3 R3, PT, PT, -R3, RZ, RZ ;  /* 0x000000ff03037210 */ /* 0x000fcc0007ffe1ff */
[----:B------:R-:W1:Y:S02]  /*0ba0*/  LDC.64 R10, c[0x0][0x388] ;  /* 0x0000e200ff0a7b82 */ /* 0x000e640000000a00 */
.L_x_232:
[----:B-1----:R-:W-:-:S04]  /*0bb0*/  IMAD.WIDE R4, R9, 0x4, R10 ;  /* 0x0000000409047825 */ /* 0x002fc800078e020a */
[----:B0-----:R-:W-:Y:S01]  /*0bc0*/  IMAD.WIDE R6, R9, 0x4, R12 ;  /* 0x0000000409067825 */ /* 0x001fe200078e020c */
[----:B------:R0:W-:Y:S05]  /*0bd0*/  STG.E desc[UR6][R4.64], R8 ;  /* 0x0000000804007986 */ /* 0x0001ea000c101906 */
[----:B------:R-:W0:Y:S01]  /*0be0*/  LDG.E R7, desc[UR6][R6.64] ;  /* 0x0000000606077981 */ /* 0x000e22000c1e1900 */
[----:B------:R-:W-:Y:S02]  /*0bf0*/  IADD3 R3, PT, PT, R3, 0x1, RZ ;  /* 0x0000000103037810 */ /* 0x000fe40007ffe0ff */
[----:B------:R-:W-:Y:S02]  /*0c00*/  IADD3 R9, PT, PT, R9, R2, RZ ;  /* 0x0000000209097210 */ /* 0x000fe40007ffe0ff */
[----:B------:R-:W-:-:S02]  /*0c10*/  ISETP.NE.AND P0, PT, R3, RZ, PT ;  /* 0x000000ff0300720c */ /* 0x000fc40003f05270 */
[----:B0-----:R-:W-:-:S11]  /*0c20*/  IADD3 R8, PT, PT, R7, R8, RZ ;  /* 0x0000000807087210 */ /* 0x001fd60007ffe0ff */
[----:B------:R-:W-:Y:S05]  /*0c30*/  @P0 BRA `(.L_x_232) ;  /* 0xfffffffc00dc0947 */ /* 0x000fea000383ffff */
[----:B------:R-:W-:Y:S05]  /*0c40*/  EXIT ;  /* 0x000000000000794d */ /* 0x000fea0003800000 */
.L_x_233:
        /* <DEDUP_REMOVED lines=11> */
.L_x_291:


//--------------------- .text._Z15globalHistoScanPjS_i --------------------------
	.section	.text._Z15globalHistoScanPjS_i,"ax",@progbits
	.align	128
        .global         _Z15globalHistoScanPjS_i
        .type           _Z15globalHistoScanPjS_i,@function
        .size           _Z15globalHistoScanPjS_i,(.L_x_292 - _Z15globalHistoScanPjS_i)
        .other          _Z15globalHistoScanPjS_i,@"STO_CUDA_ENTRY STV_DEFAULT"
_Z15globalHistoScanPjS_i:
.text._Z15globalHistoScanPjS_i:
[----:B------:R-:W-:Y:S01]  /*0000*/  LDC R1, c[0x0][0x37c] ;  /* 0x0000df00ff017b82 */ /* 0x000fe20000000800 */
[----:B------:R-:W0:Y:S07]  /*0010*/  S2R R5, SR_TID.X ;  /* 0x0000000000057919 */ /* 0x000e2e0000002100 */
[----:B------:R-:W1:Y:S01]  /*0020*/  LDC R0, c[0x0][0x390] ;  /* 0x0000e400ff007b82 */ /* 0x000e620000000800 */
[----:B------:R-:W2:Y:S01]  /*0030*/  LDCU.64 UR10, c[0x0][0x358] ;  /* 0x00006b00ff0a77ac */ /* 0x000ea20008000a00 */
[----:B------:R-:W-:Y:S01]  /*0040*/  BSSY.RECONVERGENT B0, `(.L_x_234) ;  /* 0x000000d000007945 */ /* 0x000fe20003800200 */
[----:B-1----:R-:W-:-:S02]  /*0050*/  ISETP.GE.AND P0, PT, R0, 0x1, PT ;  /* 0x000000010000780c */ /* 0x002fc40003f06270 */
[C---:B0-----:R-:W-:Y:S02]  /*0060*/  ISETP.GE.AND P1, PT, R5.reuse, R0, PT ;  /* 0x000000000500720c */ /* 0x041fe40003f26270 */
[----:B------:R-:W-:-:S11]  /*0070*/  ISETP.NE.OR P0, PT, R5, RZ, !P0 ;  /* 0x000000ff0500720c */ /* 0x000fd60004705670 */
[----:B--2---:R-:W-:Y:S05]  /*0080*/  @P1 BRA `(.L_x_235) ;  /* 0x0000000000201947 */ /* 0x004fea0003800000 */
[----:B------:R-:W0:Y:S02]  /*0090*/  LDC.64 R2, c[0x0][0x380] ;  /* 0x0000e000ff027b82 */ /* 0x000e240000000a00 */
[----:B0-----:R-:W-:-:S06]  /*00a0*/  IMAD.WIDE.U32 R2, R5, 0x4, R2 ;  /* 0x0000000405027825 */ /* 0x001fcc00078e0002 */
[----:B------:R-:W2:Y:S01]  /*00b0*/  LDG.E R2, desc[UR10][R2.64] ;  /* 0x0000000a02027981 */ /* 0x000ea2000c1e1900 */
[----:B------:R-:W0:Y:S01]  /*00c0*/  S2UR UR5, SR_CgaCtaId ;  /* 0x00000000000579c3 */ /* 0x000e220000008800 */
[----:B------:R-:W-:Y:S02]  /*00d0*/  UMOV UR4, 0x400 ;  /* 0x0000040000047882 */ /* 0x000fe40000000000 */
[----:B0-----:R-:W-:-:S06]  /*00e0*/  ULEA UR4, UR5, UR4, 0x18 ;  /* 0x0000000405047291 */ /* 0x001fcc000f8ec0ff */
[----:B------:R-:W-:-:S05]  /*00f0*/  LEA R5, R5, UR4, 0x2 ;  /* 0x0000000405057c11 */ /* 0x000fca000f8e10ff */
[----:B--2---:R0:W-:Y:S02]  /*0100*/  STS [R5], R2 ;  /* 0x0000000205007388 */ /* 0x0041e40000000800 */
.L_x_235:
[----:B------:R-:W-:Y:S05]  /*0110*/  BSYNC.RECONVERGENT B0 ;  /* 0x0000000000007941 */ /* 0x000fea0003800200 */
.L_x_234:
[----:B------:R-:W-:Y:S06]  /*0120*/  BAR.SYNC.DEFER_BLOCKING 0x0 ;  /* 0x0000000000007b1d */ /* 0x000fec0000010000 */
[----:B------:R-:W-:Y:S05]  /*0130*/  @P0 EXIT ;  /* 0x000000000000094d */ /* 0x000fea0003800000 */
[C---:B------:R-:W-:Y:S02]  /*0140*/  ISETP.GE.U32.AND P1, PT, R0.reuse, 0x8, PT ;  /* 0x000000080000780c */ /* 0x040fe40003f26070 */
[----:B0-----:R-:W-:Y:S02]  /*0150*/  CS2R R2, SRZ ;  /* 0x0000000000027805 */ /* 0x001fe4000001ff00 */
[----:B------:R-:W-:-:S04]  /*0160*/  LOP3.LUT R16, R0, 0x7, RZ, 0xc0, !PT ;  /* 0x0000000700107812 */ /* 0x000fc800078ec0ff */
[----:B------:R-:W-:-:S05]  /*0170*/  ISETP.NE.AND P0, PT, R16, RZ, PT ;  /* 0x000000ff1000720c */ /* 0x000fca0003f05270 */
[----:B------:R-:W-:Y:S08]  /*0180*/  @!P1 BRA `(.L_x_236) ;  /* 0x0000000000989947 */ /* 0x000ff00003800000 */
[----:B------:R-:W0:Y:S01]  /*0190*/  LDCU.64 UR6, c[0x0][0x388] ;  /* 0x00007100ff0677ac */ /* 0x000e220008000a00 */
[----:B------:R-:W1:Y:S01]  /*01a0*/  S2UR UR8, SR_CgaCtaId ;  /* 0x00000000000879c3 */ /* 0x000e620000008800 */
[----:B------:R-:W-:Y:S01]  /*01b0*/  LOP3.LUT R2, R0, 0x7ffffff8, RZ, 0xc0, !PT ;  /* 0x7ffffff800027812 */ /* 0x000fe200078ec0ff */
[----:B------:R-:W-:Y:S01]  /*01c0*/  IMAD.MOV.U32 R3, RZ, RZ, RZ ;  /* 0x000000ffff037224 */ /* 0x000fe200078e00ff */
[----:B------:R-:W-:-:S03]  /*01d0*/  UMOV UR4, 0x400 ;  /* 0x0000040000047882 */ /* 0x000fc60000000000 */
[----:B------:R-:W-:Y:S01]  /*01e0*/  IMAD.MOV R12, RZ, RZ, -R2 ;  /* 0x000000ffff0c7224 */ /* 0x000fe200078e0a02 */
[----:B0-----:R-:W-:-:S04]  /*01f0*/  UIADD3 UR5, UP0, UPT, UR6, 0x10, URZ ;  /* 0x0000001006057890 */ /* 0x001fc8000ff1e0ff */
[----:B------:R-:W-:Y:S02]  /*0200*/  UIADD3.X UR6, UPT, UPT, URZ, UR7, URZ, UP0, !UPT ;  /* 0x00000007ff067290 */ /* 0x000fe400087fe4ff */
[----:B------:R-:W-:Y:S01]  /*0210*/  IMAD.U32 R14, RZ, RZ, UR5 ;  /* 0x00000005ff0e7e24 */ /* 0x000fe2000f8e00ff */
[----:B-1----:R-:W-:-:S03]  /*0220*/  ULEA UR4, UR8, UR4, 0x18 ;  /* 0x0000000408047291 */ /* 0x002fc6000f8ec0ff */
[----:B------:R-:W-:Y:S01]  /*0230*/  IMAD.U32 R17, RZ, RZ, UR6 ;  /* 0x00000006ff117e24 */ /* 0x000fe2000f8e00ff */
[----:B------:R-:W-:-:S12]  /*0240*/  UIADD3 UR4, UPT, UPT, UR4, 0x10, URZ ;  /* 0x0000001004047890 */ /* 0x000fd8000fffe0ff */
.L_x_237:
[----:B------:R-:W0:Y:S01]  /*0250*/  LDS.128 R8, [UR4+-0x10] ;  /* 0xfffff004ff087984 */ /* 0x000e220008000c00 */
[----:B------:R-:W-:-:S03]  /*0260*/  VIADD R12, R12, 0x8 ;  /* 0x000000080c0c7836 */ /* 0x000fc60000000000 */
[----:B------:R-:W1:Y:S01]  /*0270*/  LDS.128 R4, [UR4] ;  /* 0x00000004ff047984 */ /* 0x000e620008000c00 */
[----:B------:R-:W-:Y:S01]  /*0280*/  UIADD3 UR4, UPT, UPT, UR4, 0x20, URZ ;  /* 0x0000002004047890 */ /* 0x000fe2000fffe0ff */
[----:B------:R-:W-:Y:S02]  /*0290*/  ISETP.NE.AND P1, PT, R12, RZ, PT ;  /* 0x000000ff0c00720c */ /* 0x000fe40003f25270 */
[----:B0-----:R-:W-:Y:S01]  /*02a0*/  IADD3 R13, PT, PT, R8, R3, RZ ;  /* 0x00000003080d7210 */ /* 0x001fe20007ffe0ff */
[----:B------:R-:W-:-:S04]  /*02b0*/  IMAD.MOV.U32 R8, RZ, RZ, R14 ;  /* 0x000000ffff087224 */ /* 0x000fc800078e000e */
[----:B------:R-:W-:Y:S01]  /*02c0*/  IMAD.IADD R15, R9, 0x1, R13 ;  /* 0x00000001090f7824 */ /* 0x000fe200078e020d */
[----:B------:R-:W-:Y:S01]  /*02d0*/  IADD3 R14, P2, PT, R8, 0x20, RZ ;  /* 0x00000020080e7810 */ /* 0x000fe20007f5e0ff */
[----:B------:R-:W-:Y:S02]  /*02e0*/  IMAD.MOV.U32 R9, RZ, RZ, R17 ;  /* 0x000000ffff097224 */ /* 0x000fe400078e0011 */
[----:B------:R-:W-:Y:S02]  /*02f0*/  IMAD.IADD R10, R10, 0x1, R15 ;  /* 0x000000010a0a7824 */ /* 0x000fe400078e020f */
[----:B------:R-:W-:Y:S01]  /*0300*/  IMAD.X R17, RZ, RZ, R9, P2 ;  /* 0x000000ffff117224 */ /* 0x000fe200010e0609 */
[----:B------:R-:W-:Y:S01]  /*0310*/  STG.E desc[UR10][R8.64+-0xc], R13 ;  /* 0xfffff40d08007986 */ /* 0x000fe2000c10190a */
[----:B------:R-:W-:-:S03]  /*0320*/  IMAD.IADD R11, R11, 0x1, R10 ;  /* 0x000000010b0b7824 */ /* 0x000fc600078e020a */
[----:B------:R-:W-:Y:S02]  /*0330*/  STG.E desc[UR10][R8.64+-0x8], R15 ;  /* 0xfffff80f08007986 */ /* 0x000fe4000c10190a */
[----:B-1----:R-:W-:Y:S02]  /*0340*/  IADD3 R4, PT, PT, R11, R4, RZ ;  /* 0x000000040b047210 */ /* 0x002fe40007ffe0ff */
[----:B------:R-:W-:Y:S03]  /*0350*/  STG.E desc[UR10][R8.64+-0x4], R10 ;  /* 0xfffffc0a08007986 */ /* 0x000fe6000c10190a */
[----:B------:R-:W-:Y:S01]  /*0360*/  IMAD.IADD R5, R5, 0x1, R4 ;  /* 0x0000000105057824 */ /* 0x000fe200078e0204 */
[----:B------:R-:W-:Y:S04]  /*0370*/  STG.E desc[UR10][R8.64], R11 ;  /* 0x0000000b08007986 */ /* 0x000fe8000c10190a */
[----:B------:R-:W-:Y:S01]  /*0380*/  IADD3 R6, PT, PT, R6, R5, RZ ;  /* 0x0000000506067210 */ /* 0x000fe20007ffe0ff */
[----:B------:R-:W-:Y:S04]  /*0390*/  STG.E desc[UR10][R8.64+0x4], R4 ;  /* 0x0000040408007986 */ /* 0x000fe8000c10190a */
[----:B------:R-:W-:Y:S04]  /*03a0*/  STG.E desc[UR10][R8.64+0x8], R5 ;  /* 0x0000080508007986 */ /* 0x000fe8000c10190a */
[----:B------:R-:W-:Y:S04]  /*03b0*/  STG.E desc[UR10][R8.64+0xc], R6 ;  /* 0x00000c0608007986 */ /* 0x000fe8000c10190a */
[----:B------:R0:W-:Y:S02]  /*03c0*/  STG.E desc[UR10][R8.64+-0x10], R3 ;  /* 0xfffff00308007986 */ /* 0x0001e4000c10190a */
[----:B0-----:R-:W-:Y:S01]  /*03d0*/  IMAD.IADD R3, R7, 0x1, R6 ;  /* 0x0000000107037824 */ /* 0x001fe200078e0206 */
[----:B------:R-:W-:Y:S06]  /*03e0*/  @P1 BRA `(.L_x_237) ;  /* 0xfffffffc00981947 */ /* 0x000fec000383ffff */
.L_x_236:
[----:B------:R-:W-:Y:S05]  /*03f0*/  @!P0 EXIT ;  /* 0x000000000000894d */ /* 0x000fea0003800000 */
[----:B------:R-:W-:Y:S02]  /*0400*/  ISETP.GE.U32.AND P0, PT, R16, 0x4, PT ;  /* 0x000000041000780c */ /* 0x000fe40003f06070 */
[----:B------:R-:W-:-:S04]  /*0410*/  LOP3.LUT R7, R0, 0x3, RZ, 0xc0, !PT ;  /* 0x0000000300077812 */ /* 0x000fc800078ec0ff */
[----:B------:R-:W-:-:S07]  /*0420*/  ISETP.NE.AND P1, PT, R7, RZ, PT ;  /* 0x000000ff0700720c */ /* 0x000fce0003f25270 */
[----:B------:R-:W-:Y:S06]  /*0430*/  @!P0 BRA `(.L_x_238) ;  /* 0x0000000000448947 */ /* 0x000fec0003800000 */
[----:B------:R-:W0:Y:S01]  /*0440*/  S2R R5, SR_CgaCtaId ;  /* 0x0000000000057919 */ /* 0x000e220000008800 */
[----:B------:R-:W-:-:S04]  /*0450*/  MOV R4, 0x400 ;  /* 0x0000040000047802 */ /* 0x000fc80000000f00 */
[----:B0-----:R-:W-:-:S04]  /*0460*/  LEA R5, R5, R4, 0x18 ;  /* 0x0000000405057211 */ /* 0x001fc800078ec0ff */
[C---:B------:R-:W-:Y:S02]  /*0470*/  LEA R6, R2.reuse, R5, 0x2 ;  /* 0x0000000502067211 */ /* 0x040fe400078e10ff */
[----:B------:R-:W0:Y:S03]  /*0480*/  LDC.64 R4, c[0x0][0x388] ;  /* 0x0000e200ff047b82 */ /* 0x000e260000000a00 */
[----:B------:R-:W1:Y:S04]  /*0490*/  LDS.64 R8, [R6] ;  /* 0x0000000006087984 */ /* 0x000e680000000a00 */
[----:B------:R-:W2:Y:S01]  /*04a0*/  LDS.64 R10, [R6+0x8] ;  /* 0x00000800060a7984 */ /* 0x000ea20000000a00 */
[----:B0-----:R-:W-:-:S04]  /*04b0*/  IMAD.WIDE.U32 R4, R2, 0x4, R4 ;  /* 0x0000000402047825 */ /* 0x001fc800078e0004 */
[----:B------:R-:W-:Y:S01]  /*04c0*/  VIADD R2, R2, 0x4 ;  /* 0x0000000402027836 */ /* 0x000fe20000000000 */
[----:B------:R0:W-:Y:S01]  /*04d0*/  STG.E desc[UR10][R4.64], R3 ;  /* 0x0000000304007986 */ /* 0x0001e2000c10190a */
[----:B-1----:R-:W-:-:S04]  /*04e0*/  IMAD.IADD R8, R3, 0x1, R8 ;  /* 0x0000000103087824 */ /* 0x002fc800078e0208 */
[----:B------:R-:W-:Y:S01]  /*04f0*/  IMAD.IADD R9, R8, 0x1, R9 ;  /* 0x0000000108097824 */ /* 0x000fe200078e0209 */
[----:B------:R1:W-:Y:S03]  /*0500*/  STG.E desc[UR10][R4.64+0x4], R8 ;  /* 0x0000040804007986 */ /* 0x0003e6000c10190a */
[----:B--2---:R-:W-:Y:S01]  /*0510*/  IMAD.IADD R10, R9, 0x1, R10 ;  /* 0x00000001090a7824 */ /* 0x004fe200078e020a */
[----:B------:R1:W-:Y:S04]  /*0520*/  STG.E desc[UR10][R4.64+0x8], R9 ;  /* 0x0000080904007986 */ /* 0x0003e8000c10190a */
[----:B------:R1:W-:Y:S01]  /*0530*/  STG.E desc[UR10][R4.64+0xc], R10 ;  /* 0x00000c0a04007986 */ /* 0x0003e2000c10190a */
[----:B0-----:R-:W-:-:S07]  /*0540*/  IADD3 R3, PT, PT, R10, R11, RZ ;  /* 0x0000000b0a037210 */ /* 0x001fce0007ffe0ff */
.L_x_238:
[----:B------:R-:W-:Y:S05]  /*0550*/  @!P1 EXIT ;  /* 0x000000000000994d */ /* 0x000fea0003800000 */
[----:B------:R-:W-:Y:S02]  /*0560*/  ISETP.NE.AND P0, PT, R7, 0x1, PT ;  /* 0x000000010700780c */ /* 0x000fe40003f05270 */
[----:B------:R-:W-:-:S04]  /*0570*/  LOP3.LUT R0, R0, 0x1, RZ, 0xc0, !PT ;  /* 0x0000000100007812 */ /* 0x000fc800078ec0ff */
[----:B------:R-:W-:-:S07]  /*0580*/  ISETP.NE.U32.AND P1, PT, R0, 0x1, PT ;  /* 0x000000010000780c */ /* 0x000fce0003f25070 */
[----:B------:R-:W-:Y:S06]  /*0590*/  @!P0 BRA `(.L_x_239) ;  /* 0x0000000000308947 */ /* 0x000fec0003800000 */
[----:B-1----:R-:W0:Y:S01]  /*05a0*/  S2R R5, SR_CgaCtaId ;  /* 0x0000000000057919 */ /* 0x002e220000008800 */
[----:B------:R-:W-:-:S04]  /*05b0*/  MOV R0, 0x400 ;  /* 0x0000040000007802 */ /* 0x000fc80000000f00 */
[----:B0-----:R-:W-:-:S05]  /*05c0*/  LEA R5, R5, R0, 0x18 ;  /* 0x0000000005057211 */ /* 0x001fca00078ec0ff */
[C---:B------:R-:W-:Y:S02]  /*05d0*/  IMAD R0, R2.reuse, 0x4, R5 ;  /* 0x0000000402007824 */ /* 0x040fe400078e0205 */
[----:B------:R-:W0:Y:S03]  /*05e0*/  LDC.64 R4, c[0x0][0x388] ;  /* 0x0000e200ff047b82 */ /* 0x000e260000000a00 */
[----:B------:R-:W1:Y:S01]  /*05f0*/  LDS.64 R6, [R0] ;  /* 0x0000000000067984 */ /* 0x000e620000000a00 */
[C---:B0-----:R-:W-:Y:S01]  /*0600*/  IMAD.WIDE.U32 R4, R2.reuse, 0x4, R4 ;  /* 0x0000000402047825 */ /* 0x041fe200078e0004 */
[----:B------:R-:W-:-:S04]  /*0610*/  IADD3 R2, PT, PT, R2, 0x2, RZ ;  /* 0x0000000202027810 */ /* 0x000fc80007ffe0ff */
[----:B------:R0:W-:Y:S01]  /*0620*/  STG.E desc[UR10][R4.64], R3 ;  /* 0x0000000304007986 */ /* 0x0001e2000c10190a */
[----:B-1----:R-:W-:-:S04]  /*0630*/  IMAD.IADD R6, R3, 0x1, R6 ;  /* 0x0000000103067824 */ /* 0x002fc800078e0206 */
[----:B0-----:R-:W-:Y:S01]  /*0640*/  IMAD.IADD R3, R6, 0x1, R7 ;  /* 0x0000000106037824 */ /* 0x001fe200078e0207 */
[----:B------:R0:W-:Y:S06]  /*0650*/  STG.E desc[UR10][R4.64+0x4], R6 ;  /* 0x0000040604007986 */ /* 0x0001ec000c10190a */
.L_x_239:
[----:B------:R-:W-:Y:S05]  /*0660*/  @P1 EXIT ;  /* 0x000000000000194d */ /* 0x000fea0003800000 */
[----:B01----:R-:W0:Y:S02]  /*0670*/  LDC.64 R4, c[0x0][0x388] ;  /* 0x0000e200ff047b82 */ /* 0x003e240000000a00 */
[----:B0-----:R-:W-:-:S05]  /*0680*/  IMAD.WIDE.U32 R4, R2, 0x4, R4 ;  /* 0x0000000402047825 */ /* 0x001fca00078e0004 */
[----:B------:R-:W-:Y:S01]  /*0690*/  STG.E desc[UR10][R4.64], R3 ;  /* 0x0000000304007986 */ /* 0x000fe2000c10190a */
[----:B------:R-:W-:Y:S05]  /*06a0*/  EXIT ;  /* 0x000000000000794d */ /* 0x000fea0003800000 */
.L_x_240:
        /* <DEDUP_REMOVED lines=13> */
.L_x_292:


//--------------------- .text._Z19blockAndGlobalHistoPjS_iS_ijj --------------------------
	.section	.text._Z19blockAndGlobalHistoPjS_iS_ijj,"ax",@progbits
	.align	128
        .global         _Z19blockAndGlobalHistoPjS_iS_ijj
        .type           _Z19blockAndGlobalHistoPjS_iS_ijj,@function
        .size           _Z19blockAndGlobalHistoPjS_iS_ijj,(.L_x_293 - _Z19blockAndGlobalHistoPjS_iS_ijj)
        .other          _Z19blockAndGlobalHistoPjS_iS_ijj,@"STO_CUDA_ENTRY STV_DEFAULT"
_Z19blockAndGlobalHistoPjS_iS_ijj:
.text._Z19blockAndGlobalHistoPjS_iS_ijj:
[----:B------:R-:W-:Y:S08]  /*0000*/  LDC R1, c[0x0][0x37c] ;  /* 0x0000df00ff017b82 */ /* 0x000ff00000000800 */
[----:B------:R-:W0:Y:S01]  /*0010*/  LDC R3, c[0x0][0x390] ;  /* 0x0000e400ff037b82 */ /* 0x000e220000000800 */
[----:B------:R-:W1:Y:S01]  /*0020*/  LDCU UR4, c[0x0][0x3a8] ;  /* 0x00007500ff0477ac */ /* 0x000e620008000800 */
[----:B------:R-:W2:Y:S01]  /*0030*/  S2R R0, SR_TID.X ;  /* 0x0000000000007919 */ /* 0x000ea20000002100 */
[----:B------:R-:W-:Y:S01]  /*0040*/  BSSY.RECONVERGENT B0, `(.L_x_241) ;  /* 0x00000b7000007945 */ /* 0x000fe20003800200 */
[----:B------:R-:W1:Y:S04]  /*0050*/  LDCU UR10, c[0x0][0x3a4] ;  /* 0x00007480ff0a77ac */ /* 0x000e680008000800 */
[----:B------:R-:W3:Y:S01]  /*0060*/  S2UR UR6, SR_CgaCtaId ;  /* 0x00000000000679c3 */ /* 0x000ee20000008800 */
[----:B------:R-:W4:Y:S01]  /*0070*/  LDCU UR11, c[0x0][0x3a0] ;  /* 0x00007400ff0b77ac */ /* 0x000f220008000800 */
[----:B------:R-:W-:Y:S01]  /*0080*/  UMOV UR5, 0x400 ;  /* 0x0000040000057882 */ /* 0x000fe20000000000 */
[----:B------:R-:W0:Y:S05]  /*0090*/  LDCU.64 UR8, c[0x0][0x358] ;  /* 0x00006b00ff0877ac */ /* 0x000e2a0008000a00 */
[----:B------:R-:W5:Y:S01]  /*00a0*/  S2UR UR7, SR_CTAID.X ;  /* 0x00000000000779c3 */ /* 0x000f620000002500 */
[----:B-1----:R-:W-:Y:S01]  /*00b0*/  UIADD3 UR4, UPT, UPT, UR4, -UR10, URZ ;  /* 0x8000000a04047290 */ /* 0x002fe2000fffe0ff */
[----:B0-----:R-:W0:Y:S01]  /*00c0*/  I2F.U32.RP R2, R3 ;  /* 0x0000000300027306 */ /* 0x001e220000209000 */
[----:B------:R-:W-:Y:S01]  /*00d0*/  ISETP.NE.U32.AND P3, PT, R3, RZ, PT ;  /* 0x000000ff0300720c */ /* 0x000fe20003f65070 */
[----:B---3--:R-:W-:Y:S01]  /*00e0*/  ULEA UR5, UR6, UR5, 0x18 ;  /* 0x0000000506057291 */ /* 0x008fe2000f8ec0ff */
[----:B--2---:R-:W-:-:S05]  /*00f0*/  ISETP.GE.U32.AND P0, PT, R0, R3, PT ;  /* 0x000000030000720c */ /* 0x004fca0003f06070 */
[----:B0-----:R-:W0:Y:S02]  /*0100*/  MUFU.RCP R2, R2 ;  /* 0x0000000200027308 */ /* 0x001e240000001000 */
[----:B0-----:R-:W-:Y:S01]  /*0110*/  VIADD R4, R2, 0xffffffe ;  /* 0x0ffffffe02047836 */ /* 0x001fe20000000000 */
[----:B------:R-:W-:-:S05]  /*0120*/  LEA R2, R0, UR5, 0x2 ;  /* 0x0000000500027c11 */ /* 0x000fca000f8e10ff */
[----:B------:R0:W1:Y:S01]  /*0130*/  F2I.FTZ.U32.TRUNC.NTZ R5, R4 ;  /* 0x0000000400057305 */ /* 0x000062000021f000 */
[----:B------:R2:W-:Y:S01]  /*0140*/  @!P0 STS [R2], RZ ;  /* 0x000000ff02008388 */ /* 0x0005e20000000800 */
[----:B0-----:R-:W-:Y:S02]  /*0150*/  IMAD.MOV.U32 R4, RZ, RZ, RZ ;  /* 0x000000ffff047224 */ /* 0x001fe400078e00ff */
[----:B-1----:R-:W-:-:S04]  /*0160*/  IMAD.MOV R6, RZ, RZ, -R5 ;  /* 0x000000ffff067224 */ /* 0x002fc800078e0a05 */
[----:B------:R-:W-:-:S04]  /*0170*/  IMAD R7, R6, R3, RZ ;  /* 0x0000000306077224 */ /* 0x000fc800078e02ff */
[----:B------:R-:W-:Y:S02]  /*0180*/  IMAD.HI.U32 R5, R5, R7, R4 ;  /* 0x0000000705057227 */ /* 0x000fe400078e0004 */
[----:B------:R-:W5:Y:S01]  /*0190*/  LDC R7, c[0x0][0x360] ;  /* 0x0000d800ff077b82 */ /* 0x000f620000000800 */
[----:B------:R-:W0:Y:S03]  /*01a0*/  LDCU UR6, c[0x0][0x370] ;  /* 0x00006e00ff0677ac */ /* 0x000e260008000800 */
[----:B------:R-:W-:-:S05]  /*01b0*/  IMAD.HI.U32 R5, R5, UR4, RZ ;  /* 0x0000000405057c27 */ /* 0x000fca000f8e00ff */
[----:B------:R-:W-:-:S05]  /*01c0*/  IADD3 R4, PT, PT, -R5, RZ, RZ ;  /* 0x000000ff05047210 */ /* 0x000fca0007ffe1ff */
[----:B------:R-:W-:Y:S01]  /*01d0*/  IMAD R4, R3, R4, UR4 ;  /* 0x0000000403047e24 */ /* 0x000fe2000f8e0204 */
[----:B------:R-:W-:Y:S04]  /*01e0*/  BAR.SYNC.DEFER_BLOCKING 0x0 ;  /* 0x0000000000007b1d */ /* 0x000fe80000010000 */
[----:B------:R-:W-:Y:S01]  /*01f0*/  ISETP.GE.U32.AND P1, PT, R4, R3, PT ;  /* 0x000000030400720c */ /* 0x000fe20003f26070 */
[C---:B-----5:R-:W-:Y:S02]  /*0200*/  IMAD R9, R7.reuse, UR7, R0 ;  /* 0x0000000707097c24 */ /* 0x060fe4000f8e0200 */
[----:B0-----:R-:W-:-:S10]  /*0210*/  IMAD R6, R7, UR6, RZ ;  /* 0x0000000607067c24 */ /* 0x001fd4000f8e02ff */
[----:B------:R-:W-:Y:S02]  /*0220*/  @P1 IMAD.IADD R4, R4, 0x1, -R3 ;  /* 0x0000000104041824 */ /* 0x000fe400078e0a03 */
[----:B------:R-:W-:Y:S01]  /*0230*/  @P1 VIADD R5, R5, 0x1 ;  /* 0x0000000105051836 */ /* 0x000fe20000000000 */
[----:B------:R-:W-:Y:S02]  /*0240*/  ISETP.LE.U32.AND P1, PT, R3, UR4, PT ;  /* 0x0000000403007c0c */ /* 0x000fe4000bf23070 */
[----:B------:R-:W-:-:S13]  /*0250*/  ISETP.GE.U32.AND P2, PT, R4, R3, PT ;  /* 0x000000030400720c */ /* 0x000fda0003f46070 */
[----:B------:R-:W-:Y:S01]  /*0260*/  @P2 VIADD R5, R5, 0x1 ;  /* 0x0000000105052836 */ /* 0x000fe20000000000 */
[----:B----4-:R-:W-:Y:S02]  /*0270*/  ISETP.GE.AND P2, PT, R9, UR11, PT ;  /* 0x0000000b09007c0c */ /* 0x010fe4000bf46270 */
[----:B------:R-:W-:-:S04]  /*0280*/  @!P3 LOP3.LUT R5, RZ, R3, RZ, 0x33, !PT ;  /* 0x00000003ff05b212 */ /* 0x000fc800078e33ff */
[----:B------:R-:W-:-:S07]  /*0290*/  SEL R7, R5, 0x1, P1 ;  /* 0x0000000105077807 */ /* 0x000fce0000800000 */
[----:B--2---:R-:W-:Y:S05]  /*02a0*/  @P2 BRA `(.L_x_242) ;  /* 0x0000000800402947 */ /* 0x004fea0003800000 */
[----:B------:R-:W0:Y:S01]  /*02b0*/  I2F.U32.RP R12, R6 ;  /* 0x00000006000c7306 */ /* 0x000e220000209000 */
[C---:B------:R-:W-:Y:S01]  /*02c0*/  IMAD.IADD R8, R6.reuse, 0x1, R9 ;  /* 0x0000000106087824 */ /* 0x040fe200078e0209 */
[----:B------:R-:W-:Y:S01]  /*02d0*/  ISETP.NE.U32.AND P3, PT, R6, RZ, PT ;  /* 0x000000ff0600720c */ /* 0x000fe20003f65070 */
[----:B------:R-:W-:Y:S01]  /*02e0*/  IMAD.MOV R13, RZ, RZ, -R6 ;  /* 0x000000ffff0d7224 */ /* 0x000fe200078e0a06 */
[----:B------:R-:W-:Y:S02]  /*02f0*/  BSSY.RECONVERGENT B1, `(.L_x_243) ;  /* 0x000003c000017945 */ /* 0x000fe40003800200 */
[C---:B------:R-:W-:Y:S02]  /*0300*/  ISETP.GE.AND P1, PT, R8.reuse, UR11, PT ;  /* 0x0000000b08007c0c */ /* 0x040fe4000bf26270 */
[----:B------:R-:W-:Y:S02]  /*0310*/  VIMNMX R11, PT, PT, R8, UR11, !PT ;  /* 0x0000000b080b7c48 */ /* 0x000fe4000ffe0100 */
[----:B------:R-:W-:-:S04]  /*0320*/  SEL R10, RZ, 0x1, P1 ;  /* 0x00000001ff0a7807 */ /* 0x000fc80000800000 */
[----:B------:R-:W-:Y:S01]  /*0330*/  IADD3 R11, PT, PT, R11, -R8, -R10 ;  /* 0x800000080b0b7210 */ /* 0x000fe20007ffe80a */
[----:B0-----:R-:W0:Y:S01]  /*0340*/  MUFU.RCP R12, R12 ;  /* 0x0000000c000c7308 */ /* 0x001e220000001000 */
[----:B------:R-:W-:Y:S01]  /*0350*/  VIADD R8, R3, 0xffffffff ;  /* 0xffffffff03087836 */ /* 0x000fe20000000000 */
[----:B0-----:R-:W-:-:S06]  /*0360*/  IADD3 R4, PT, PT, R12, 0xffffffe, RZ ;  /* 0x0ffffffe0c047810 */ /* 0x001fcc0007ffe0ff */
[----:B------:R0:W1:Y:S02]  /*0370*/  F2I.FTZ.U32.TRUNC.NTZ R5, R4 ;  /* 0x0000000400057305 */ /* 0x000064000021f000 */
[----:B0-----:R-:W-:Y:S02]  /*0380*/  IMAD.MOV.U32 R4, RZ, RZ, RZ ;  /* 0x000000ffff047224 */ /* 0x001fe400078e00ff */
[----:B-1----:R-:W-:-:S04]  /*0390*/  IMAD R13, R13, R5, RZ ;  /* 0x000000050d0d7224 */ /* 0x002fc800078e02ff */
[----:B------:R-:W-:-:S06]  /*03a0*/  IMAD.HI.U32 R12, R5, R13, R4 ;  /* 0x0000000d050c7227 */ /* 0x000fcc00078e0004 */
[----:B------:R-:W-:-:S05]  /*03b0*/  IMAD.HI.U32 R5, R12, R11, RZ ;  /* 0x0000000b0c057227 */ /* 0x000fca00078e00ff */
[----:B------:R-:W-:-:S05]  /*03c0*/  IADD3 R4, PT, PT, -R5, RZ, RZ ;  /* 0x000000ff05047210 */ /* 0x000fca0007ffe1ff */
[----:B------:R-:W-:-:S05]  /*03d0*/  IMAD R11, R6, R4, R11 ;  /* 0x00000004060b7224 */ /* 0x000fca00078e020b */
[----:B------:R-:W-:-:S13]  /*03e0*/  ISETP.GE.U32.AND P1, PT, R11, R6, PT ;  /* 0x000000060b00720c */ /* 0x000fda0003f26070 */
[----:B------:R-:W-:Y:S02]  /*03f0*/  @P1 IMAD.IADD R11, R11, 0x1, -R6 ;  /* 0x000000010b0b1824 */ /* 0x000fe400078e0a06 */
[----:B------:R-:W-:-:S03]  /*0400*/  @P1 VIADD R5, R5, 0x1 ;  /* 0x0000000105051836 */ /* 0x000fc60000000000 */
[----:B------:R-:W-:-:S13]  /*0410*/  ISETP.GE.U32.AND P2, PT, R11, R6, PT ;  /* 0x000000060b00720c */ /* 0x000fda0003f46070 */
[----:B------:R-:W-:Y:S01]  /*0420*/  @P2 VIADD R5, R5, 0x1 ;  /* 0x0000000105052836 */ /* 0x000fe20000000000 */
[----:B------:R-:W-:-:S04]  /*0430*/  @!P3 LOP3.LUT R5, RZ, R6, RZ, 0x33, !PT ;  /* 0x00000006ff05b212 */ /* 0x000fc800078e33ff */
[----:B------:R-:W-:-:S04]  /*0440*/  IADD3 R10, PT, PT, R10, R5, RZ ;  /* 0x000000050a0a7210 */ /* 0x000fc80007ffe0ff */
[C---:B------:R-:W-:Y:S02]  /*0450*/  LOP3.LUT R4, R10.reuse, 0x3, RZ, 0xc0, !PT ;  /* 0x000000030a047812 */ /* 0x040fe400078ec0ff */
[----:B------:R-:W-:Y:S02]  /*0460*/  ISETP.GE.U32.AND P1, PT, R10, 0x3, PT ;  /* 0x000000030a00780c */ /* 0x000fe40003f26070 */
[----:B------:R-:W-:-:S13]  /*0470*/  ISETP.NE.AND P2, PT, R4, 0x3, PT ;  /* 0x000000030400780c */ /* 0x000fda0003f45270 */
[----:B------:R-:W-:Y:S05]  /*0480*/  @!P2 BRA `(.L_x_244) ;  /* 0x000000000088a947 */ /* 0x000fea0003800000 */
[----:B------:R-:W0:Y:S01]  /*0490*/  I2F.U32.RP R13, R7 ;  /* 0x00000007000d7306 */ /* 0x000e220000209000 */
[----:B------:R-:W1:Y:S01]  /*04a0*/  LDC.64 R4, c[0x0][0x398] ;  /* 0x0000e600ff047b82 */ /* 0x000e620000000a00 */
[----:B------:R-:W-:Y:S01]  /*04b0*/  IADD3 R10, PT, PT, R10, 0x1, RZ ;  /* 0x000000010a0a7810 */ /* 0x000fe20007ffe0ff */
[----:B------:R-:W-:Y:S01]  /*04c0*/  IMAD.MOV R15, RZ, RZ, -R7 ;  /* 0x000000ffff0f7224 */ /* 0x000fe200078e0a07 */
[----:B------:R-:W-:Y:S02]  /*04d0*/  ISETP.NE.U32.AND P4, PT, R7, RZ, PT ;  /* 0x000000ff0700720c */ /* 0x000fe40003f85070 */
[----:B------:R-:W-:Y:S01]  /*04e0*/  LOP3.LUT R12, R10, 0x3, RZ, 0xc0, !PT ;  /* 0x000000030a0c7812 */ /* 0x000fe200078ec0ff */
[----:B------:R-:W-:Y:S01]  /*04f0*/  IMAD.MOV.U32 R10, RZ, RZ, RZ ;  /* 0x000000ffff0a7224 */ /* 0x000fe200078e00ff */
[----:B------:R-:W-:-:S03]  /*0500*/  LOP3.LUT R16, RZ, R7, RZ, 0x33, !PT ;  /* 0x00000007ff107212 */ /* 0x000fc600078e33ff */
[----:B------:R-:W-:Y:S01]  /*0510*/  IMAD.MOV R12, RZ, RZ, -R12 ;  /* 0x000000ffff0c7224 */ /* 0x000fe200078e0a0c */
[----:B0-----:R-:W0:Y:S02]  /*0520*/  MUFU.RCP R13, R13 ;  /* 0x0000000d000d7308 */ /* 0x001e240000001000 */
[----:B0-----:R-:W-:-:S06]  /*0530*/  VIADD R11, R13, 0xffffffe ;  /* 0x0ffffffe0d0b7836 */ /* 0x001fcc0000000000 */
[----:B------:R-:W0:Y:S02]  /*0540*/  F2I.FTZ.U32.TRUNC.NTZ R11, R11 ;  /* 0x0000000b000b7305 */ /* 0x000e24000021f000 */
[----:B0-----:R-:W-:-:S04]  /*0550*/  IMAD R15, R15, R11, RZ ;  /* 0x0000000b0f0f7224 */ /* 0x001fc800078e02ff */
[----:B-1----:R-:W-:-:S07]  /*0560*/  IMAD.HI.U32 R13, R11, R15, R10 ;  /* 0x0000000f0b0d7227 */ /* 0x002fce00078e000a */
.L_x_245:
[----:B------:R-:W-:-:S06]  /*0570*/  IMAD.WIDE R10, R9, 0x4, R4 ;  /* 0x00000004090a7825 */ /* 0x000fcc00078e0204 */
[----:B------:R-:W2:Y:S01]  /*0580*/  LDG.E R10, desc[UR8][R10.64] ;  /* 0x000000080a0a7981 */ /* 0x000ea2000c1e1900 */
[----:B------:R-:W-:Y:S01]  /*0590*/  IADD3 R12, PT, PT, R12, 0x1, RZ ;  /* 0x000000010c0c7810 */ /* 0x000fe20007ffe0ff */
[----:B------:R-:W-:Y:S02]  /*05a0*/  IMAD.IADD R9, R6, 0x1, R9 ;  /* 0x0000000106097824 */ /* 0x000fe400078e0209 */
[----:B--2---:R-:W-:-:S04]  /*05b0*/  VIADD R14, R10, -UR10 ;  /* 0x8000000a0a0e7c36 */ /* 0x004fc80008000000 */
[----:B0-----:R-:W-:-:S05]  /*05c0*/  IMAD.HI.U32 R15, R13, R14, RZ ;  /* 0x0000000e0d0f7227 */ /* 0x001fca00078e00ff */
[----:B------:R-:W-:-:S05]  /*05d0*/  IADD3 R17, PT, PT, -R15, RZ, RZ ;  /* 0x000000ff0f117210 */ /* 0x000fca0007ffe1ff */
[----:B------:R-:W-:-:S05]  /*05e0*/  IMAD R14, R7, R17, R14 ;  /* 0x00000011070e7224 */ /* 0x000fca00078e020e */
[----:B------:R-:W-:-:S13]  /*05f0*/  ISETP.GE.U32.AND P2, PT, R14, R7, PT ;  /* 0x000000070e00720c */ /* 0x000fda0003f46070 */
[----:B------:R-:W-:Y:S02]  /*0600*/  @P2 IMAD.IADD R14, R14, 0x1, -R7 ;  /* 0x000000010e0e2824 */ /* 0x000fe400078e0a07 */
[----:B------:R-:W-:-:S03]  /*0610*/  @P2 VIADD R15, R15, 0x1 ;  /* 0x000000010f0f2836 */ /* 0x000fc60000000000 */
[----:B------:R-:W-:-:S13]  /*0620*/  ISETP.GE.U32.AND P3, PT, R14, R7, PT ;  /* 0x000000070e00720c */ /* 0x000fda0003f66070 */
[----:B------:R-:W-:-:S05]  /*0630*/  @P3 VIADD R15, R15, 0x1 ;  /* 0x000000010f0f3836 */ /* 0x000fca0000000000 */
[----:B------:R-:W-:-:S04]  /*0640*/  SEL R15, R16, R15, !P4 ;  /* 0x0000000f100f7207 */ /* 0x000fc80006000000 */
[----:B------:R-:W-:-:S04]  /*0650*/  ISETP.GE.U32.AND P2, PT, R15, R3, PT ;  /* 0x000000030f00720c */ /* 0x000fc80003f46070 */
[----:B------:R-:W-:Y:S02]  /*0660*/  SEL R15, R15, R8, !P2 ;  /* 0x000000080f0f7207 */ /* 0x000fe40005000000 */
[----:B------:R-:W-:Y:S02]  /*0670*/  ISETP.NE.AND P2, PT, R12, RZ, PT ;  /* 0x000000ff0c00720c */ /* 0x000fe40003f45270 */
[----:B------:R-:W-:-:S05]  /*0680*/  LEA R15, R15, UR5, 0x2 ;  /* 0x000000050f0f7c11 */ /* 0x000fca000f8e10ff */
[----:B------:R0:W-:Y:S06]  /*0690*/  ATOMS.POPC.INC.32 RZ, [R15+URZ] ;  /* 0x000000000fff7f8c */ /* 0x0001ec000d8000ff */
[----:B------:R-:W-:Y:S05]  /*06a0*/  @P2 BRA `(.L_x_245) ;  /* 0xfffffffc00b02947 */ /* 0x000fea000383ffff */
.L_x_244:
[----:B------:R-:W-:Y:S05]  /*06b0*/  BSYNC.RECONVERGENT B1 ;  /* 0x0000000000017941 */ /* 0x000fea0003800200 */
.L_x_243:
[----:B------:R-:W-:Y:S05]  /*06c0*/  @!P1 BRA `(.L_x_242) ;  /* 0x0000000400389947 */ /* 0x000fea0003800000 */
[----:B------:R-:W1:Y:S01]  /*06d0*/  I2F.U32.RP R12, R7 ;  /* 0x00000007000c7306 */ /* 0x000e620000209000 */
[----:B------:R-:W2:Y:S01]  /*06e0*/  LDC.64 R4, c[0x0][0x398] ;  /* 0x0000e600ff047b82 */ /* 0x000ea20000000a00 */
[-C--:B------:R-:W-:Y:S02]  /*06f0*/  IADD3 R17, PT, PT, RZ, -R7.reuse, RZ ;  /* 0x80000007ff117210 */ /* 0x080fe40007ffe0ff */
[----:B------:R-:W-:Y:S02]  /*0700*/  ISETP.NE.U32.AND P1, PT, R7, RZ, PT ;  /* 0x000000ff0700720c */ /* 0x000fe40003f25070 */
[----:B------:R-:W-:Y:S02]  /*0710*/  LOP3.LUT R16, RZ, R7, RZ, 0x33, !PT ;  /* 0x00000007ff107212 */ /* 0x000fe400078e33ff */
[----:B-1----:R-:W1:Y:S02]  /*0720*/  MUFU.RCP R12, R12 ;  /* 0x0000000c000c7308 */ /* 0x002e640000001000 */
[----:B-1----:R-:W-:-:S06]  /*0730*/  VIADD R10, R12, 0xffffffe ;  /* 0x0ffffffe0c0a7836 */ /* 0x002fcc0000000000 */
[----:B------:R1:W3:Y:S02]  /*0740*/  F2I.FTZ.U32.TRUNC.NTZ R11, R10 ;  /* 0x0000000a000b7305 */ /* 0x0002e4000021f000 */
[----:B-1----:R-:W-:Y:S02]  /*0750*/  IMAD.MOV.U32 R10, RZ, RZ, RZ ;  /* 0x000000ffff0a7224 */ /* 0x002fe400078e00ff */
[----:B---3--:R-:W-:-:S04]  /*0760*/  IMAD R17, R17, R11, RZ ;  /* 0x0000000b11117224 */ /* 0x008fc800078e02ff */
[----:B--2---:R-:W-:-:S07]  /*0770*/  IMAD.HI.U32 R17, R11, R17, R10 ;  /* 0x000000110b117227 */ /* 0x004fce00078e000a */
.L_x_246:
[----:B-1----:R-:W-:-:S04]  /*0780*/  IMAD.WIDE R18, R9, 0x4, R4 ;  /* 0x0000000409127825 */ /* 0x002fc800078e0204 */
[C---:B------:R-:W-:Y:S02]  /*0790*/  IMAD.WIDE R10, R6.reuse, 0x4, R18 ;  /* 0x00000004060a7825 */ /* 0x040fe400078e0212 */
[----:B------:R-:W2:Y:S02]  /*07a0*/  LDG.E R18, desc[UR8][R18.64] ;  /* 0x0000000812127981 */ /* 0x000ea4000c1e1900 */
[C---:B------:R-:W-:Y:S02]  /*07b0*/  IMAD.WIDE R12, R6.reuse, 0x4, R10 ;  /* 0x00000004060c7825 */ /* 0x040fe400078e020a */
[----:B------:R-:W3:Y:S02]  /*07c0*/  LDG.E R10, desc[UR8][R10.64] ;  /* 0x000000080a0a7981 */ /* 0x000ee4000c1e1900 */
[C---:B0-----:R-:W-:Y:S02]  /*07d0*/  IMAD.WIDE R14, R6.reuse, 0x4, R12 ;  /* 0x00000004060e7825 */ /* 0x041fe400078e020c */
[----:B------:R-:W4:Y:S04]  /*07e0*/  LDG.E R12, desc[UR8][R12.64] ;  /* 0x000000080c0c7981 */ /* 0x000f28000c1e1900 */
[----:B------:R-:W5:Y:S01]  /*07f0*/  LDG.E R14, desc[UR8][R14.64] ;  /* 0x000000080e0e7981 */ /* 0x000f62000c1e1900 */
[----:B------:R-:W-:-:S02]  /*0800*/  IMAD R9, R6, 0x4, R9 ;  /* 0x0000000406097824 */ /* 0x000fc400078e0209 */
[----:B--2---:R-:W-:-:S04]  /*0810*/  VIADD R20, R18, -UR10 ;  /* 0x8000000a12147c36 */ /* 0x004fc80008000000 */
[----:B------:R-:W-:Y:S01]  /*0820*/  IMAD.HI.U32 R21, R17, R20, RZ ;  /* 0x0000001411157227 */ /* 0x000fe200078e00ff */
[----:B---3--:R-:W-:-:S03]  /*0830*/  IADD3 R22, PT, PT, R10, -UR10, RZ ;  /* 0x8000000a0a167c10 */ /* 0x008fc6000fffe0ff */
[----:B----4-:R-:W-:Y:S02]  /*0840*/  VIADD R24, R12, -UR10 ;  /* 0x8000000a0c187c36 */ /* 0x010fe40008000000 */
[----:B-----5:R-:W-:Y:S02]  /*0850*/  VIADD R26, R14, -UR10 ;  /* 0x8000000a0e1a7c36 */ /* 0x020fe40008000000 */
[----:B------:R-:W-:Y:S01]  /*0860*/  IMAD.HI.U32 R23, R17, R22, RZ ;  /* 0x0000001611177227 */ /* 0x000fe200078e00ff */
[----:B------:R-:W-:-:S03]  /*0870*/  IADD3 R18, PT, PT, -R21, RZ, RZ ;  /* 0x000000ff15127210 */ /* 0x000fc60007ffe1ff */
[----:B------:R-:W-:-:S04]  /*0880*/  IMAD.HI.U32 R19, R17, R24, RZ ;  /* 0x0000001811137227 */ /* 0x000fc800078e00ff */
[----:B------:R-:W-:-:S04]  /*0890*/  IMAD.HI.U32 R11, R17, R26, RZ ;  /* 0x0000001a110b7227 */ /* 0x000fc800078e00ff */
[----:B------:R-:W-:Y:S01]  /*08a0*/  IMAD.MOV R10, RZ, RZ, -R23 ;  /* 0x000000ffff0a7224 */ /* 0x000fe200078e0a17 */
[----:B------:R-:W-:Y:S01]  /*08b0*/  IADD3 R13, PT, PT, -R11, RZ, RZ ;  /* 0x000000ff0b0d7210 */ /* 0x000fe20007ffe1ff */
[----:B------:R-:W-:Y:S02]  /*08c0*/  IMAD.MOV R12, RZ, RZ, -R19 ;  /* 0x000000ffff0c7224 */ /* 0x000fe400078e0a13 */
[C---:B------:R-:W-:Y:S02]  /*08d0*/  IMAD R20, R7.reuse, R18, R20 ;  /* 0x0000001207147224 */ /* 0x040fe400078e0214 */
[C---:B------:R-:W-:Y:S02]  /*08e0*/  IMAD R22, R7.reuse, R10, R22 ;  /* 0x0000000a07167224 */ /* 0x040fe400078e0216 */
[C---:B------:R-:W-:Y:S01]  /*08f0*/  IMAD R24, R7.reuse, R12, R24 ;  /* 0x0000000c07187224 */ /* 0x040fe200078e0218 */
[----:B------:R-:W-:Y:S01]  /*0900*/  ISETP.GE.U32.AND P3, PT, R20, R7, PT ;  /* 0x000000071400720c */ /* 0x000fe20003f66070 */
[----:B------:R-:W-:Y:S01]  /*0910*/  IMAD R26, R7, R13, R26 ;  /* 0x0000000d071a7224 */ /* 0x000fe200078e021a */
[----:B------:R-:W-:-:S02]  /*0920*/  ISETP.GE.U32.AND P6, PT, R22, R7, PT ;  /* 0x000000071600720c */ /* 0x000fc40003fc6070 */
[-C--:B------:R-:W-:Y:S02]  /*0930*/  ISETP.GE.U32.AND P5, PT, R24, R7.reuse, PT ;  /* 0x000000071800720c */ /* 0x080fe40003fa6070 */
[----:B------:R-:W-:-:S07]  /*0940*/  ISETP.GE.U32.AND P2, PT, R26, R7, PT ;  /* 0x000000071a00720c */ /* 0x000fce0003f46070 */
[--C-:B------:R-:W-:Y:S02]  /*0950*/  @P3 IMAD.IADD R20, R20, 0x1, -R7.reuse ;  /* 0x0000000114143824 */ /* 0x100fe400078e0a07 */
[--C-:B------:R-:W-:Y:S02]  /*0960*/  @P6 IMAD.IADD R22, R22, 0x1, -R7.reuse ;  /* 0x0000000116166824 */ /* 0x100fe400078e0a07 */
[--C-:B------:R-:W-:Y:S01]  /*0970*/  @P5 IMAD.IADD R24, R24, 0x1, -R7.reuse ;  /* 0x0000000118185824 */ /* 0x100fe200078e0a07 */
[-C--:B------:R-:W-:Y:S01]  /*0980*/  ISETP.GE.U32.AND P4, PT, R20, R7.reuse, PT ;  /* 0x000000071400720c */ /* 0x080fe20003f86070 */
[----:B------:R-:W-:Y:S01]  /*0990*/  @P2 IMAD.IADD R26, R26, 0x1, -R7 ;  /* 0x000000011a1a2824 */ /* 0x000fe200078e0a07 */
[----:B------:R-:W-:Y:S02]  /*09a0*/  @P3 IADD3 R21, PT, PT, R21, 0x1, RZ ;  /* 0x0000000115153810 */ /* 0x000fe40007ffe0ff */
[-C--:B------:R-:W-:Y:S02]  /*09b0*/  ISETP.GE.U32.AND P3, PT, R22, R7.reuse, PT ;  /* 0x000000071600720c */ /* 0x080fe40003f66070 */
[----:B------:R-:W-:Y:S01]  /*09c0*/  @P6 IADD3 R23, PT, PT, R23, 0x1, RZ ;  /* 0x0000000117176810 */ /* 0x000fe20007ffe0ff */
[----:B------:R-:W-:Y:S01]  /*09d0*/  @P5 VIADD R19, R19, 0x1 ;  /* 0x0000000113135836 */ /* 0x000fe20000000000 */
[----:B------:R-:W-:-:S02]  /*09e0*/  ISETP.GE.U32.AND P6, PT, R24, R7, PT ;  /* 0x000000071800720c */ /* 0x000fc40003fc6070 */
[----:B------:R-:W-:Y:S01]  /*09f0*/  ISETP.GE.U32.AND P5, PT, R26, R7, PT ;  /* 0x000000071a00720c */ /* 0x000fe20003fa6070 */
[----:B------:R-:W-:Y:S02]  /*0a00*/  @P2 VIADD R11, R11, 0x1 ;  /* 0x000000010b0b2836 */ /* 0x000fe40000000000 */
[----:B------:R-:W-:-:S04]  /*0a10*/  @P4 IADD3 R21, PT, PT, R21, 0x1, RZ ;  /* 0x0000000115154810 */ /* 0x000fc80007ffe0ff */
[----:B------:R-:W-:Y:S01]  /*0a20*/  @P3 VIADD R23, R23, 0x1 ;  /* 0x0000000117173836 */ /* 0x000fe20000000000 */
[----:B------:R-:W-:-:S03]  /*0a30*/  SEL R21, R16, R21, !P1 ;  /* 0x0000001510157207 */ /* 0x000fc60004800000 */
[----:B------:R-:W-:Y:S02]  /*0a40*/  @P6 VIADD R19, R19, 0x1 ;  /* 0x0000000113136836 */ /* 0x000fe40000000000 */
[----:B------:R-:W-:Y:S02]  /*0a50*/  @P5 IADD3 R11, PT, PT, R11, 0x1, RZ ;  /* 0x000000010b0b5810 */ /* 0x000fe40007ffe0ff */
[C---:B------:R-:W-:Y:S02]  /*0a60*/  SEL R23, R16.reuse, R23, !P1 ;  /* 0x0000001710177207 */ /* 0x040fe40004800000 */
[C---:B------:R-:W-:Y:S02]  /*0a70*/  SEL R19, R16.reuse, R19, !P1 ;  /* 0x0000001310137207 */ /* 0x040fe40004800000 */
[----:B------:R-:W-:Y:S02]  /*0a80*/  SEL R11, R16, R11, !P1 ;  /* 0x0000000b100b7207 */ /* 0x000fe40004800000 */
[----:B------:R-:W-:-:S02]  /*0a90*/  ISETP.GE.U32.AND P2, PT, R21, R3, PT ;  /* 0x000000031500720c */ /* 0x000fc40003f46070 */
[-C--:B------:R-:W-:Y:S02]  /*0aa0*/  ISETP.GE.U32.AND P3, PT, R23, R3.reuse, PT ;  /* 0x000000031700720c */ /* 0x080fe40003f66070 */
[-C--:B------:R-:W-:Y:S02]  /*0ab0*/  ISETP.GE.U32.AND P4, PT, R19, R3.reuse, PT ;  /* 0x000000031300720c */ /* 0x080fe40003f86070 */
[----:B------:R-:W-:Y:S02]  /*0ac0*/  ISETP.GE.U32.AND P5, PT, R11, R3, PT ;  /* 0x000000030b00720c */ /* 0x000fe40003fa6070 */
[-C--:B------:R-:W-:Y:S02]  /*0ad0*/  SEL R21, R21, R8.reuse, !P2 ;  /* 0x0000000815157207 */ /* 0x080fe40005000000 */
[----:B------:R-:W-:Y:S02]  /*0ae0*/  ISETP.GE.AND P2, PT, R9, UR11, PT ;  /* 0x0000000b09007c0c */ /* 0x000fe4000bf46270 */
[----:B------:R-:W-:-:S02]  /*0af0*/  SEL R23, R23, R8, !P3 ;  /* 0x0000000817177207 */ /* 0x000fc40005800000 */
[-C--:B------:R-:W-:Y:S02]  /*0b00*/  SEL R19, R19, R8.reuse, !P4 ;  /* 0x0000000813137207 */ /* 0x080fe40006000000 */
[----:B------:R-:W-:Y:S02]  /*0b10*/  SEL R11, R11, R8, !P5 ;  /* 0x000000080b0b7207 */ /* 0x000fe40006800000 */
[----:B------:R-:W-:Y:S02]  /*0b20*/  LEA R21, R21, UR5, 0x2 ;  /* 0x0000000515157c11 */ /* 0x000fe4000f8e10ff */
[----:B------:R-:W-:Y:S02]  /*0b30*/  LEA R23, R23, UR5, 0x2 ;  /* 0x0000000517177c11 */ /* 0x000fe4000f8e10ff */
[----:B------:R-:W-:Y:S01]  /*0b40*/  LEA R19, R19, UR5, 0x2 ;  /* 0x0000000513137c11 */ /* 0x000fe2000f8e10ff */
[----:B------:R1:W-:Y:S01]  /*0b50*/  ATOMS.POPC.INC.32 RZ, [R21+URZ] ;  /* 0x0000000015ff7f8c */ /* 0x0003e2000d8000ff */
[----:B------:R-:W-:-:S03]  /*0b60*/  LEA R11, R11, UR5, 0x2 ;  /* 0x000000050b0b7c11 */ /* 0x000fc6000f8e10ff */
[----:B------:R1:W-:Y:S04]  /*0b70*/  ATOMS.POPC.INC.32 RZ, [R23+URZ] ;  /* 0x0000000017ff7f8c */ /* 0x0003e8000d8000ff */
[----:B------:R1:W-:Y:S04]  /*0b80*/  ATOMS.POPC.INC.32 RZ, [R19+URZ] ;  /* 0x0000000013ff7f8c */ /* 0x0003e8000d8000ff */
[----:B------:R1:W-:Y:S01]  /*0b90*/  ATOMS.POPC.INC.32 RZ, [R11+URZ] ;  /* 0x000000000bff7f8c */ /* 0x0003e2000d8000ff */
[----:B------:R-:W-:Y:S05]  /*0ba0*/  @!P2 BRA `(.L_x_246) ;  /* 0xfffffff800f4a947 */ /* 0x000fea000383ffff */
.L_x_242:
[----:B------:R-:W-:Y:S05]  /*0bb0*/  BSYNC.RECONVERGENT B0 ;  /* 0x0000000000007941 */ /* 0x000fea0003800200 */
.L_x_241:
[----:B------:R-:W-:Y:S06]  /*0bc0*/  BAR.SYNC.DEFER_BLOCKING 0x0 ;  /* 0x0000000000007b1d */ /* 0x000fec0000010000 */
[----:B------:R-:W-:Y:S05]  /*0bd0*/  @P0 EXIT ;  /* 0x000000000000094d */ /* 0x000fea0003800000 */
[----:B------:R-:W2:Y:S01]  /*0be0*/  LDS R9, [R2] ;  /* 0x0000000002097984 */ /* 0x000ea20000000800 */
[----:B------:R-:W3:Y:S01]  /*0bf0*/  LDC.64 R4, c[0x0][0x380] ;  /* 0x0000e000ff047b82 */ /* 0x000ee20000000a00 */
[----:B------:R-:W-:-:S07]  /*0c00*/  IMAD R3, R3, UR7, R0 ;  /* 0x0000000703037c24 */ /* 0x000fce000f8e0200 */
[----:B------:R-:W4:Y:S01]  /*0c10*/  LDC.64 R6, c[0x0][0x388] ;  /* 0x0000e200ff067b82 */ /* 0x000f220000000a00 */
[----:B---3--:R-:W-:-:S04]  /*0c20*/  IMAD.WIDE.U32 R4, R3, 0x4, R4 ;  /* 0x0000000403047825 */ /* 0x008fc800078e0004 */
[----:B----4-:R-:W-:Y:S01]  /*0c30*/  IMAD.WIDE.U32 R6, R0, 0x4, R6 ;  /* 0x0000000400067825 */ /* 0x010fe200078e0006 */
[----:B--2---:R-:W-:Y:S04]  /*0c40*/  STG.E desc[UR8][R4.64], R9 ;  /* 0x0000000904007986 */ /* 0x004fe8000c101908 */
[----:B------:R-:W-:Y:S01]  /*0c50*/  REDG.E.ADD.STRONG.GPU desc[UR8][R6.64], R9 ;  /* 0x000000090600798e */ /* 0x000fe2000c12e108 */
[----:B------:R-:W-:Y:S05]  /*0c60*/  EXIT ;  /* 0x000000000000794d */ /* 0x000fea0003800000 */
.L_x_247:
        /* <DEDUP_REMOVED lines=9> */
.L_x_293:


//--------------------- .text._Z26segmentedBitonicSortKernelPjS_S_S_j --------------------------
	.section	.text._Z26segmentedBitonicSortKernelPjS_S_S_j,"ax",@progbits
	.align	128
        .global         _Z26segmentedBitonicSortKernelPjS_S_S_j
        .type           _Z26segmentedBitonicSortKernelPjS_S_S_j,@function
        .size           _Z26segmentedBitonicSortKernelPjS_S_S_j,(.L_x_294 - _Z26segmentedBitonicSortKernelPjS_S_S_j)
        .other          _Z26segmentedBitonicSortKernelPjS_S_S_j,@"STO_CUDA_ENTRY STV_DEFAULT"
_Z26segmentedBitonicSortKernelPjS_S_S_j:
.text._Z26segmentedBitonicSortKernelPjS_S_S_j:
[----:B------:R-:W-:Y:S01]  /*0000*/  LDC R1, c[0x0][0x37c] ;  /* 0x0000df00ff017b82 */ /* 0x000fe20000000800 */
[----:B------:R-:W0:Y:S07]  /*0010*/  S2R R5, SR_CTAID.X ;  /* 0x0000000000057919 */ /* 0x000e2e0000002500 */
[----:B------:R-:W0:Y:S01]  /*0020*/  LDC.64 R12, c[0x0][0x398] ;  /* 0x0000e600ff0c7b82 */ /* 0x000e220000000a00 */
[----:B------:R-:W1:Y:S07]  /*0030*/  LDCU.64 UR8, c[0x0][0x358] ;  /* 0x00006b00ff0877ac */ /* 0x000e6e0008000a00 */
[----:B------:R-:W2:Y:S01]  /*0040*/  LDC.64 R2, c[0x0][0x390] ;  /* 0x0000e400ff027b82 */ /* 0x000ea20000000a00 */
[----:B0-----:R-:W-:-:S06]  /*0050*/  IMAD.WIDE.U32 R12, R5, 0x4, R12 ;  /* 0x00000004050c7825 */ /* 0x001fcc00078e000c */
[----:B-1----:R-:W3:Y:S01]  /*0060*/  LDG.E R12, desc[UR8][R12.64] ;  /* 0x000000080c0c7981 */ /* 0x002ee2000c1e1900 */
[----:B--2---:R-:W-:Y:S01]  /*0070*/  IMAD.WIDE.U32 R2, R5, 0x4, R2 ;  /* 0x0000000405027825 */ /* 0x004fe200078e0002 */
[----:B---3--:R-:W-:-:S13]  /*0080*/  ISETP.NE.AND P0, PT, R12, RZ, PT ;  /* 0x000000ff0c00720c */ /* 0x008fda0003f05270 */
[----:B------:R-:W-:Y:S05]  /*0090*/  @!P0 EXIT ;  /* 0x000000000000894d */ /* 0x000fea0003800000 */
[----:B------:R0:W5:Y:S01]  /*00a0*/  LDG.E R10, desc[UR8][R2.64] ;  /* 0x00000008020a7981 */ /* 0x000162000c1e1900 */
[----:B------:R-:W-:Y:S01]  /*00b0*/  ISETP.NE.AND P0, PT, R12, 0x1, PT ;  /* 0x000000010c00780c */ /* 0x000fe20003f05270 */
[----:B------:R-:W-:Y:S01]  /*00c0*/  IMAD.MOV.U32 R0, RZ, RZ, R12 ;  /* 0x000000ffff007224 */ /* 0x000fe200078e000c */
[----:B------:R-:W1:Y:S11]  /*00d0*/  S2R R11, SR_TID.X ;  /* 0x00000000000b7919 */ /* 0x000e760000002100 */
[----:B0-----:R-:W-:Y:S05]  /*00e0*/  @!P0 BRA `(.L_x_248) ;  /* 0x0000000000188947 */ /* 0x001fea0003800000 */
[----:B------:R-:W-:Y:S02]  /*00f0*/  VIADD R2, R12, 0xffffffff ;  /* 0xffffffff0c027836 */ /* 0x000fe40000000000 */
[----:B------:R-:W-:-:S04]  /*0100*/  IMAD.MOV.U32 R3, RZ, RZ, 0x1 ;  /* 0x00000001ff037424 */ /* 0x000fc800078e00ff */
[----:B------:R-:W0:Y:S02]  /*0110*/  FLO.U32 R2, R2 ;  /* 0x0000000200027300 */ /* 0x000e2400000e0000 */
[----:B0-----:R-:W-:-:S04]  /*0120*/  IADD3 R0, PT, PT, -R2, 0x1f, RZ ;  /* 0x0000001f02007810 */ /* 0x001fc80007ffe1ff */
[----:B------:R-:W-:-:S04]  /*0130*/  IADD3 R0, PT, PT, -R0, 0x20, RZ ;  /* 0x0000002000007810 */ /* 0x000fc80007ffe1ff */
[----:B------:R-:W-:-:S07]  /*0140*/  SHF.L.U32 R0, R3, R0, RZ ;  /* 0x0000000003007219 */ /* 0x000fce00000006ff */
.L_x_248:
[----:B-1----:R-:W-:Y:S01]  /*0150*/  ISETP.GE.U32.AND P0, PT, R11, R0, PT ;  /* 0x000000000b00720c */ /* 0x002fe20003f06070 */
[----:B------:R-:W-:-:S12]  /*0160*/  BSSY.RECONVERGENT B0, `(.L_x_249) ;  /* 0x0000062000007945 */ /* 0x000fd80003800200 */
[----:B------:R-:W-:Y:S05]  /*0170*/  @P0 BRA `(.L_x_250) ;  /* 0x0000000400800947 */ /* 0x000fea0003800000 */
[----:B------:R-:W0:Y:S01]  /*0180*/  LDC R14, c[0x0][0x360] ;  /* 0x0000d800ff0e7b82 */ /* 0x000e220000000800 */
[----:B------:R-:W1:Y:S01]  /*0190*/  LDCU UR4, c[0x0][0x3a0] ;  /* 0x00007400ff0477ac */ /* 0x000e620008000800 */
[----:B------:R-:W-:Y:S01]  /*01a0*/  BSSY.RECONVERGENT B1, `(.L_x_251) ;  /* 0x0000033000017945 */ /* 0x000fe20003800200 */
[----:B------:R-:W-:Y:S01]  /*01b0*/  IMAD.MOV.U32 R13, RZ, RZ, R11 ;  /* 0x000000ffff0d7224 */ /* 0x000fe200078e000b */
[----:B0-----:R-:W0:Y:S01]  /*01c0*/  I2F.U32.RP R7, R14 ;  /* 0x0000000e00077306 */ /* 0x001e220000209000 */
[----:B------:R-:W-:Y:S01]  /*01d0*/  IMAD.IADD R5, R11, 0x1, R14 ;  /* 0x000000010b057824 */ /* 0x000fe200078e020e */
[----:B------:R-:W-:-:S04]  /*01e0*/  ISETP.NE.U32.AND P2, PT, R14, RZ, PT ;  /* 0x000000ff0e00720c */ /* 0x000fc80003f45070 */
[CC--:B------:R-:W-:Y:S02]  /*01f0*/  ISETP.GE.U32.AND P0, PT, R5.reuse, R0.reuse, PT ;  /* 0x000000000500720c */ /* 0x0c0fe40003f06070 */
[----:B------:R-:W-:Y:S02]  /*0200*/  VIMNMX.U32 R4, PT, PT, R5, R0, !PT ;  /* 0x0000000005047248 */ /* 0x000fe40007fe0000 */
[----:B------:R-:W-:-:S04]  /*0210*/  SEL R6, RZ, 0x1, P0 ;  /* 0x00000001ff067807 */ /* 0x000fc80000000000 */
[----:B------:R-:W-:Y:S01]  /*0220*/  IADD3 R5, PT, PT, R4, -R5, -R6 ;  /* 0x8000000504057210 */ /* 0x000fe20007ffe806 */
[----:B0-----:R-:W0:Y:S02]  /*0230*/  MUFU.RCP R7, R7 ;  /* 0x0000000700077308 */ /* 0x001e240000001000 */
[----:B0-----:R-:W-:-:S06]  /*0240*/  VIADD R2, R7, 0xffffffe ;  /* 0x0ffffffe07027836 */ /* 0x001fcc0000000000 */
[----:B------:R0:W2:Y:S02]  /*0250*/  F2I.FTZ.U32.TRUNC.NTZ R3, R2 ;  /* 0x0000000200037305 */ /* 0x0000a4000021f000 */
[----:B0-----:R-:W-:Y:S02]  /*0260*/  IMAD.MOV.U32 R2, RZ, RZ, RZ ;  /* 0x000000ffff027224 */ /* 0x001fe400078e00ff */
[----:B--2---:R-:W-:-:S04]  /*0270*/  IMAD.MOV R9, RZ, RZ, -R3 ;  /* 0x000000ffff097224 */ /* 0x004fc800078e0a03 */
[----:B------:R-:W-:-:S04]  /*0280*/  IMAD R9, R9, R14, RZ ;  /* 0x0000000e09097224 */ /* 0x000fc800078e02ff */
[----:B------:R-:W-:-:S06]  /*0290*/  IMAD.HI.U32 R8, R3, R9, R2 ;  /* 0x0000000903087227 */ /* 0x000fcc00078e0002 */
[----:B------:R-:W-:-:S04]  /*02a0*/  IMAD.HI.U32 R3, R8, R5, RZ ;  /* 0x0000000508037227 */ /* 0x000fc800078e00ff */
[----:B------:R-:W-:-:S04]  /*02b0*/  IMAD.MOV R2, RZ, RZ, -R3 ;  /* 0x000000ffff027224 */ /* 0x000fc800078e0a03 */
[----:B------:R-:W-:-:S05]  /*02c0*/  IMAD R5, R14, R2, R5 ;  /* 0x000000020e057224 */ /* 0x000fca00078e0205 */
[----:B------:R-:W-:-:S13]  /*02d0*/  ISETP.GE.U32.AND P0, PT, R5, R14, PT ;  /* 0x0000000e0500720c */ /* 0x000fda0003f06070 */
[----:B------:R-:W-:Y:S02]  /*02e0*/  @P0 IMAD.IADD R5, R5, 0x1, -R14 ;  /* 0x0000000105050824 */ /* 0x000fe400078e0a0e */
[----:B------:R-:W-:-:S03]  /*02f0*/  @P0 VIADD R3, R3, 0x1 ;  /* 0x0000000103030836 */ /* 0x000fc60000000000 */
[----:B------:R-:W-:-:S13]  /*0300*/  ISETP.GE.U32.AND P1, PT, R5, R14, PT ;  /* 0x0000000e0500720c */ /* 0x000fda0003f26070 */
[----:B------:R-:W-:Y:S01]  /*0310*/  @P1 VIADD R3, R3, 0x1 ;  /* 0x0000000103031836 */ /* 0x000fe20000000000 */
[----:B------:R-:W-:Y:S02]  /*0320*/  @!P2 LOP3.LUT R3, RZ, R14, RZ, 0x33, !PT ;  /* 0x0000000eff03a212 */ /* 0x000fe400078e33ff */
[----:B-1----:R-:W-:-:S03]  /*0330*/  ISETP.NE.AND P1, PT, RZ, UR4, PT ;  /* 0x00000004ff007c0c */ /* 0x002fc6000bf25270 */
[----:B------:R-:W-:Y:S01]  /*0340*/  IMAD.IADD R2, R6, 0x1, R3 ;  /* 0x0000000106027824 */ /* 0x000fe200078e0203 */
[----:B------:R-:W-:-:S04]  /*0350*/  SEL R15, RZ, 0xffffffff, !P1 ;  /* 0xffffffffff0f7807 */ /* 0x000fc80004800000 */
[C---:B------:R-:W-:Y:S02]  /*0360*/  LOP3.LUT R3, R2.reuse, 0x3, RZ, 0xc0, !PT ;  /* 0x0000000302037812 */ /* 0x040fe400078ec0ff */
[----:B------:R-:W-:Y:S02]  /*0370*/  ISETP.GE.U32.AND P0, PT, R2, 0x3, PT ;  /* 0x000000030200780c */ /* 0x000fe40003f06070 */
[----:B------:R-:W-:-:S13]  /*0380*/  ISETP.NE.AND P2, PT, R3, 0x3, PT ;  /* 0x000000030300780c */ /* 0x000fda0003f45270 */
[----:B------:R-:W-:Y:S05]  /*0390*/  @!P2 BRA `(.L_x_252) ;  /* 0x00000000004ca947 */ /* 0x000fea0003800000 */
[----:B------:R-:W0:Y:S01]  /*03a0*/  S2R R6, SR_CgaCtaId ;  /* 0x0000000000067919 */ /* 0x000e220000008800 */
[----:B------:R-:W-:Y:S01]  /*03b0*/  VIADD R2, R2, 0x1 ;  /* 0x0000000102027836 */ /* 0x000fe20000000000 */
[----:B------:R-:W-:Y:S01]  /*03c0*/  MOV R3, 0x400 ;  /* 0x0000040000037802 */ /* 0x000fe20000000f00 */
[----:B------:R-:W-:Y:S02]  /*03d0*/  IMAD.MOV.U32 R4, RZ, RZ, RZ ;  /* 0x000000ffff047224 */ /* 0x000fe400078e00ff */
[----:B------:R-:W-:Y:S01]  /*03e0*/  IMAD.MOV.U32 R13, RZ, RZ, R11 ;  /* 0x000000ffff0d7224 */ /* 0x000fe200078e000b */
[----:B------:R-:W-:Y:S02]  /*03f0*/  LOP3.LUT R9, R2, 0x3, RZ, 0xc0, !PT ;  /* 0x0000000302097812 */ /* 0x000fe400078ec0ff */
[----:B0-----:R-:W-:-:S07]  /*0400*/  LEA R6, R6, R3, 0x18 ;  /* 0x0000000306067211 */ /* 0x001fce00078ec0ff */
.L_x_253:
[----:B------:R-:W-:Y:S01]  /*0410*/  ISETP.GE.U32.AND P1, PT, R13, R12, PT ;  /* 0x0000000c0d00720c */ /* 0x000fe20003f26070 */
[----:B0-----:R-:W-:-:S12]  /*0420*/  IMAD.MOV.U32 R5, RZ, RZ, R15 ;  /* 0x000000ffff057224 */ /* 0x001fd800078e000f */
[----:B------:R-:W0:Y:S01]  /*0430*/  @!P1 LDC.64 R2, c[0x0][0x388] ;  /* 0x0000e200ff029b82 */ /* 0x000e220000000a00 */
[----:B-----5:R-:W-:-:S04]  /*0440*/  @!P1 IMAD.IADD R7, R10, 0x1, R13 ;  /* 0x000000010a079824 */ /* 0x020fc800078e020d */
[----:B0-----:R-:W-:-:S05]  /*0450*/  @!P1 IMAD.WIDE.U32 R2, R7, 0x4, R2 ;  /* 0x0000000407029825 */ /* 0x001fca00078e0002 */
[----:B------:R-:W2:Y:S01]  /*0460*/  @!P1 LDG.E R5, desc[UR8][R2.64] ;  /* 0x0000000802059981 */ /* 0x000ea2000c1e1900 */
[----:B------:R-:W-:Y:S02]  /*0470*/  IMAD R8, R13, 0x4, R6 ;  /* 0x000000040d087824 */ /* 0x000fe400078e0206 */
[----:B------:R-:W-:Y:S02]  /*0480*/  VIADD R4, R4, 0x1 ;  /* 0x0000000104047836 */ /* 0x000fe40000000000 */
[----:B------:R-:W-:-:S03]  /*0490*/  IMAD.IADD R13, R14, 0x1, R13 ;  /* 0x000000010e0d7824 */ /* 0x000fc600078e020d */
[----:B------:R-:W-:Y:S01]  /*04a0*/  ISETP.NE.AND P1, PT, R4, R9, PT ;  /* 0x000000090400720c */ /* 0x000fe20003f25270 */
[----:B--2---:R0:W-:-:S12]  /*04b0*/  STS [R8], R5 ;  /* 0x0000000508007388 */ /* 0x0041d80000000800 */
[----:B------:R-:W-:Y:S05]  /*04c0*/  @P1 BRA `(.L_x_253) ;  /* 0xfffffffc00d01947 */ /* 0x000fea000383ffff */
.L_x_252:
[----:B------:R-:W-:Y:S05]  /*04d0*/  BSYNC.RECONVERGENT B1 ;  /* 0x0000000000017941 */ /* 0x000fea0003800200 */
.L_x_251:
[----:B------:R-:W-:Y:S05]  /*04e0*/  @!P0 BRA `(.L_x_250) ;  /* 0x0000000000a48947 */ /* 0x000fea0003800000 */
[----:B------:R-:W1:Y:S01]  /*04f0*/  S2R R3, SR_CgaCtaId ;  /* 0x0000000000037919 */ /* 0x000e620000008800 */
[----:B------:R-:W-:-:S04]  /*0500*/  MOV R16, 0x400 ;  /* 0x0000040000107802 */ /* 0x000fc80000000f00 */
[----:B-1----:R-:W-:-:S07]  /*0510*/  LEA R16, R3, R16, 0x18 ;  /* 0x0000001003107211 */ /* 0x002fce00078ec0ff */
.L_x_254:
[----:B-1----:R-:W-:Y:S01]  /*0520*/  IMAD.IADD R21, R14, 0x1, R13 ;  /* 0x000000010e157824 */ /* 0x002fe200078e020d */
[-C--:B------:R-:W-:Y:S01]  /*0530*/  ISETP.GE.U32.AND P0, PT, R13, R12.reuse, PT ;  /* 0x0000000c0d00720c */ /* 0x080fe20003f06070 */
[--C-:B------:R-:W-:Y:S02]  /*0540*/  IMAD.MOV.U32 R18, RZ, RZ, R15.reuse ;  /* 0x000000ffff127224 */ /* 0x100fe400078e000f */
[C-C-:B------:R-:W-:Y:S01]  /*0550*/  IMAD.IADD R23, R21.reuse, 0x1, R14.reuse ;  /* 0x0000000115177824 */ /* 0x140fe200078e020e */
[-C--:B------:R-:W-:Y:S01]  /*0560*/  ISETP.GE.U32.AND P1, PT, R21, R12.reuse, PT ;  /* 0x0000000c1500720c */ /* 0x080fe20003f26070 */
[----:B------:R-:W-:Y:S02]  /*0570*/  IMAD.MOV.U32 R20, RZ, RZ, R15 ;  /* 0x000000ffff147224 */ /* 0x000fe400078e000f */
[C---:B------:R-:W-:Y:S01]  /*0580*/  IMAD.IADD R17, R23.reuse, 0x1, R14 ;  /* 0x0000000117117824 */ /* 0x040fe200078e020e */
[----:B------:R-:W-:-:S04]  /*0590*/  ISETP.GE.U32.AND P2, PT, R23, R12, PT ;  /* 0x0000000c1700720c */ /* 0x000fc80003f46070 */
[----:B------:R-:W-:Y:S01]  /*05a0*/  ISETP.GE.U32.AND P3, PT, R17, R12, PT ;  /* 0x0000000c1100720c */ /* 0x000fe20003f66070 */
[----:B0-----:R-:W0:Y:S01]  /*05b0*/  @!P0 LDC.64 R4, c[0x0][0x388] ;  /* 0x0000e200ff048b82 */ /* 0x001e220000000a00 */
[----:B-----5:R-:W-:-:S03]  /*05c0*/  @!P0 IMAD.IADD R19, R10, 0x1, R13 ;  /* 0x000000010a138824 */ /* 0x020fc600078e020d */
[----:B------:R-:W-:-:S04]  /*05d0*/  @!P1 IMAD.IADD R21, R10, 0x1, R21 ;  /* 0x000000010a159824 */ /* 0x000fc800078e0215 */
[----:B------:R-:W1:Y:S01]  /*05e0*/  @!P1 LDC.64 R8, c[0x0][0x388] ;  /* 0x0000e200ff089b82 */ /* 0x000e620000000a00 */
[----:B------:R-:W-:-:S03]  /*05f0*/  @!P2 IMAD.IADD R23, R10, 0x1, R23 ;  /* 0x000000010a17a824 */ /* 0x000fc600078e0217 */
[----:B------:R-:W-:-:S04]  /*0600*/  @!P3 IMAD.IADD R25, R10, 0x1, R17 ;  /* 0x000000010a19b824 */ /* 0x000fc800078e0211 */
[----:B------:R-:W2:Y:S08]  /*0610*/  @!P2 LDC.64 R6, c[0x0][0x388] ;  /* 0x0000e200ff06ab82 */ /* 0x000eb00000000a00 */
[----:B------:R-:W3:Y:S01]  /*0620*/  @!P3 LDC.64 R2, c[0x0][0x388] ;  /* 0x0000e200ff02bb82 */ /* 0x000ee20000000a00 */
[----:B0-----:R-:W-:-:S04]  /*0630*/  @!P0 IMAD.WIDE.U32 R4, R19, 0x4, R4 ;  /* 0x0000000413048825 */ /* 0x001fc800078e0004 */
[----:B------:R-:W-:Y:S01]  /*0640*/  IMAD.MOV.U32 R19, RZ, RZ, R15 ;  /* 0x000000ffff137224 */ /* 0x000fe200078e000f */
[----:B------:R-:W4:Y:S01]  /*0650*/  @!P0 LDG.E R18, desc[UR8][R4.64] ;  /* 0x0000000804128981 */ /* 0x000f22000c1e1900 */
[----:B-1----:R-:W-:-:S04]  /*0660*/  @!P1 IMAD.WIDE.U32 R8, R21, 0x4, R8 ;  /* 0x0000000415089825 */ /* 0x002fc800078e0008 */
[----:B------:R-:W-:Y:S01]  /*0670*/  IMAD.MOV.U32 R21, RZ, RZ, R15 ;  /* 0x000000ffff157224 */ /* 0x000fe200078e000f */
[----:B------:R-:W4:Y:S01]  /*0680*/  @!P1 LDG.E R19, desc[UR8][R8.64] ;  /* 0x0000000808139981 */ /* 0x000f22000c1e1900 */
[----:B--2---:R-:W-:-:S05]  /*0690*/  @!P2 IMAD.WIDE.U32 R6, R23, 0x4, R6 ;  /* 0x000000041706a825 */ /* 0x004fca00078e0006 */
[----:B------:R-:W2:Y:S01]  /*06a0*/  @!P2 LDG.E R20, desc[UR8][R6.64] ;  /* 0x000000080614a981 */ /* 0x000ea2000c1e1900 */
[----:B---3--:R-:W-:-:S05]  /*06b0*/  @!P3 IMAD.WIDE.U32 R2, R25, 0x4, R2 ;  /* 0x000000041902b825 */ /* 0x008fca00078e0002 */
[----:B------:R-:W3:Y:S01]  /*06c0*/  @!P3 LDG.E R21, desc[UR8][R2.64] ;  /* 0x000000080215b981 */ /* 0x000ee2000c1e1900 */
[----:B------:R-:W-:-:S04]  /*06d0*/  IMAD R23, R13, 0x4, R16 ;  /* 0x000000040d177824 */ /* 0x000fc800078e0210 */
[----:B------:R-:W-:-:S04]  /*06e0*/  IMAD R24, R14, 0x4, R23 ;  /* 0x000000040e187824 */ /* 0x000fc800078e0217 */
[----:B------:R-:W-:-:S04]  /*06f0*/  IMAD R25, R14, 0x4, R24 ;  /* 0x000000040e197824 */ /* 0x000fc800078e0218 */
[----:B------:R-:W-:Y:S02]  /*0700*/  IMAD R22, R14, 0x4, R25 ;  /* 0x000000040e167824 */ /* 0x000fe400078e0219 */
[----:B------:R-:W-:-:S05]  /*0710*/  IMAD.IADD R13, R17, 0x1, R14 ;  /* 0x00000001110d7824 */ /* 0x000fca00078e020e */
[----:B------:R-:W-:Y:S01]  /*0720*/  ISETP.GE.U32.AND P0, PT, R13, R0, PT ;  /* 0x000000000d00720c */ /* 0x000fe20003f06070 */
[----:B----4-:R1:W-:Y:S04]  /*0730*/  STS [R23], R18 ;  /* 0x0000001217007388 */ /* 0x0103e80000000800 */
[----:B------:R1:W-:Y:S04]  /*0740*/  STS [R24], R19 ;  /* 0x0000001318007388 */ /* 0x0003e80000000800 */
[----:B--2---:R1:W-:Y:S04]  /*0750*/  STS [R25], R20 ;  /* 0x0000001419007388 */ /* 0x0043e80000000800 */
[----:B---3--:R1:W-:Y:S01]  /*0760*/  STS [R22], R21 ;  /* 0x0000001516007388 */ /* 0x0083e20000000800 */
[----:B------:R-:W-:Y:S05]  /*0770*/  @!P0 BRA `(.L_x_254) ;  /* 0xfffffffc00688947 */ /* 0x000fea000383ffff */
.L_x_250:
[----:B------:R-:W-:Y:S05]  /*0780*/  BSYNC.RECONVERGENT B0 ;  /* 0x0000000000007941 */ /* 0x000fea0003800200 */
.L_x_249:
[----:B------:R-:W-:Y:S01]  /*0790*/  BAR.SYNC.DEFER_BLOCKING 0x0 ;  /* 0x0000000000007b1d */ /* 0x000fe20000010000 */
[----:B------:R-:W-:-:S13]  /*07a0*/  ISETP.GE.U32.AND P0, PT, R0, 0x3, PT ;  /* 0x000000030000780c */ /* 0x000fda0003f06070 */
[----:B------:R-:W-:Y:S05]  /*07b0*/  @!P0 BRA `(.L_x_255) ;  /* 0x00000000009c8947 */ /* 0x000fea0003800000 */
[----:B------:R-:W2:Y:S01]  /*07c0*/  S2UR UR5, SR_CgaCtaId ;  /* 0x00000000000579c3 */ /* 0x000ea20000008800 */
[----:B------:R-:W-:-:S07]  /*07d0*/  UMOV UR4, 0x400 ;  /* 0x0000040000047882 */ /* 0x000fce0000000000 */
[----:B------:R-:W3:Y:S01]  /*07e0*/  LDC R4, c[0x0][0x360] ;  /* 0x0000d800ff047b82 */ /* 0x000ee20000000800 */
[----:B--2---:R-:W-:-:S03]  /*07f0*/  ULEA UR7, UR5, UR4, 0x18 ;  /* 0x0000000405077291 */ /* 0x004fc6000f8ec0ff */
[----:B------:R-:W-:-:S03]  /*0800*/  UMOV UR4, 0x2 ;  /* 0x0000000200047882 */ /* 0x000fc60000000000 */
[----:B0-----:R-:W-:-:S07]  /*0810*/  LEA R5, R11, UR7, 0x2 ;  /* 0x000000070b057c11 */ /* 0x001fce000f8e10ff */
.L_x_263:
[----:B------:R-:W-:-:S09]  /*0820*/  UISETP.NE.AND UP0, UPT, UR4, URZ, UPT ;  /* 0x000000ff0400728c */ /* 0x000fd2000bf05270 */
[----:B------:R-:W-:Y:S05]  /*0830*/  BRA.U !UP0, `(.L_x_256) ;  /* 0x0000000108707547 */ /* 0x000fea000b800000 */
[----:B------:R-:W-:-:S05]  /*0840*/  UMOV UR5, UR4 ;  /* 0x0000000400057c82 */ /* 0x000fca0008000000 */
.L_x_262:
[----:B------:R-:W-:Y:S01]  /*0850*/  ISETP.GE.U32.AND P0, PT, R11, R0, PT ;  /* 0x000000000b00720c */ /* 0x000fe20003f06070 */
[----:B------:R-:W-:Y:S01]  /*0860*/  USHF.R.U32.HI UR6, URZ, 0x1, UR5 ;  /* 0x00000001ff067899 */ /* 0x000fe20008011605 */
[----:B------:R-:W-:Y:S11]  /*0870*/  BSSY.RECONVERGENT B0, `(.L_x_257) ;  /* 0x0000014000007945 */ /* 0x000ff60003800200 */
[----:B------:R-:W-:Y:S05]  /*0880*/  @P0 BRA `(.L_x_258) ;  /* 0x0000000000480947 */ /* 0x000fea0003800000 */
[----:B------:R-:W-:Y:S02]  /*0890*/  IMAD.MOV.U32 R2, RZ, RZ, R5 ;  /* 0x000000ffff027224 */ /* 0x000fe400078e0005 */
[----:B------:R-:W-:-:S07]  /*08a0*/  IMAD.MOV.U32 R3, RZ, RZ, R11 ;  /* 0x000000ffff037224 */ /* 0x000fce00078e000b */
.L_x_261:
[----:B------:R-:W-:Y:S01]  /*08b0*/  LOP3.LUT R6, R3, UR6, RZ, 0x3c, !PT ;  /* 0x0000000603067c12 */ /* 0x000fe2000f8e3cff */
[----:B------:R-:W-:Y:S03]  /*08c0*/  BSSY.RECONVERGENT B1, `(.L_x_259) ;  /* 0x000000a000017945 */ /* 0x000fe60003800200 */
[----:B------:R-:W-:-:S13]  /*08d0*/  ISETP.GT.U32.AND P0, PT, R6, R3, PT ;  /* 0x000000030600720c */ /* 0x000fda0003f04070 */
[----:B------:R-:W-:Y:S05]  /*08e0*/  @!P0 BRA `(.L_x_260) ;  /* 0x00000000001c8947 */ /* 0x000fea0003800000 */
[----:B------:R-:W-:Y:S01]  /*08f0*/  LEA R6, R6, UR7, 0x2 ;  /* 0x0000000706067c11 */ /* 0x000fe2000f8e10ff */
[----:B------:R-:W-:Y:S01]  /*0900*/  LDS R7, [R2] ;  /* 0x0000000002077984 */ /* 0x000fe20000000800 */
[----:B------:R-:W-:-:S03]  /*0910*/  LOP3.LUT P0, RZ, R3, UR4, RZ, 0xc0, !PT ;  /* 0x0000000403ff7c12 */ /* 0x000fc6000f80c0ff */
[----:B------:R-:W0:Y:S02]  /*0920*/  LDS R8, [R6] ;  /* 0x0000000006087984 */ /* 0x000e240000000800 */
[----:B0-----:R-:W-:-:S13]  /*0930*/  ISETP.LE.U32.XOR P0, PT, R7, R8, !P0 ;  /* 0x000000080700720c */ /* 0x001fda0004703870 */
[----:B------:R0:W-:Y:S04]  /*0940*/  @P0 STS [R2], R8 ;  /* 0x0000000802000388 */ /* 0x0001e80000000800 */
[----:B------:R0:W-:Y:S02]  /*0950*/  @P0 STS [R6], R7 ;  /* 0x0000000706000388 */ /* 0x0001e40000000800 */
.L_x_260:
[----:B------:R-:W-:Y:S05]  /*0960*/  BSYNC.RECONVERGENT B1 ;  /* 0x0000000000017941 */ /* 0x000fea0003800200 */
.L_x_259:
[C---:B---3--:R-:W-:Y:S02]  /*0970*/  IMAD.IADD R3, R4.reuse, 0x1, R3 ;  /* 0x0000000104037824 */ /* 0x048fe400078e0203 */
[----:B0-----:R-:W-:-:S03]  /*0980*/  IMAD R2, R4, 0x4, R2 ;  /* 0x0000000404027824 */ /* 0x001fc600078e0202 */
[----:B------:R-:W-:-:S13]  /*0990*/  ISETP.GE.U32.AND P0, PT, R3, R0, PT ;  /* 0x000000000300720c */ /* 0x000fda0003f06070 */
[----:B------:R-:W-:Y:S05]  /*09a0*/  @!P0 BRA `(.L_x_261) ;  /* 0xfffffffc00c08947 */ /* 0x000fea000383ffff */
.L_x_258:
[----:B------:R-:W-:Y:S05]  /*09b0*/  BSYNC.RECONVERGENT B0 ;  /* 0x0000000000007941 */ /* 0x000fea0003800200 */
.L_x_257:
[----:B------:R-:W-:Y:S01]  /*09c0*/  BAR.SYNC.DEFER_BLOCKING 0x0 ;  /* 0x0000000000007b1d */ /* 0x000fe20000010000 */
[----:B------:R-:W-:-:S05]  /*09d0*/  UISETP.GT.U32.AND UP0, UPT, UR5, 0x3, UPT ;  /* 0x000000030500788c */ /* 0x000fca000bf04070 */
[----:B------:R-:W-:-:S04]  /*09e0*/  UMOV UR5, UR6 ;  /* 0x0000000600057c82 */ /* 0x000fc80008000000 */
[----:B------:R-:W-:Y:S05]  /*09f0*/  BRA.U UP0, `(.L_x_262) ;  /* 0xfffffffd00947547 */ /* 0x000fea000b83ffff */
.L_x_256:
[----:B------:R-:W-:-:S06]  /*0a00*/  USHF.L.U32 UR4, UR4, 0x1, URZ ;  /* 0x0000000104047899 */ /* 0x000fcc00080006ff */
[----:B------:R-:W-:-:S13]  /*0a10*/  ISETP.LE.U32.AND P0, PT, R0, UR4, PT ;  /* 0x0000000400007c0c */ /* 0x000fda000bf03070 */
[----:B------:R-:W-:Y:S05]  /*0a20*/  @!P0 BRA `(.L_x_263) ;  /* 0xfffffffc007c8947 */ /* 0x000fea000383ffff */
.L_x_255:
[----:B------:R-:W-:-:S13]  /*0a30*/  ISETP.GE.U32.AND P0, PT, R0, 0x2, PT ;  /* 0x000000020000780c */ /* 0x000fda0003f06070 */
[----:B------:R-:W-:Y:S05]  /*0a40*/  @!P0 BRA `(.L_x_264) ;  /* 0x00000008008c8947 */ /* 0x000fea0003800000 */
[----:B------:R-:W2:Y:S01]  /*0a50*/  LDC R2, c[0x0][0x360] ;  /* 0x0000d800ff027b82 */ /* 0x000ea20000000800 */
[----:B------:R-:W-:-:S07]  /*0a60*/  UMOV UR4, 0x400 ;  /* 0x0000040000047882 */ /* 0x000fce0000000000 */
[----:B------:R-:W4:Y:S01]  /*0a70*/  S2UR UR5, SR_CgaCtaId ;  /* 0x00000000000579c3 */ /* 0x000f220000008800 */
[----:B--2---:R-:W2:Y:S01]  /*0a80*/  I2F.U32.RP R7, R2 ;  /* 0x0000000200077306 */ /* 0x004ea20000209000 */
[----:B------:R-:W-:Y:S01]  /*0a90*/  IMAD.IADD R3, R11, 0x1, R2 ;  /* 0x000000010b037824 */ /* 0x000fe200078e0202 */
[----:B------:R-:W-:-:S04]  /*0aa0*/  ISETP.NE.U32.AND P2, PT, R2, RZ, PT ;  /* 0x000000ff0200720c */ /* 0x000fc80003f45070 */
[CC--:B------:R-:W-:Y:S02]  /*0ab0*/  ISETP.GE.U32.AND P0, PT, R3.reuse, R0.reuse, PT ;  /* 0x000000000300720c */ /* 0x0c0fe40003f06070 */
[----:B------:R-:W-:Y:S01]  /*0ac0*/  VIMNMX.U32 R6, PT, PT, R3, R0, !PT ;  /* 0x0000000003067248 */ /* 0x000fe20007fe0000 */
[----:B----4-:R-:W-:Y:S01]  /*0ad0*/  ULEA UR4, UR5, UR4, 0x18 ;  /* 0x0000000405047291 */ /* 0x010fe2000f8ec0ff */
[----:B0-----:R-:W-:Y:S01]  /*0ae0*/  SEL R8, RZ, 0x1, P0 ;  /* 0x00000001ff087807 */ /* 0x001fe20000000000 */
[----:B--2---:R-:W3:Y:S02]  /*0af0*/  MUFU.RCP R7, R7 ;  /* 0x0000000700077308 */ /* 0x004ee40000001000 */
[----:B---3--:R-:W-:Y:S02]  /*0b00*/  VIADD R4, R7, 0xffffffe ;  /* 0x0ffffffe07047836 */ /* 0x008fe40000000000 */
[----:B------:R-:W-:-:S04]  /*0b10*/  IMAD.IADD R7, R3, 0x1, R2 ;  /* 0x0000000103077824 */ /* 0x000fc800078e0202 */
[----:B------:R0:W2:Y:S02]  /*0b20*/  F2I.FTZ.U32.TRUNC.NTZ R5, R4 ;  /* 0x0000000400057305 */ /* 0x0000a4000021f000 */
[----:B0-----:R-:W-:Y:S02]  /*0b30*/  IMAD.MOV.U32 R4, RZ, RZ, RZ ;  /* 0x000000ffff047224 */ /* 0x001fe400078e00ff */
[----:B--2---:R-:W-:-:S04]  /*0b40*/  IMAD.MOV R9, RZ, RZ, -R5 ;  /* 0x000000ffff097224 */ /* 0x004fc800078e0a05 */
[----:B------:R-:W-:-:S04]  /*0b50*/  IMAD R9, R9, R2, RZ ;  /* 0x0000000209097224 */ /* 0x000fc800078e02ff */
[----:B------:R-:W-:Y:S01]  /*0b60*/  IMAD.HI.U32 R14, R5, R9, R4 ;  /* 0x00000009050e7227 */ /* 0x000fe200078e0004 */
[----:B------:R-:W-:-:S03]  /*0b70*/  IADD3 R5, PT, PT, R6, -R3, -R8 ;  /* 0x8000000306057210 */ /* 0x000fc60007ffe808 */
[----:B------:R-:W-:Y:S02]  /*0b80*/  IMAD.MOV.U32 R6, RZ, RZ, R0 ;  /* 0x000000ffff067224 */ /* 0x000fe400078e0000 */
[----:B------:R-:W-:-:S04]  /*0b90*/  IMAD.HI.U32 R13, R14, R5, RZ ;  /* 0x000000050e0d7227 */ /* 0x000fc800078e00ff */
[----:B------:R-:W-:-:S04]  /*0ba0*/  IMAD.MOV R4, RZ, RZ, -R13 ;  /* 0x000000ffff047224 */ /* 0x000fc800078e0a0d */
[----:B------:R-:W-:-:S05]  /*0bb0*/  IMAD R5, R2, R4, R5 ;  /* 0x0000000402057224 */ /* 0x000fca00078e0205 */
[----:B------:R-:W-:-:S13]  /*0bc0*/  ISETP.GE.U32.AND P0, PT, R5, R2, PT ;  /* 0x000000020500720c */ /* 0x000fda0003f06070 */
[----:B------:R-:W-:Y:S02]  /*0bd0*/  @P0 IMAD.IADD R5, R5, 0x1, -R2 ;  /* 0x0000000105050824 */ /* 0x000fe400078e0a02 */
[----:B------:R-:W-:-:S03]  /*0be0*/  @P0 VIADD R13, R13, 0x1 ;  /* 0x000000010d0d0836 */ /* 0x000fc60000000000 */
[----:B------:R-:W-:Y:S02]  /*0bf0*/  ISETP.GE.U32.AND P1, PT, R5, R2, PT ;  /* 0x000000020500720c */ /* 0x000fe40003f26070 */
[----:B------:R-:W-:-:S05]  /*0c00*/  LEA R5, R11, UR4, 0x2 ;  /* 0x000000040b057c11 */ /* 0x000fca000f8e10ff */
[----:B------:R-:W-:-:S06]  /*0c10*/  IMAD R9, R2, 0x4, R5 ;  /* 0x0000000402097824 */ /* 0x000fcc00078e0205 */
[----:B------:R-:W-:Y:S01]  /*0c20*/  @P1 VIADD R13, R13, 0x1 ;  /* 0x000000010d0d1836 */ /* 0x000fe20000000000 */
[----:B------:R-:W-:-:S05]  /*0c30*/  @!P2 LOP3.LUT R13, RZ, R2, RZ, 0x33, !PT ;  /* 0x00000002ff0da212 */ /* 0x000fca00078e33ff */
[----:B------:R-:W-:Y:S02]  /*0c40*/  IMAD.IADD R4, R8, 0x1, R13 ;  /* 0x0000000108047824 */ /* 0x000fe400078e020d */
[----:B------:R-:W-:Y:S02]  /*0c50*/  IMAD.IADD R8, R7, 0x1, R2 ;  /* 0x0000000107087824 */ /* 0x000fe400078e0202 */
[----:B------:R-:W-:Y:S01]  /*0c60*/  IMAD R13, R2, 0x4, R9 ;  /* 0x00000004020d7824 */ /* 0x000fe200078e0209 */
[----:B-1----:R-:W-:-:S07]  /*0c70*/  LOP3.LUT R20, R4, 0x3, RZ, 0xc0, !PT ;  /* 0x0000000304147812 */ /* 0x002fce00078ec0ff */
.L_x_282:
[----:B------:R-:W-:Y:S01]  /*0c80*/  ISETP.GE.U32.AND P0, PT, R11, R0, PT ;  /* 0x000000000b00720c */ /* 0x000fe20003f06070 */
[----:B------:R-:W0:Y:S01]  /*0c90*/  LDCU UR6, c[0x0][0x3a0] ;  /* 0x00007400ff0677ac */ /* 0x000e220008000800 */
[----:B------:R-:W-:Y:S01]  /*0ca0*/  BSSY.RECONVERGENT B1, `(.L_x_265) ;  /* 0x000007a000017945 */ /* 0x000fe20003800200 */
[--C-:B------:R-:W-:Y:S01]  /*0cb0*/  IMAD.MOV.U32 R14, RZ, RZ, R6.reuse ;  /* 0x000000ffff0e7224 */ /* 0x100fe200078e0006 */
[----:B------:R-:W-:-:S09]  /*0cc0*/  SHF.R.U32.HI R6, RZ, 0x1, R6 ;  /* 0x00000001ff067819 */ /* 0x000fd20000011606 */
[----:B-12---:R-:W-:Y:S05]  /*0cd0*/  @P0 BRA `(.L_x_266) ;  /* 0x0000000400d80947 */ /* 0x006fea0003800000 */
[----:B------:R-:W-:Y:S01]  /*0ce0*/  ISETP.NE.AND P0, PT, R20, 0x3, PT ;  /* 0x000000031400780c */ /* 0x000fe20003f05270 */
[----:B------:R-:W-:Y:S01]  /*0cf0*/  BSSY.RECONVERGENT B0, `(.L_x_267) ;  /* 0x0000034000007945 */ /* 0x000fe20003800200 */
[----:B------:R-:W-:-:S11]  /*0d00*/  IMAD.MOV.U32 R19, RZ, RZ, R11 ;  /* 0x000000ffff137224 */ /* 0x000fd600078e000b */
[----:B------:R-:W-:Y:S05]  /*0d10*/  @!P0 BRA `(.L_x_268) ;  /* 0x0000000000c48947 */ /* 0x000fea0003800000 */
[----:B------:R-:W-:Y:S01]  /*0d20*/  LOP3.LUT R16, R11, R6, RZ, 0x3c, !PT ;  /* 0x000000060b107212 */ /* 0x000fe200078e3cff */
[----:B------:R-:W-:Y:S01]  /*0d30*/  BSSY.RECONVERGENT B2, `(.L_x_269) ;  /* 0x000000d000027945 */ /* 0x000fe20003800200 */
[----:B------:R-:W-:Y:S02]  /*0d40*/  ISETP.NE.AND P1, PT, R20, RZ, PT ;  /* 0x000000ff1400720c */ /* 0x000fe40003f25270 */
[----:B------:R-:W-:-:S13]  /*0d50*/  ISETP.GT.U32.AND P0, PT, R16, R11, PT ;  /* 0x0000000b1000720c */ /* 0x000fda0003f04070 */
[----:B------:R-:W-:Y:S05]  /*0d60*/  @!P0 BRA `(.L_x_270) ;  /* 0x0000000000248947 */ /* 0x000fea0003800000 */
[----:B------:R-:W-:Y:S01]  /*0d70*/  LEA R16, R16, UR4, 0x2 ;  /* 0x0000000410107c11 */ /* 0x000fe2000f8e10ff */
[----:B------:R-:W-:Y:S01]  /*0d80*/  LDS R17, [R5] ;  /* 0x0000000005117984 */ /* 0x000fe20000000800 */
[----:B------:R-:W1:Y:S03]  /*0d90*/  LDCU UR5, c[0x0][0x3a0] ;  /* 0x00007400ff0577ac */ /* 0x000e660008000800 */
[----:B------:R-:W2:Y:S02]  /*0da0*/  LDS R18, [R16] ;  /* 0x0000000010127984 */ /* 0x000ea40000000800 */
[----:B--2---:R-:W-:-:S04]  /*0db0*/  ISETP.GT.U32.AND P0, PT, R17, R18, PT ;  /* 0x000000121100720c */ /* 0x004fc80003f04070 */
[----:B------:R-:W-:-:S04]  /*0dc0*/  SEL R15, RZ, 0x1, !P0 ;  /* 0x00000001ff0f7807 */ /* 0x000fc80004000000 */
[----:B-1----:R-:W-:-:S13]  /*0dd0*/  ISETP.NE.AND P0, PT, R15, UR5, PT ;  /* 0x000000050f007c0c */ /* 0x002fda000bf05270 */
[----:B------:R1:W-:Y:S04]  /*0de0*/  @!P0 STS [R5], R18 ;  /* 0x0000001205008388 */ /* 0x0003e80000000800 */
[----:B------:R1:W-:Y:S02]  /*0df0*/  @!P0 STS [R16], R17 ;  /* 0x0000001110008388 */ /* 0x0003e40000000800 */
.L_x_270:
[----:B0-----:R-:W-:Y:S05]  /*0e00*/  BSYNC.RECONVERGENT B2 ;  /* 0x0000000000027941 */ /* 0x001fea0003800200 */
.L_x_269:
[----:B------:R-:W-:Y:S01]  /*0e10*/  IMAD.MOV.U32 R19, RZ, RZ, R3 ;  /* 0x000000ffff137224 */ /* 0x000fe200078e0003 */
[----:B------:R-:W-:Y:S06]  /*0e20*/  @!P1 BRA `(.L_x_268) ;  /* 0x0000000000809947 */ /* 0x000fec0003800000 */
[----:B-1----:R-:W-:Y:S01]  /*0e30*/  LOP3.LUT R16, R3, R6, RZ, 0x3c, !PT ;  /* 0x0000000603107212 */ /* 0x002fe200078e3cff */
[----:B------:R-:W-:Y:S01]  /*0e40*/  BSSY.RECONVERGENT B2, `(.L_x_271) ;  /* 0x000000d000027945 */ /* 0x000fe20003800200 */
[----:B------:R-:W-:Y:S02]  /*0e50*/  ISETP.NE.AND P1, PT, R20, 0x1, PT ;  /* 0x000000011400780c */ /* 0x000fe40003f25270 */
[----:B------:R-:W-:-:S13]  /*0e60*/  ISETP.GT.U32.AND P0, PT, R16, R3, PT ;  /* 0x000000031000720c */ /* 0x000fda0003f04070 */
[----:B------:R-:W-:Y:S05]  /*0e70*/  @!P0 BRA `(.L_x_272) ;  /* 0x0000000000248947 */ /* 0x000fea0003800000 */
[----:B------:R-:W-:Y:S01]  /*0e80*/  LEA R16, R16, UR4, 0x2 ;  /* 0x0000000410107c11 */ /* 0x000fe2000f8e10ff */
[----:B------:R-:W-:Y:S01]  /*0e90*/  LDS R17, [R9] ;  /* 0x0000000009117984 */ /* 0x000fe20000000800 */
[----:B------:R-:W0:Y:S03]  /*0ea0*/  LDCU UR5, c[0x0][0x3a0] ;  /* 0x00007400ff0577ac */ /* 0x000e260008000800 */
[----:B------:R-:W1:Y:S02]  /*0eb0*/  LDS R18, [R16] ;  /* 0x0000000010127984 */ /* 0x000e640000000800 */
[----:B-1----:R-:W-:-:S04]  /*0ec0*/  ISETP.GT.U32.AND P0, PT, R17, R18, PT ;  /* 0x000000121100720c */ /* 0x002fc80003f04070 */
[----:B------:R-:W-:-:S04]  /*0ed0*/  SEL R15, RZ, 0x1, !P0 ;  /* 0x00000001ff0f7807 */ /* 0x000fc80004000000 */
[----:B0-----:R-:W-:-:S13]  /*0ee0*/  ISETP.NE.AND P0, PT, R15, UR5, PT ;  /* 0x000000050f007c0c */ /* 0x001fda000bf05270 */
[----:B------:R0:W-:Y:S04]  /*0ef0*/  @!P0 STS [R9], R18 ;  /* 0x0000001209008388 */ /* 0x0001e80000000800 */
[----:B------:R0:W-:Y:S02]  /*0f00*/  @!P0 STS [R16], R17 ;  /* 0x0000001110008388 */ /* 0x0001e40000000800 */
.L_x_272:
[----:B------:R-:W-:Y:S05]  /*0f10*/  BSYNC.RECONVERGENT B2 ;  /* 0x0000000000027941 */ /* 0x000fea0003800200 */
.L_x_271:
[----:B------:R-:W-:Y:S01]  /*0f20*/  IMAD.MOV.U32 R19, RZ, RZ, R7 ;  /* 0x000000ffff137224 */ /* 0x000fe200078e0007 */
[----:B------:R-:W-:Y:S06]  /*0f30*/  @!P1 BRA `(.L_x_268) ;  /* 0x00000000003c9947 */ /* 0x000fec0003800000 */
[----:B0-----:R-:W-:Y:S01]  /*0f40*/  LOP3.LUT R16, R7, R6, RZ, 0x3c, !PT ;  /* 0x0000000607107212 */ /* 0x001fe200078e3cff */
[----:B------:R-:W-:-:S03]  /*0f50*/  IMAD.MOV.U32 R19, RZ, RZ, R8 ;  /* 0x000000ffff137224 */ /* 0x000fc600078e0008 */
[----:B------:R-:W-:-:S13]  /*0f60*/  ISETP.GT.U32.AND P0, PT, R16, R7, PT ;  /* 0x000000071000720c */ /* 0x000fda0003f04070 */
[----:B------:R-:W-:Y:S05]  /*0f70*/  @!P0 BRA `(.L_x_268) ;  /* 0x00000000002c8947 */ /* 0x000fea0003800000 */
[----:B------:R-:W-:Y:S01]  /*0f80*/  LEA R16, R16, UR4, 0x2 ;  /* 0x0000000410107c11 */ /* 0x000fe2000f8e10ff */
[----:B------:R-:W-:Y:S01]  /*0f90*/  LDS R17, [R13] ;  /* 0x000000000d117984 */ /* 0x000fe20000000800 */
[----:B------:R-:W0:Y:S01]  /*0fa0*/  LDCU UR5, c[0x0][0x3a0] ;  /* 0x00007400ff0577ac */ /* 0x000e220008000800 */
[----:B------:R-:W-:Y:S02]  /*0fb0*/  IMAD.MOV.U32 R19, RZ, RZ, R8 ;  /* 0x000000ffff137224 */ /* 0x000fe400078e0008 */
[----:B------:R-:W1:Y:S02]  /*0fc0*/  LDS R18, [R16] ;  /* 0x0000000010127984 */ /* 0x000e640000000800 */
[----:B-1----:R-:W-:-:S04]  /*0fd0*/  ISETP.GT.U32.AND P0, PT, R17, R18, PT ;  /* 0x000000121100720c */ /* 0x002fc80003f04070 */
[----:B------:R-:W-:-:S04]  /*0fe0*/  SEL R15, RZ, 0x1, !P0 ;  /* 0x00000001ff0f7807 */ /* 0x000fc80004000000 */
[----:B0-----:R-:W-:-:S13]  /*0ff0*/  ISETP.NE.AND P0, PT, R15, UR5, PT ;  /* 0x000000050f007c0c */ /* 0x001fda000bf05270 */
[----:B------:R2:W-:Y:S01]  /*1000*/  @!P0 STS [R13], R18 ;  /* 0x000000120d008388 */ /* 0x0005e20000000800 */
[----:B------:R-:W-:-:S03]  /*1010*/  @!P0 IMAD.MOV.U32 R19, RZ, RZ, R8 ;  /* 0x000000ffff138224 */ /* 0x000fc600078e0008 */
[----:B------:R2:W-:Y:S04]  /*1020*/  @!P0 STS [R16], R17 ;  /* 0x0000001110008388 */ /* 0x0005e80000000800 */
.L_x_268:
[----:B0-----:R-:W-:Y:S05]  /*1030*/  BSYNC.RECONVERGENT B0 ;  /* 0x0000000000007941 */ /* 0x001fea0003800200 */
.L_x_267:
[----:B------:R-:W-:-:S13]  /*1040*/  ISETP.GE.U32.AND P0, PT, R4, 0x3, PT ;  /* 0x000000030400780c */ /* 0x000fda0003f06070 */
[----:B------:R-:W-:Y:S05]  /*1050*/  @!P0 BRA `(.L_x_266) ;  /* 0x0000000000f88947 */ /* 0x000fea0003800000 */
.L_x_281:
[-C--:B-12---:R-:W-:Y:S01]  /*1060*/  LOP3.LUT R16, R19, R6.reuse, RZ, 0x3c, !PT ;  /* 0x0000000613107212 */ /* 0x086fe200078e3cff */
[----:B------:R-:W-:Y:S01]  /*1070*/  IMAD.IADD R23, R2, 0x1, R19 ;  /* 0x0000000102177824 */ /* 0x000fe200078e0213 */
[----:B------:R-:W-:Y:S02]  /*1080*/  BSSY.RECONVERGENT B0, `(.L_x_273) ;  /* 0x000000f000007945 */ /* 0x000fe40003800200 */
[----:B------:R-:W-:Y:S01]  /*1090*/  ISETP.GT.U32.AND P0, PT, R16, R19, PT ;  /* 0x000000131000720c */ /* 0x000fe20003f04070 */
[C---:B------:R-:W-:Y:S01]  /*10a0*/  IMAD.IADD R17, R23.reuse, 0x1, R2 ;  /* 0x0000000117117824 */ /* 0x040fe200078e0202 */
[----:B------:R-:W-:-:S03]  /*10b0*/  LOP3.LUT R24, R23, R6, RZ, 0x3c, !PT ;  /* 0x0000000617187212 */ /* 0x000fc600078e3cff */
[----:B------:R-:W-:-:S08]  /*10c0*/  IMAD.IADD R15, R17, 0x1, R2 ;  /* 0x00000001110f7824 */ /* 0x000fd000078e0202 */
[----:B------:R-:W-:Y:S05]  /*10d0*/  @!P0 BRA `(.L_x_274) ;  /* 0x0000000000248947 */ /* 0x000fea0003800000 */
[----:B------:R-:W-:Y:S02]  /*10e0*/  LEA R18, R19, UR4, 0x2 ;  /* 0x0000000413127c11 */ /* 0x000fe4000f8e10ff */
[----:B------:R-:W-:-:S03]  /*10f0*/  LEA R19, R16, UR4, 0x2 ;  /* 0x0000000410137c11 */ /* 0x000fc6000f8e10ff */
[----:B------:R-:W-:Y:S04]  /*1100*/  LDS R22, [R18] ;  /* 0x0000000012167984 */ /* 0x000fe80000000800 */
[----:B------:R-:W0:Y:S02]  /*1110*/  LDS R21, [R19] ;  /* 0x0000000013157984 */ /* 0x000e240000000800 */
[----:B0-----:R-:W-:-:S04]  /*1120*/  ISETP.GT.U32.AND P0, PT, R22, R21, PT ;  /* 0x000000151600720c */ /* 0x001fc80003f04070 */
[----:B------:R-:W-:-:S04]  /*1130*/  SEL R16, RZ, 0x1, !P0 ;  /* 0x00000001ff107807 */ /* 0x000fc80004000000 */
[----:B------:R-:W-:-:S13]  /*1140*/  ISETP.NE.AND P0, PT, R16, UR6, PT ;  /* 0x0000000610007c0c */ /* 0x000fda000bf05270 */
[----:B------:R0:W-:Y:S04]  /*1150*/  @!P0 STS [R18], R21 ;  /* 0x0000001512008388 */ /* 0x0001e80000000800 */
[----:B------:R0:W-:Y:S02]  /*1160*/  @!P0 STS [R19], R22 ;  /* 0x0000001613008388 */ /* 0x0001e40000000800 */
.L_x_274:
[----:B------:R-:W-:Y:S05]  /*1170*/  BSYNC.RECONVERGENT B0 ;  /* 0x0000000000007941 */ /* 0x000fea0003800200 */
.L_x_273:
[----:B------:R-:W-:Y:S01]  /*1180*/  ISETP.GT.U32.AND P2, PT, R24, R23, PT ;  /* 0x000000171800720c */ /* 0x000fe20003f44070 */
[----:B------:R-:W-:Y:S01]  /*1190*/  BSSY.RECONVERGENT B0, `(.L_x_275) ;  /* 0x000000f000007945 */ /* 0x000fe20003800200 */
[-C--:B------:R-:W-:Y:S02]  /*11a0*/  LOP3.LUT R26, R17, R6.reuse, RZ, 0x3c, !PT ;  /* 0x00000006111a7212 */ /* 0x080fe400078e3cff */
[----:B------:R-:W-:Y:S02]  /*11b0*/  LOP3.LUT R16, R15, R6, RZ, 0x3c, !PT ;  /* 0x000000060f107212 */ /* 0x000fe400078e3cff */
[----:B------:R-:W-:Y:S02]  /*11c0*/  ISETP.GT.U32.AND P1, PT, R26, R17, PT ;  /* 0x000000111a00720c */ /* 0x000fe40003f24070 */
[----:B------:R-:W-:-:S05]  /*11d0*/  ISETP.GT.U32.AND P0, PT, R16, R15, PT ;  /* 0x0000000f1000720c */ /* 0x000fca0003f04070 */
[----:B------:R-:W-:Y:S08]  /*11e0*/  @!P2 BRA `(.L_x_276) ;  /* 0x000000000024a947 */ /* 0x000ff00003800000 */
[----:B------:R-:W-:Y:S02]  /*11f0*/  LEA R23, R23, UR4, 0x2 ;  /* 0x0000000417177c11 */ /* 0x000fe4000f8e10ff */
[----:B------:R-:W-:-:S03]  /*1200*/  LEA R24, R24, UR4, 0x2 ;  /* 0x0000000418187c11 */ /* 0x000fc6000f8e10ff */
[----:B0-----:R-:W-:Y:S04]  /*1210*/  LDS R19, [R23] ;  /* 0x0000000017137984 */ /* 0x001fe80000000800 */
[----:B------:R-:W0:Y:S02]  /*1220*/  LDS R22, [R24] ;  /* 0x0000000018167984 */ /* 0x000e240000000800 */
[----:B0-----:R-:W-:-:S04]  /*1230*/  ISETP.GT.U32.AND P2, PT, R19, R22, PT ;  /* 0x000000161300720c */ /* 0x001fc80003f44070 */
[----:B------:R-:W-:-:S04]  /*1240*/  SEL R18, RZ, 0x1, !P2 ;  /* 0x00000001ff127807 */ /* 0x000fc80005000000 */
[----:B------:R-:W-:-:S13]  /*1250*/  ISETP.NE.AND P2, PT, R18, UR6, PT ;  /* 0x0000000612007c0c */ /* 0x000fda000bf45270 */
[----:B------:R1:W-:Y:S04]  /*1260*/  @!P2 STS [R23], R22 ;  /* 0x000000161700a388 */ /* 0x0003e80000000800 */
[----:B------:R1:W-:Y:S02]  /*1270*/  @!P2 STS [R24], R19 ;  /* 0x000000131800a388 */ /* 0x0003e40000000800 */
.L_x_276:
[----:B------:R-:W-:Y:S05]  /*1280*/  BSYNC.RECONVERGENT B0 ;  /* 0x0000000000007941 */ /* 0x000fea0003800200 */
.L_x_275:
[----:B------:R-:W-:Y:S04]  /*1290*/  BSSY.RECONVERGENT B0, `(.L_x_277) ;  /* 0x000000b000007945 */ /* 0x000fe80003800200 */
[----:B------:R-:W-:Y:S05]  /*12a0*/  @!P1 BRA `(.L_x_278) ;  /* 0x0000000000249947 */ /* 0x000fea0003800000 */
[----:B0-----:R-:W-:Y:S02]  /*12b0*/  LEA R18, R17, UR4, 0x2 ;  /* 0x0000000411127c11 */ /* 0x001fe4000f8e10ff */
[----:B------:R-:W-:-:S03]  /*12c0*/  LEA R26, R26, UR4, 0x2 ;  /* 0x000000041a1a7c11 */ /* 0x000fc6000f8e10ff */
[----:B-1----:R-:W-:Y:S04]  /*12d0*/  LDS R19, [R18] ;  /* 0x0000000012137984 */ /* 0x002fe80000000800 */
[----:B------:R-:W0:Y:S02]  /*12e0*/  LDS R21, [R26] ;  /* 0x000000001a157984 */ /* 0x000e240000000800 */
[----:B0-----:R-:W-:-:S04]  /*12f0*/  ISETP.GT.U32.AND P1, PT, R19, R21, PT ;  /* 0x000000151300720c */ /* 0x001fc80003f24070 */
[----:B------:R-:W-:-:S04]  /*1300*/  SEL R17, RZ, 0x1, !P1 ;  /* 0x00000001ff117807 */ /* 0x000fc80004800000 */
[----:B------:R-:W-:-:S13]  /*1310*/  ISETP.NE.AND P1, PT, R17, UR6, PT ;  /* 0x0000000611007c0c */ /* 0x000fda000bf25270 */
[----:B------:R2:W-:Y:S04]  /*1320*/  @!P1 STS [R18], R21 ;  /* 0x0000001512009388 */ /* 0x0005e80000000800 */
[----:B------:R2:W-:Y:S02]  /*1330*/  @!P1 STS [R26], R19 ;  /* 0x000000131a009388 */ /* 0x0005e40000000800 */
.L_x_278:
[----:B------:R-:W-:Y:S05]  /*1340*/  BSYNC.RECONVERGENT B0 ;  /* 0x0000000000007941 */ /* 0x000fea0003800200 */
.L_x_277:
[----:B------:R-:W-:Y:S04]  /*1350*/  BSSY.RECONVERGENT B0, `(.L_x_279) ;  /* 0x000000b000007945 */ /* 0x000fe80003800200 */
[----:B------:R-:W-:Y:S05]  /*1360*/  @!P0 BRA `(.L_x_280) ;  /* 0x0000000000248947 */ /* 0x000fea0003800000 */
[----:B------:R-:W-:Y:S02]  /*1370*/  LEA R17, R15, UR4, 0x2 ;  /* 0x000000040f117c11 */ /* 0x000fe4000f8e10ff */
[----:B0-2---:R-:W-:-:S03]  /*1380*/  LEA R18, R16, UR4, 0x2 ;  /* 0x0000000410127c11 */ /* 0x005fc6000f8e10ff */
[----:B-1----:R-:W-:Y:S04]  /*1390*/  LDS R19, [R17] ;  /* 0x0000000011137984 */ /* 0x002fe80000000800 */
[----:B------:R-:W0:Y:S02]  /*13a0*/  LDS R22, [R18] ;  /* 0x0000000012167984 */ /* 0x000e240000000800 */
[----:B0-----:R-:W-:-:S04]  /*13b0*/  ISETP.GT.U32.AND P0, PT, R19, R22, PT ;  /* 0x000000161300720c */ /* 0x001fc80003f04070 */
[----:B------:R-:W-:-:S04]  /*13c0*/  SEL R16, RZ, 0x1, !P0 ;  /* 0x00000001ff107807 */ /* 0x000fc80004000000 */
[----:B------:R-:W-:-:S13]  /*13d0*/  ISETP.NE.AND P0, PT, R16, UR6, PT ;  /* 0x0000000610007c0c */ /* 0x000fda000bf05270 */
[----:B------:R3:W-:Y:S04]  /*13e0*/  @!P0 STS [R17], R22 ;  /* 0x0000001611008388 */ /* 0x0007e80000000800 */
[----:B------:R3:W-:Y:S02]  /*13f0*/  @!P0 STS [R18], R19 ;  /* 0x0000001312008388 */ /* 0x0007e40000000800 */
.L_x_280:
[----:B------:R-:W-:Y:S05]  /*1400*/  BSYNC.RECONVERGENT B0 ;  /* 0x0000000000007941 */ /* 0x000fea0003800200 */
.L_x_279:
[----:B0123--:R-:W-:-:S05]  /*1410*/  IMAD.IADD R19, R15, 0x1, R2 ;  /* 0x000000010f137824 */ /* 0x00ffca00078e0202 */
[----:B------:R-:W-:-:S13]  /*1420*/  ISETP.GE.U32.AND P0, PT, R19, R0, PT ;  /* 0x000000001300720c */ /* 0x000fda0003f06070 */
[----:B------:R-:W-:Y:S05]  /*1430*/  @!P0 BRA `(.L_x_281) ;  /* 0xfffffffc00088947 */ /* 0x000fea000383ffff */
.L_x_266:
[----:B0-----:R-:W-:Y:S05]  /*1440*/  BSYNC.RECONVERGENT B1 ;  /* 0x0000000000017941 */ /* 0x001fea0003800200 */
.L_x_265:
[----:B------:R-:W-:Y:S01]  /*1450*/  BAR.SYNC.DEFER_BLOCKING 0x0 ;  /* 0x0000000000007b1d */ /* 0x000fe20000010000 */
[----:B------:R-:W-:-:S13]  /*1460*/  ISETP.GE.U32.AND P0, PT, R14, 0x4, PT ;  /* 0x000000040e00780c */ /* 0x000fda0003f06070 */
[----:B------:R-:W-:Y:S05]  /*1470*/  @P0 BRA `(.L_x_282) ;  /* 0xfffffff800000947 */ /* 0x000fea000383ffff */
.L_x_264:
[----:B------:R-:W-:-:S13]  /*1480*/  ISETP.GE.U32.AND P0, PT, R11, R12, PT ;  /* 0x0000000c0b00720c */ /* 0x000fda0003f06070 */
[----:B------:R-:W-:Y:S05]  /*1490*/  @P0 EXIT ;  /* 0x000000000000094d */ /* 0x000fea0003800000 */
[----:B------:R-:W4:Y:S01]  /*14a0*/  S2UR UR5, SR_CgaCtaId ;  /* 0x00000000000579c3 */ /* 0x000f220000008800 */
[----:B------:R-:W-:Y:S01]  /*14b0*/  UMOV UR4, 0x400 ;  /* 0x0000040000047882 */ /* 0x000fe20000000000 */
[----:B------:R-:W2:Y:S06]  /*14c0*/  LDCU UR6, c[0x0][0x360] ;  /* 0x00006c00ff0677ac */ /* 0x000eac0008000800 */
[----:B01-3--:R-:W0:Y:S01]  /*14d0*/  LDC.64 R4, c[0x0][0x380] ;  /* 0x0000e000ff047b82 */ /* 0x00be220000000a00 */
[----:B--2-4-:R-:W-:-:S12]  /*14e0*/  ULEA UR4, UR5, UR4, 0x18 ;  /* 0x0000000405047291 */ /* 0x014fd8000f8ec0ff */
.L_x_283:
[C---:B------:R-:W-:Y:S01]  /*14f0*/  LEA R0, R11.reuse, UR4, 0x2 ;  /* 0x000000040b007c11 */ /* 0x040fe2000f8e10ff */
[----:B-1---5:R-:W-:Y:S02]  /*1500*/  IMAD.IADD R3, R10, 0x1, R11 ;  /* 0x000000010a037824 */ /* 0x022fe400078e020b */
[----:B------:R-:W-:Y:S02]  /*1510*/  VIADD R11, R11, UR6 ;  /* 0x000000060b0b7c36 */ /* 0x000fe40008000000 */
[----:B------:R-:W1:Y:S01]  /*1520*/  LDS R7, [R0] ;  /* 0x0000000000077984 */ /* 0x000e620000000800 */
[----:B0-----:R-:W-:Y:S02]  /*1530*/  IMAD.WIDE.U32 R2, R3, 0x4, R4 ;  /* 0x0000000403027825 */ /* 0x001fe400078e0004 */
[----:B------:R-:W-:-:S03]  /*1540*/  ISETP.GE.U32.AND P0, PT, R11, R12, PT ;  /* 0x0000000c0b00720c */ /* 0x000fc60003f06070 */
[----:B-1----:R1:W-:Y:S10]  /*1550*/  STG.E desc[UR8][R2.64], R7 ;  /* 0x0000000702007986 */ /* 0x0023f4000c101908 */
[----:B------:R-:W-:Y:S05]  /*1560*/  @!P0 BRA `(.L_x_283) ;  /* 0xfffffffc00e08947 */ /* 0x000fea000383ffff */
[----:B------:R-:W-:Y:S05]  /*1570*/  EXIT ;  /* 0x000000000000794d */ /* 0x000fea0003800000 */
.L_x_284:
        /* <DEDUP_REMOVED lines=16> */
.L_x_294:


//--------------------- .nv.shared._ZN3cub18CUB_300001_SM_10006detail10radix_sort29DeviceRadixSortOnesweepKernelINS1_5radix10policy_hubIjNS0_8NullTypeEyE10Policy1000ELNS0_9SortOrderE0EjS6_yiiNS1_21identity_decomposer_tEEEvPT5_SC_PT3_PKSD_PT1_PKSH_PT2_PKSL_T4_iiT6_ --------------------------
	.section	.nv.shared._ZN3cub18CUB_300001_SM_10006detail10radix_sort29DeviceRadixSortOnesweepKernelINS1_5radix10policy_hubIjNS0_8NullTypeEyE10Policy1000ELNS0_9SortOrderE0EjS6_yiiNS1_21identity_decomposer_tEEEvPT5_SC_PT3_PKSD_PT1_PKSH_PT2_PKSL_T4_iiT6_,"aw",@nobits
	.sectionflags	@""
	.align	16
.nv.shared._ZN3cub18CUB_300001_SM_10006detail10radix_sort29DeviceRadixSortOnesweepKernelINS1_5radix10policy_hubIjNS0_8NullTypeEyE10Policy1000ELNS0_9SortOrderE0EjS6_yiiNS1_21identity_decomposer_tEEEvPT5_SC_PT3_PKSD_PT1_PKSH_PT2_PKSL_T4_iiT6_:
	.zero		32256


//--------------------- .nv.shared.reserved.0     --------------------------
	.section	.nv.shared.reserved.0,"aw",@nobits
	.weak		__nv_reservedSMEM_offset_0_alias
	.size		__nv_reservedSMEM_offset_0_alias, 0, 64
	.other		__nv_reservedSMEM_offset_0_alias,@"STO_CUDA_RESERVED_SHARED STV_DEFAULT"
__nv_reservedSMEM_offset_0_alias:
	.zero		0
	.zero		64


//--------------------- .nv.global                --------------------------
	.section	.nv.global,"aw",@nobits
.nv.global:
	.type		_ZN34_INTERNAL_9671bcc6_4_k_cu_ccbb3be16thrust24THRUST_300001_SM_1000_NS12placeholders2_8E,@object
	.size		_ZN34_INTERNAL_9671bcc6_4_k_cu_ccbb3be16thrust24THRUST_300001_SM_1000_NS12placeholders2_8E,(_ZN34_INTERNAL_9671bcc6_4_k_cu_ccbb3be14cuda3std3__436_GLOBAL__N__9671bcc6_4_k_cu_ccbb3be16ignoreE - _ZN34_INTERNAL_9671bcc6_4_k_cu_ccbb3be16thrust24THRUST_300001_SM_1000_NS12placeholders2_8E)
_ZN34_INTERNAL_9671bcc6_4_k_cu_ccbb3be16thrust24THRUST_300001_SM_1000_NS12placeholders2_8E:
	.zero		1
	.type		_ZN34_INTERNAL_9671bcc6_4_k_cu_ccbb3be14cuda3std3__436_GLOBAL__N__9671bcc6_4_k_cu_ccbb3be16ignoreE,@object
	.size		_ZN34_INTERNAL_9671bcc6_4_k_cu_ccbb3be14cuda3std3__436_GLOBAL__N__9671bcc6_4_k_cu_ccbb3be16ignoreE,(_ZN34_INTERNAL_9671bcc6_4_k_cu_ccbb3be14cuda3std6ranges3__45__cpo4dataE - _ZN34_INTERNAL_9671bcc6_4_k_cu_ccbb3be14cuda3std3__436_GLOBAL__N__9671bcc6_4_k_cu_ccbb3be16ignoreE)
_ZN34_INTERNAL_9671bcc6_4_k_cu_ccbb3be14cuda3std3__436_GLOBAL__N__9671bcc6_4_k_cu_ccbb3be16ignoreE:
	.zero		1
	.type		_ZN34_INTERNAL_9671bcc6_4_k_cu_ccbb3be14cuda3std6ranges3__45__cpo4dataE,@object
	.size		_ZN34_INTERNAL_9671bcc6_4_k_cu_ccbb3be14cuda3std6ranges3__45__cpo4dataE,(_ZN34_INTERNAL_9671bcc6_4_k_cu_ccbb3be16thrust24THRUST_300001_SM_1000_NS6system3cpp3parE - _ZN34_INTERNAL_9671bcc6_4_k_cu_ccbb3be14cuda3std6ranges3__45__cpo4dataE)
_ZN34_INTERNAL_9671bcc6_4_k_cu_ccbb3be14cuda3std6ranges3__45__cpo4dataE:
	.zero		1
	.type		_ZN34_INTERNAL_9671bcc6_4_k_cu_ccbb3be16thrust24THRUST_300001_SM_1000_NS6system3cpp3parE,@object
	.size		_ZN34_INTERNAL_9671bcc6_4_k_cu_ccbb3be16thrust24THRUST_300001_SM_1000_NS6system3cpp3parE,(_ZN34_INTERNAL_9671bcc6_4_k_cu_ccbb3be14cuda3std3__45__cpo5beginE - _ZN34_INTERNAL_9671bcc6_4_k_cu_ccbb3be16thrust24THRUST_300001_SM_1000_NS6system3cpp3parE)
_ZN34_INTERNAL_9671bcc6_4_k_cu_ccbb3be16thrust24THRUST_300001_SM_1000_NS6system3cpp3parE:
	.zero		1
	.type		_ZN34_INTERNAL_9671bcc6_4_k_cu_ccbb3be14cuda3std3__45__cpo5beginE,@object
	.size		_ZN34_INTERNAL_9671bcc6_4_k_cu_ccbb3be14cuda3std3__45__cpo5beginE,(_ZN34_INTERNAL_9671bcc6_4_k_cu_ccbb3be14cuda3std6ranges3__45__cpo5beginE - _ZN34_INTERNAL_9671bcc6_4_k_cu_ccbb3be14cuda3std3__45__cpo5beginE)
_ZN34_INTERNAL_9671bcc6_4_k_cu_ccbb3be14cuda3std3__45__cpo5beginE:
	.zero		1
	.type		_ZN34_INTERNAL_9671bcc6_4_k_cu_ccbb3be14cuda3std6ranges3__45__cpo5beginE,@object
	.size		_ZN34_INTERNAL_9671bcc6_4_k_cu_ccbb3be14cuda3std6ranges3__45__cpo5beginE,(_ZN34_INTERNAL_9671bcc6_4_k_cu_ccbb3be16thrust24THRUST_300001_SM_1000_NS6deviceE - _ZN34_INTERNAL_9671bcc6_4_k_cu_ccbb3be14cuda3std6ranges3__45__cpo5beginE)
_ZN34_INTERNAL_9671bcc6_4_k_cu_ccbb3be14cuda3std6ranges3__45__cpo5beginE:
	.zero		1
	.type		_ZN34_INTERNAL_9671bcc6_4_k_cu_ccbb3be16thrust24THRUST_300001_SM_1000_NS6deviceE,@object
	.size		_ZN34_INTERNAL_9671bcc6_4_k_cu_ccbb3be16thrust24THRUST_300001_SM_1000_NS6deviceE,(_ZN34_INTERNAL_9671bcc6_4_k_cu_ccbb3be14cuda3std3__47nulloptE - _ZN34_INTERNAL_9671bcc6_4_k_cu_ccbb3be16thrust24THRUST_300001_SM_1000_NS6deviceE)
_ZN34_INTERNAL_9671bcc6_4_k_cu_ccbb3be16thrust24THRUST_300001_SM_1000_NS6deviceE:
	.zero		1
	.type		_ZN34_INTERNAL_9671bcc6_4_k_cu_ccbb3be14cuda3std3__47nulloptE,@object
	.size		_ZN34_INTERNAL_9671bcc6_4_k_cu_ccbb3be14cuda3std3__47nulloptE,(_ZN34_INTERNAL_9671bcc6_4_k_cu_ccbb3be14cuda3std6ranges3__45__cpo8distanceE - _ZN34_INTERNAL_9671bcc6_4_k_cu_ccbb3be14cuda3std3__47nulloptE)
_ZN34_INTERNAL_9671bcc6_4_k_cu_ccbb3be14cuda3std3__47nulloptE:
	.zero		1
	.type		_ZN34_INTERNAL_9671bcc6_4_k_cu_ccbb3be14cuda3std6ranges3__45__cpo8distanceE,@object
	.size		_ZN34_INTERNAL_9671bcc6_4_k_cu_ccbb3be14cuda3std6ranges3__45__cpo8distanceE,(_ZN34_INTERNAL_9671bcc6_4_k_cu_ccbb3be16thrust24THRUST_300001_SM_1000_NS12placeholders2_4E - _ZN34_INTERNAL_9671bcc6_4_k_cu_ccbb3be14cuda3std6ranges3__45__cpo8distanceE)
_ZN34_INTERNAL_9671bcc6_4_k_cu_ccbb3be14cuda3std6ranges3__45__cpo8distanceE:
	.zero		1
	.type		_ZN34_INTERNAL_9671bcc6_4_k_cu_ccbb3be16thrust24THRUST_300001_SM_1000_NS12placeholders2_4E,@object
	.size		_ZN34_INTERNAL_9671bcc6_4_k_cu_ccbb3be16thrust24THRUST_300001_SM_1000_NS12placeholders2_4E,(_ZN34_INTERNAL_9671bcc6_4_k_cu_ccbb3be14cuda3std3__45__cpo6rbeginE - _ZN34_INTERNAL_9671bcc6_4_k_cu_ccbb3be16thrust24THRUST_300001_SM_1000_NS12placeholders2_4E)
_ZN34_INTERNAL_9671bcc6_4_k_cu_ccbb3be16thrust24THRUST_300001_SM_1000_NS12placeholders2_4E:
	.zero		1
	.type		_ZN34_INTERNAL_9671bcc6_4_k_cu_ccbb3be14cuda3std3__45__cpo6rbeginE,@object
	.size		_ZN34_INTERNAL_9671bcc6_4_k_cu_ccbb3be14cuda3std3__45__cpo6rbeginE,(_ZN34_INTERNAL_9671bcc6_4_k_cu_ccbb3be14cuda3std6ranges3__45__cpo7advanceE - _ZN34_INTERNAL_9671bcc6_4_k_cu_ccbb3be14cuda3std3__45__cpo6rbeginE)
_ZN34_INTERNAL_9671bcc6_4_k_cu_ccbb3be14cuda3std3__45__cpo6rbeginE:
	.zero		1
	.type		_ZN34_INTERNAL_9671bcc6_4_k_cu_ccbb3be14cuda3std6ranges3__45__cpo7advanceE,@object
	.size		_ZN34_INTERNAL_9671bcc6_4_k_cu_ccbb3be14cuda3std6ranges3__45__cpo7advanceE,(_ZN34_INTERNAL_9671bcc6_4_k_cu_ccbb3be16thrust24THRUST_300001_SM_1000_NS12placeholders3_10E - _ZN34_INTERNAL_9671bcc6_4_k_cu_ccbb3be14cuda3std6ranges3__45__cpo7advanceE)
_ZN34_INTERNAL_9671bcc6_4_k_cu_ccbb3be14cuda3std6ranges3__45__cpo7advanceE:
	.zero		1
	.type		_ZN34_INTERNAL_9671bcc6_4_k_cu_ccbb3be16thrust24THRUST_300001_SM_1000_NS12placeholders3_10E,@object
	.size		_ZN34_INTERNAL_9671bcc6_4_k_cu_ccbb3be16thrust24THRUST_300001_SM_1000_NS12placeholders3_10E,(_ZN34_INTERNAL_9671bcc6_4_k_cu_ccbb3be14cuda3std3__48in_placeE - _ZN34_INTERNAL_9671bcc6_4_k_cu_ccbb3be16thrust24THRUST_300001_SM_1000_NS12placeholders3_10E)
_ZN34_INTERNAL_9671bcc6_4_k_cu_ccbb3be16thrust24THRUST_300001_SM_1000_NS12placeholders3_10E:
	.zero		1
	.type		_ZN34_INTERNAL_9671bcc6_4_k_cu_ccbb3be14cuda3std3__48in_placeE,@object
	.size		_ZN34_INTERNAL_9671bcc6_4_k_cu_ccbb3be14cuda3std3__48in_placeE,(_ZN34_INTERNAL_9671bcc6_4_k_cu_ccbb3be14cuda3std6ranges3__45__cpo4sizeE - _ZN34_INTERNAL_9671bcc6_4_k_cu_ccbb3be14cuda3std3__48in_placeE)
_ZN34_INTERNAL_9671bcc6_4_k_cu_ccbb3be14cuda3std3__48in_placeE:
	.zero		1
	.type		_ZN34_INTERNAL_9671bcc6_4_k_cu_ccbb3be14cuda3std6ranges3__45__cpo4sizeE,@object
	.size		_ZN34_INTERNAL_9671bcc6_4_k_cu_ccbb3be14cuda3std6ranges3__45__cpo4sizeE,(_ZN34_INTERNAL_9671bcc6_4_k_cu_ccbb3be16thrust24THRUST_300001_SM_1000_NS12placeholders2_2E - _ZN34_INTERNAL_9671bcc6_4_k_cu_ccbb3be14cuda3std6ranges3__45__cpo4sizeE)
_ZN34_INTERNAL_9671bcc6_4_k_cu_ccbb3be14cuda3std6ranges3__45__cpo4sizeE:
	.zero		1
	.type		_ZN34_INTERNAL_9671bcc6_4_k_cu_ccbb3be16thrust24THRUST_300001_SM_1000_NS12placeholders2_2E,@object
	.size		_ZN34_INTERNAL_9671bcc6_4_k_cu_ccbb3be16thrust24THRUST_300001_SM_1000_NS12placeholders2_2E,(_ZN34_INTERNAL_9671bcc6_4_k_cu_ccbb3be14cuda3std3__45__cpo6cbeginE - _ZN34_INTERNAL_9671bcc6_4_k_cu_ccbb3be16thrust24THRUST_300001_SM_1000_NS12placeholders2_2E)
_ZN34_INTERNAL_9671bcc6_4_k_cu_ccbb3be16thrust24THRUST_300001_SM_1000_NS12placeholders2_2E:
	.zero		1
	.type		_ZN34_INTERNAL_9671bcc6_4_k_cu_ccbb3be14cuda3std3__45__cpo6cbeginE,@object
	.size		_ZN34_INTERNAL_9671bcc6_4_k_cu_ccbb3be14cuda3std3__45__cpo6cbeginE,(_ZN34_INTERNAL_9671bcc6_4_k_cu_ccbb3be14cuda3std6ranges3__45__cpo6cbeginE - _ZN34_INTERNAL_9671bcc6_4_k_cu_ccbb3be14cuda3std3__45__cpo6cbeginE)
_ZN34_INTERNAL_9671bcc6_4_k_cu_ccbb3be14cuda3std3__45__cpo6cbeginE:
	.zero		1
	.type		_ZN34_INTERNAL_9671bcc6_4_k_cu_ccbb3be14cuda3std6ranges3__45__cpo6cbeginE,@object
	.size		_ZN34_INTERNAL_9671bcc6_4_k_cu_ccbb3be14cuda3std6ranges3__45__cpo6cbeginE,(_ZN34_INTERNAL_9671bcc6_4_k_cu_ccbb3be16thrust24THRUST_300001_SM_1000_NS12placeholders2_6E - _ZN34_INTERNAL_9671bcc6_4_k_cu_ccbb3be14cuda3std6ranges3__45__cpo6cbeginE)
_ZN34_INTERNAL_9671bcc6_4_k_cu_ccbb3be14cuda3std6ranges3__45__cpo6cbeginE:
	.zero		1
	.type		_ZN34_INTERNAL_9671bcc6_4_k_cu_ccbb3be16thrust24THRUST_300001_SM_1000_NS12placeholders2_6E,@object
	.size		_ZN34_INTERNAL_9671bcc6_4_k_cu_ccbb3be16thrust24THRUST_300001_SM_1000_NS12placeholders2_6E,(_ZN34_INTERNAL_9671bcc6_4_k_cu_ccbb3be14cuda3std3__45__cpo7crbeginE - _ZN34_INTERNAL_9671bcc6_4_k_cu_ccbb3be16thrust24THRUST_300001_SM_1000_NS12placeholders2_6E)
_ZN34_INTERNAL_9671bcc6_4_k_cu_ccbb3be16thrust24THRUST_300001_SM_1000_NS12placeholders2_6E:
	.zero		1
	.type		_ZN34_INTERNAL_9671bcc6_4_k_cu_ccbb3be14cuda3std3__45__cpo7crbeginE,@object
	.size		_ZN34_INTERNAL_9671bcc6_4_k_cu_ccbb3be14cuda3std3__45__cpo7crbeginE,(_ZN34_INTERNAL_9671bcc6_4_k_cu_ccbb3be14cuda3std6ranges3__45__cpo4nextE - _ZN34_INTERNAL_9671bcc6_4_k_cu_ccbb3be14cuda3std3__45__cpo7crbeginE)
_ZN34_INTERNAL_9671bcc6_4_k_cu_ccbb3be14cuda3std3__45__cpo7crbeginE:
	.zero		1
	.type		_ZN34_INTERNAL_9671bcc6_4_k_cu_ccbb3be14cuda3std6ranges3__45__cpo4nextE,@object
	.size		_ZN34_INTERNAL_9671bcc6_4_k_cu_ccbb3be14cuda3std6ranges3__45__cpo4nextE,(_ZN34_INTERNAL_9671bcc6_4_k_cu_ccbb3be14cuda3std6ranges3__45__cpo4swapE - _ZN34_INTERNAL_9671bcc6_4_k_cu_ccbb3be14cuda3std6ranges3__45__cpo4nextE)
_ZN34_INTERNAL_9671bcc6_4_k_cu_ccbb3be14cuda3std6ranges3__45__cpo4nextE:
	.zero		1
	.type		_ZN34_INTERNAL_9671bcc6_4_k_cu_ccbb3be14cuda3std6ranges3__45__cpo4swapE,@object
	.size		_ZN34_INTERNAL_9671bcc6_4_k_cu_ccbb3be14cuda3std6ranges3__45__cpo4swapE,(_ZN34_INTERNAL_9671bcc6_4_k_cu_ccbb3be16thrust24THRUST_300001_SM_1000_NS8cuda_cub10par_nosyncE - _ZN34_INTERNAL_9671bcc6_4_k_cu_ccbb3be14cuda3std6ranges3__45__cpo4swapE)
_ZN34_INTERNAL_9671bcc6_4_k_cu_ccbb3be14cuda3std6ranges3__45__cpo4swapE:
	.zero		1
	.type		_ZN34_INTERNAL_9671bcc6_4_k_cu_ccbb3be16thrust24THRUST_300001_SM_1000_NS8cuda_cub10par_nosyncE,@object
	.size		_ZN34_INTERNAL_9671bcc6_4_k_cu_ccbb3be16thrust24THRUST_300001_SM_1000_NS8cuda_cub10par_nosyncE,(_ZN34_INTERNAL_9671bcc6_4_k_cu_ccbb3be16thrust24THRUST_300001_SM_1000_NS3seqE - _ZN34_INTERNAL_9671bcc6_4_k_cu_ccbb3be16thrust24THRUST_300001_SM_1000_NS8cuda_cub10par_nosyncE)
_ZN34_INTERNAL_9671bcc6_4_k_cu_ccbb3be16thrust24THRUST_300001_SM_1000_NS8cuda_cub10par_nosyncE:
	.zero		1
	.type		_ZN34_INTERNAL_9671bcc6_4_k_cu_ccbb3be16thrust24THRUST_300001_SM_1000_NS3seqE,@object
	.size		_ZN34_INTERNAL_9671bcc6_4_k_cu_ccbb3be16thrust24THRUST_300001_SM_1000_NS3seqE,(_ZN34_INTERNAL_9671bcc6_4_k_cu_ccbb3be14cuda3std3__420unreachable_sentinelE - _ZN34_INTERNAL_9671bcc6_4_k_cu_ccbb3be16thrust24THRUST_300001_SM_1000_NS3seqE)
_ZN34_INTERNAL_9671bcc6_4_k_cu_ccbb3be16thrust24THRUST_300001_SM_1000_NS3seqE:
	.zero		1
	.type		_ZN34_INTERNAL_9671bcc6_4_k_cu_ccbb3be14cuda3std3__420unreachable_sentinelE,@object
	.size		_ZN34_INTERNAL_9671bcc6_4_k_cu_ccbb3be14cuda3std3__420unreachable_sentinelE,(_ZN34_INTERNAL_9671bcc6_4_k_cu_ccbb3be14cuda3std6ranges3__45__cpo5ssizeE - _ZN34_INTERNAL_9671bcc6_4_k_cu_ccbb3be14cuda3std3__420unreachable_sentinelE)
_ZN34_INTERNAL_9671bcc6_4_k_cu_ccbb3be14cuda3std3__420unreachable_sentinelE:
	.zero		1
	.type		_ZN34_INTERNAL_9671bcc6_4_k_cu_ccbb3be14cuda3std6ranges3__45__cpo5ssizeE,@object
	.size		_ZN34_INTERNAL_9671bcc6_4_k_cu_ccbb3be14cuda3std6ranges3__45__cpo5ssizeE,(_ZN34_INTERNAL_9671bcc6_4_k_cu_ccbb3be16thrust24THRUST_300001_SM_1000_NS12placeholders2_3E - _ZN34_INTERNAL_9671bcc6_4_k_cu_ccbb3be14cuda3std6ranges3__45__cpo5ssizeE)
_ZN34_INTERNAL_9671bcc6_4_k_cu_ccbb3be14cuda3std6ranges3__45__cpo5ssizeE:
	.zero		1
	.type		_ZN34_INTERNAL_9671bcc6_4_k_cu_ccbb3be16thrust24THRUST_300001_SM_1000_NS12placeholders2_3E,@object
	.size		_ZN34_INTERNAL_9671bcc6_4_k_cu_ccbb3be16thrust24THRUST_300001_SM_1000_NS12placeholders2_3E,(_ZN34_INTERNAL_9671bcc6_4_k_cu_ccbb3be14cuda3std3__45__cpo4cendE - _ZN34_INTERNAL_9671bcc6_4_k_cu_ccbb3be16thrust24THRUST_300001_SM_1000_NS12placeholders2_3E)
_ZN34_INTERNAL_9671bcc6_4_k_cu_ccbb3be16thrust24THRUST_300001_SM_1000_NS12placeholders2_3E:
	.zero		1
	.type		_ZN34_INTERNAL_9671bcc6_4_k_cu_ccbb3be14cuda3std3__45__cpo4cendE,@object
	.size		_ZN34_INTERNAL_9671bcc6_4_k_cu_ccbb3be14cuda3std3__45__cpo4cendE,(_ZN34_INTERNAL_9671bcc6_4_k_cu_ccbb3be14cuda3std6ranges3__45__cpo4cendE - _ZN34_INTERNAL_9671bcc6_4_k_cu_ccbb3be14cuda3std3__45__cpo4cendE)
_ZN34_INTERNAL_9671bcc6_4_k_cu_ccbb3be14cuda3std3__45__cpo4cendE:
	.zero		1
	.type		_ZN34_INTERNAL_9671bcc6_4_k_cu_ccbb3be14cuda3std6ranges3__45__cpo4cendE,@object
	.size		_ZN34_INTERNAL_9671bcc6_4_k_cu_ccbb3be14cuda3std6ranges3__45__cpo4cendE,(_ZN34_INTERNAL_9671bcc6_4_k_cu_ccbb3be16thrust24THRUST_300001_SM_1000_NS12placeholders2_7E - _ZN34_INTERNAL_9671bcc6_4_k_cu_ccbb3be14cuda3std6ranges3__45__cpo4cendE)
_ZN34_INTERNAL_9671bcc6_4_k_cu_ccbb3be14cuda3std6ranges3__45__cpo4cendE:
	.zero		1
	.type		_ZN34_INTERNAL_9671bcc6_4_k_cu_ccbb3be16thrust24THRUST_300001_SM_1000_NS12placeholders2_7E,@object
	.size		_ZN34_INTERNAL_9671bcc6_4_k_cu_ccbb3be16thrust24THRUST_300001_SM_1000_NS12placeholders2_7E,(_ZN34_INTERNAL_9671bcc6_4_k_cu_ccbb3be14cuda3std3__45__cpo5crendE - _ZN34_INTERNAL_9671bcc6_4_k_cu_ccbb3be16thrust24THRUST_300001_SM_1000_NS12placeholders2_7E)
_ZN34_INTERNAL_9671bcc6_4_k_cu_ccbb3be16thrust24THRUST_300001_SM_1000_NS12placeholders2_7E:
	.zero		1
	.type		_ZN34_INTERNAL_9671bcc6_4_k_cu_ccbb3be14cuda3std3__45__cpo5crendE,@object
	.size		_ZN34_INTERNAL_9671bcc6_4_k_cu_ccbb3be14cuda3std3__45__cpo5crendE,(_ZN34_INTERNAL_9671bcc6_4_k_cu_ccbb3be14cuda3std6ranges3__45__cpo4prevE - _ZN34_INTERNAL_9671bcc6_4_k_cu_ccbb3be14cuda3std3__45__cpo5crendE)
_ZN34_INTERNAL_9671bcc6_4_k_cu_ccbb3be14cuda3std3__45__cpo5crendE:
	.zero		1
	.type		_ZN34_INTERNAL_9671bcc6_4_k_cu_ccbb3be14cuda3std6ranges3__45__cpo4prevE,@object
	.size		_ZN34_INTERNAL_9671bcc6_4_k_cu_ccbb3be14cuda3std6ranges3__45__cpo4prevE,(_ZN34_INTERNAL_9671bcc6_4_k_cu_ccbb3be14cuda3std6ranges3__45__cpo9iter_moveE - _ZN34_INTERNAL_9671bcc6_4_k_cu_ccbb3be14cuda3std6ranges3__45__cpo4prevE)
_ZN34_INTERNAL_9671bcc6_4_k_cu_ccbb3be14cuda3std6ranges3__45__cpo4prevE:
	.zero		1
	.type		_ZN34_INTERNAL_9671bcc6_4_k_cu_ccbb3be14cuda3std6ranges3__45__cpo9iter_moveE,@object
	.size		_ZN34_INTERNAL_9671bcc6_4_k_cu_ccbb3be14cuda3std6ranges3__45__cpo9iter_moveE,(_ZN34_INTERNAL_9671bcc6_4_k_cu_ccbb3be16thrust24THRUST_300001_SM_1000_NS6system6detail10sequential3seqE - _ZN34_INTERNAL_9671bcc6_4_k_cu_ccbb3be14cuda3std6ranges3__45__cpo9iter_moveE)
_ZN34_INTERNAL_9671bcc6_4_k_cu_ccbb3be14cuda3std6ranges3__45__cpo9iter_moveE:
	.zero		1
	.type		_ZN34_INTERNAL_9671bcc6_4_k_cu_ccbb3be16thrust24THRUST_300001_SM_1000_NS6system6detail10sequential3seqE,@object
	.size		_ZN34_INTERNAL_9671bcc6_4_k_cu_ccbb3be16thrust24THRUST_300001_SM_1000_NS6system6detail10sequential3seqE,(_ZN34_INTERNAL_9671bcc6_4_k_cu_ccbb3be16thrust24THRUST_300001_SM_1000_NS12placeholders2_9E - _ZN34_INTERNAL_9671bcc6_4_k_cu_ccbb3be16thrust24THRUST_300001_SM_1000_NS6system6detail10sequential3seqE)
_ZN34_INTERNAL_9671bcc6_4_k_cu_ccbb3be16thrust24THRUST_300001_SM_1000_NS6system6detail10sequential3seqE:
	.zero		1
	.type		_ZN34_INTERNAL_9671bcc6_4_k_cu_ccbb3be16thrust24THRUST_300001_SM_1000_NS12placeholders2_9E,@object
	.size		_ZN34_INTERNAL_9671bcc6_4_k_cu_ccbb3be16thrust24THRUST_300001_SM_1000_NS12placeholders2_9E,(_ZN34_INTERNAL_9671bcc6_4_k_cu_ccbb3be14cuda3std3__419piecewise_constructE - _ZN34_INTERNAL_9671bcc6_4_k_cu_ccbb3be16thrust24THRUST_300001_SM_1000_NS12placeholders2_9E)
_ZN34_INTERNAL_9671bcc6_4_k_cu_ccbb3be16thrust24THRUST_300001_SM_1000_NS12placeholders2_9E:
	.zero		1
	.type		_ZN34_INTERNAL_9671bcc6_4_k_cu_ccbb3be14cuda3std3__419piecewise_constructE,@object
	.size		_ZN34_INTERNAL_9671bcc6_4_k_cu_ccbb3be14cuda3std3__419piecewise_constructE,(_ZN34_INTERNAL_9671bcc6_4_k_cu_ccbb3be14cuda3std6ranges3__45__cpo5cdataE - _ZN34_INTERNAL_9671bcc6_4_k_cu_ccbb3be14cuda3std3__419piecewise_constructE)
_ZN34_INTERNAL_9671bcc6_4_k_cu_ccbb3be14cuda3std3__419piecewise_constructE:
	.zero		1
	.type		_ZN34_INTERNAL_9671bcc6_4_k_cu_ccbb3be14cuda3std6ranges3__45__cpo5cdataE,@object
	.size		_ZN34_INTERNAL_9671bcc6_4_k_cu_ccbb3be14cuda3std6ranges3__45__cpo5cdataE,(_ZN34_INTERNAL_9671bcc6_4_k_cu_ccbb3be16thrust24THRUST_300001_SM_1000_NS12placeholders2_1E - _ZN34_INTERNAL_9671bcc6_4_k_cu_ccbb3be14cuda3std6ranges3__45__cpo5cdataE)
_ZN34_INTERNAL_9671bcc6_4_k_cu_ccbb3be14cuda3std6ranges3__45__cpo5cdataE:
	.zero		1
	.type		_ZN34_INTERNAL_9671bcc6_4_k_cu_ccbb3be16thrust24THRUST_300001_SM_1000_NS12placeholders2_1E,@object
	.size		_ZN34_INTERNAL_9671bcc6_4_k_cu_ccbb3be16thrust24THRUST_300001_SM_1000_NS12placeholders2_1E,(_ZN34_INTERNAL_9671bcc6_4_k_cu_ccbb3be14cuda3std3__45__cpo3endE - _ZN34_INTERNAL_9671bcc6_4_k_cu_ccbb3be16thrust24THRUST_300001_SM_1000_NS12placeholders2_1E)
_ZN34_INTERNAL_9671bcc6_4_k_cu_ccbb3be16thrust24THRUST_300001_SM_1000_NS12placeholders2_1E:
	.zero		1
	.type		_ZN34_INTERNAL_9671bcc6_4_k_cu_ccbb3be14cuda3std3__45__cpo3endE,@object
	.size		_ZN34_INTERNAL_9671bcc6_4_k_cu_ccbb3be14cuda3std3__45__cpo3endE,(_ZN34_INTERNAL_9671bcc6_4_k_cu_ccbb3be14cuda3std6ranges3__45__cpo3endE - _ZN34_INTERNAL_9671bcc6_4_k_cu_ccbb3be14cuda3std3__45__cpo3endE)
_ZN34_INTERNAL_9671bcc6_4_k_cu_ccbb3be14cuda3std3__45__cpo3endE:
	.zero		1
	.type		_ZN34_INTERNAL_9671bcc6_4_k_cu_ccbb3be14cuda3std6ranges3__45__cpo3endE,@object
	.size		_ZN34_INTERNAL_9671bcc6_4_k_cu_ccbb3be14cuda3std6ranges3__45__cpo3endE,(_ZN34_INTERNAL_9671bcc6_4_k_cu_ccbb3be16thrust24THRUST_300001_SM_1000_NS12placeholders2_5E - _ZN34_INTERNAL_9671bcc6_4_k_cu_ccbb3be14cuda3std6ranges3__45__cpo3endE)
_ZN34_INTERNAL_9671bcc6_4_k_cu_ccbb3be14cuda3std6ranges3__45__cpo3endE:
	.zero		1
	.type		_ZN34_INTERNAL_9671bcc6_4_k_cu_ccbb3be16thrust24THRUST_300001_SM_1000_NS12placeholders2_5E,@object
	.size		_ZN34_INTERNAL_9671bcc6_4_k_cu_ccbb3be16thrust24THRUST_300001_SM_1000_NS12placeholders2_5E,(_ZN34_INTERNAL_9671bcc6_4_k_cu_ccbb3be14cuda3std3__45__cpo4rendE - _ZN34_INTERNAL_9671bcc6_4_k_cu_ccbb3be16thrust24THRUST_300001_SM_1000_NS12placeholders2_5E)
_ZN34_INTERNAL_9671bcc6_4_k_cu_ccbb3be16thrust24THRUST_300001_SM_1000_NS12placeholders2_5E:
	.zero		1
	.type		_ZN34_INTERNAL_9671bcc6_4_k_cu_ccbb3be14cuda3std3__45__cpo4rendE,@object
	.size		_ZN34_INTERNAL_9671bcc6_4_k_cu_ccbb3be14cuda3std3__45__cpo4rendE,(_ZN34_INTERNAL_9671bcc6_4_k_cu_ccbb3be14cuda3std6ranges3__45__cpo9iter_swapE - _ZN34_INTERNAL_9671bcc6_4_k_cu_ccbb3be14cuda3std3__45__cpo4rendE)
_ZN34_INTERNAL_9671bcc6_4_k_cu_ccbb3be14cuda3std3__45__cpo4rendE:
	.zero		1
	.type		_ZN34_INTERNAL_9671bcc6_4_k_cu_ccbb3be14cuda3std6ranges3__45__cpo9iter_swapE,@object
	.size		_ZN34_INTERNAL_9671bcc6_4_k_cu_ccbb3be14cuda3std6ranges3__45__cpo9iter_swapE,(_ZN34_INTERNAL_9671bcc6_4_k_cu_ccbb3be14cuda3std3__48unexpectE - _ZN34_INTERNAL_9671bcc6_4_k_cu_ccbb3be14cuda3std6ranges3__45__cpo9iter_swapE)
_ZN34_INTERNAL_9671bcc6_4_k_cu_ccbb3be14cuda3std6ranges3__45__cpo9iter_swapE:
	.zero		1
	.type		_ZN34_INTERNAL_9671bcc6_4_k_cu_ccbb3be14cuda3std3__48unexpectE,@object
	.size		_ZN34_INTERNAL_9671bcc6_4_k_cu_ccbb3be14cuda3std3__48unexpectE,(_ZN34_INTERNAL_9671bcc6_4_k_cu_ccbb3be16thrust24THRUST_300001_SM_1000_NS8cuda_cub3parE - _ZN34_INTERNAL_9671bcc6_4_k_cu_ccbb3be14cuda3std3__48unexpectE)
_ZN34_INTERNAL_9671bcc6_4_k_cu_ccbb3be14cuda3std3__48unexpectE:
	.zero		1
	.type		_ZN34_INTERNAL_9671bcc6_4_k_cu_ccbb3be16thrust24THRUST_300001_SM_1000_NS8cuda_cub3parE,@object
	.size		_ZN34_INTERNAL_9671bcc6_4_k_cu_ccbb3be16thrust24THRUST_300001_SM_1000_NS8cuda_cub3parE,(.L_29 - _ZN34_INTERNAL_9671bcc6_4_k_cu_ccbb3be16thrust24THRUST_300001_SM_1000_NS8cuda_cub3parE)
_ZN34_INTERNAL_9671bcc6_4_k_cu_ccbb3be16thrust24THRUST_300001_SM_1000_NS8cuda_cub3parE:
	.zero		1
.L_29:


//--------------------- .nv.shared._ZN3cub18CUB_300001_SM_10006detail10radix_sort33DeviceRadixSortExclusiveSumKernelINS1_5radix10policy_hubIjNS0_8NullTypeEyE10Policy1000EyEEvPT0_ --------------------------
	.section	.nv.shared._ZN3cub18CUB_300001_SM_10006detail10radix_sort33DeviceRadixSortExclusiveSumKernelINS1_5radix10policy_hubIjNS0_8NullTypeEyE10Policy1000EyEEvPT0_,"aw",@nobits
	.sectionflags	@""
	.align	16
.nv.shared._ZN3cub18CUB_300001_SM_10006detail10radix_sort33DeviceRadixSortExclusiveSumKernelINS1_5radix10policy_hubIjNS0_8NullTypeEyE10Policy1000EyEEvPT0_:
	.zero		3360


//--------------------- .nv.shared._ZN3cub18CUB_300001_SM_10006detail10radix_sort30DeviceRadixSortHistogramKernelINS1_5radix10policy_hubIjNS0_8NullTypeEyE10Policy1000ELNS0_9SortOrderE0EjyNS1_21identity_decomposer_tEEEvPT2_PKT1_SB_iiT3_ --------------------------
	.section	.nv.shared._ZN3cub18CUB_300001_SM_10006detail10radix_sort30DeviceRadixSortHistogramKernelINS1_5radix10policy_hubIjNS0_8NullTypeEyE10Policy1000ELNS0_9SortOrderE0EjyNS1_21identity_decomposer_tEEEvPT2_PKT1_SB_iiT3_,"aw",@nobits
	.sectionflags	@""
	.align	16
.nv.shared._ZN3cub18CUB_300001_SM_10006detail10radix_sort30DeviceRadixSortHistogramKernelINS1_5radix10policy_hubIjNS0_8NullTypeEyE10Policy1000ELNS0_9SortOrderE0EjyNS1_21identity_decomposer_tEEEvPT2_PKT1_SB_iiT3_:
	.zero		5120


//--------------------- .nv.shared._ZN3cub18CUB_300001_SM_10006detail10radix_sort31DeviceRadixSortSingleTileKernelINS1_5radix10policy_hubIjNS0_8NullTypeEyE10Policy1000ELNS0_9SortOrderE0EjS6_yNS1_21identity_decomposer_tEEEvPKT1_PSB_PKT2_PSF_T3_iiT4_ --------------------------
	.section	.nv.shared._ZN3cub18CUB_300001_SM_10006detail10radix_sort31DeviceRadixSortSingleTileKernelINS1_5radix10policy_hubIjNS0_8NullTypeEyE10Policy1000ELNS0_9SortOrderE0EjS6_yNS1_21identity_decomposer_tEEEvPKT1_PSB_PKT2_PSF_T3_iiT4_,"aw",@nobits
	.sectionflags	@""
	.align	16
.nv.shared._ZN3cub18CUB_300001_SM_10006detail10radix_sort31DeviceRadixSortSingleTileKernelINS1_5radix10policy_hubIjNS0_8NullTypeEyE10Policy1000ELNS0_9SortOrderE0EjS6_yNS1_21identity_decomposer_tEEEvPKT1_PSB_PKT2_PSF_T3_iiT4_:
	.zero		34880


//--------------------- .nv.shared._ZN3cub18CUB_300001_SM_10006detail11EmptyKernelIvEEvv --------------------------
	.section	.nv.shared._ZN3cub18CUB_300001_SM_10006detail11EmptyKernelIvEEvv,"aw",@nobits
	.sectionflags	@""
	.align	16
	.zero		1024


//--------------------- .nv.shared._Z15PartitionKernelPjS_S_iS_S_ijji --------------------------
	.section	.nv.shared._Z15PartitionKernelPjS_S_iS_S_ijji,"aw",@nobits
	.sectionflags	@""
	.align	16
	.zero		1024


//--------------------- .nv.shared._Z14verticalScanHHPjS_ii --------------------------
	.section	.nv.shared._Z14verticalScanHHPjS_ii,"aw",@nobits
	.sectionflags	@""
	.align	16
	.zero		1024


//--------------------- .nv.shared._Z15globalHistoScanPjS_i --------------------------
	.section	.nv.shared._Z15globalHistoScanPjS_i,"aw",@nobits
	.sectionflags	@""
	.align	16
	.zero		1024


//--------------------- .nv.shared._Z19blockAndGlobalHistoPjS_iS_ijj --------------------------
	.section	.nv.shared._Z19blockAndGlobalHistoPjS_iS_ijj,"aw",@nobits
	.sectionflags	@""
	.align	16
	.zero		1024


//--------------------- .nv.shared._Z26segmentedBitonicSortKernelPjS_S_S_j --------------------------
	.section	.nv.shared._Z26segmentedBitonicSortKernelPjS_S_S_j,"aw",@nobits
	.sectionflags	@""
	.align	16
	.zero		1024


//--------------------- .nv.constant0._ZN3cub18CUB_300001_SM_10006detail10radix_sort29DeviceRadixSortOnesweepKernelINS1_5radix10policy_hubIjNS0_8NullTypeEyE10Policy1000ELNS0_9SortOrderE0EjS6_yiiNS1_21identity_decomposer_tEEEvPT5_SC_PT3_PKSD_PT1_PKSH_PT2_PKSL_T4_iiT6_ --------------------------
	.section	.nv.constant0._ZN3cub18CUB_300001_SM_10006detail10radix_sort29DeviceRadixSortOnesweepKernelINS1_5radix10policy_hubIjNS0_8NullTypeEyE10Policy1000ELNS0_9SortOrderE0EjS6_yiiNS1_21identity_decomposer_tEEEvPT5_SC_PT3_PKSD_PT1_PKSH_PT2_PKSL_T4_iiT6_,"a",@progbits
	.sectionflags	@""
	.align	4
.nv.constant0._ZN3cub18CUB_300001_SM_10006detail10radix_sort29DeviceRadixSortOnesweepKernelINS1_5radix10policy_hubIjNS0_8NullTypeEyE10Policy1000ELNS0_9SortOrderE0EjS6_yiiNS1_21identity_decomposer_tEEEvPT5_SC_PT3_PKSD_PT1_PKSH_PT2_PKSL_T4_iiT6_:
	.zero		973


//--------------------- .nv.constant0._ZN3cub18CUB_300001_SM_10006detail10radix_sort33DeviceRadixSortExclusiveSumKernelINS1_5radix10policy_hubIjNS0_8NullTypeEyE10Policy1000EyEEvPT0_ --------------------------
	.section	.nv.constant0._ZN3cub18CUB_300001_SM_10006detail10radix_sort33DeviceRadixSortExclusiveSumKernelINS1_5radix10policy_hubIjNS0_8NullTypeEyE10Policy1000EyEEvPT0_,"a",@progbits
	.sectionflags	@""
	.align	4
.nv.constant0._ZN3cub18CUB_300001_SM_10006detail10radix_sort33DeviceRadixSortExclusiveSumKernelINS1_5radix10policy_hubIjNS0_8NullTypeEyE10Policy1000EyEEvPT0_:
	.zero		904


//--------------------- .nv.constant0._ZN3cub18CUB_300001_SM_10006detail10radix_sort30DeviceRadixSortHistogramKernelINS1_5radix10policy_hubIjNS0_8NullTypeEyE10Policy1000ELNS0_9SortOrderE0EjyNS1_21identity_decomposer_tEEEvPT2_PKT1_SB_iiT3_ --------------------------
	.section	.nv.constant0._ZN3cub18CUB_300001_SM_10006detail10radix_sort30DeviceRadixSortHistogramKernelINS1_5radix10policy_hubIjNS0_8NullTypeEyE10Policy1000ELNS0_9SortOrderE0EjyNS1_21identity_decomposer_tEEEvPT2_PKT1_SB_iiT3_,"a",@progbits
	.sectionflags	@""
	.align	4
.nv.constant0._ZN3cub18CUB_300001_SM_10006detail10radix_sort30DeviceRadixSortHistogramKernelINS1_5radix10policy_hubIjNS0_8NullTypeEyE10Policy1000ELNS0_9SortOrderE0EjyNS1_21identity_decomposer_tEEEvPT2_PKT1_SB_iiT3_:
	.zero		929


//--------------------- .nv.constant0._ZN3cub18CUB_300001_SM_10006detail10radix_sort31DeviceRadixSortSingleTileKernelINS1_5radix10policy_hubIjNS0_8NullTypeEyE10Policy1000ELNS0_9SortOrderE0EjS6_yNS1_21identity_decomposer_tEEEvPKT1_PSB_PKT2_PSF_T3_iiT4_ --------------------------
	.section	.nv.constant0._ZN3cub18CUB_300001_SM_10006detail10radix_sort31DeviceRadixSortSingleTileKernelINS1_5radix10policy_hubIjNS0_8NullTypeEyE10Policy1000ELNS0_9SortOrderE0EjS6_yNS1_21identity_decomposer_tEEEvPKT1_PSB_PKT2_PSF_T3_iiT4_,"a",@progbits
	.sectionflags	@""
	.align	4
.nv.constant0._ZN3cub18CUB_300001_SM_10006detail10radix_sort31DeviceRadixSortSingleTileKernelINS1_5radix10policy_hubIjNS0_8NullTypeEyE10Policy1000ELNS0_9SortOrderE0EjS6_yNS1_21identity_decomposer_tEEEvPKT1_PSB_PKT2_PSF_T3_iiT4_:
	.zero		945


//--------------------- .nv.constant0._ZN3cub18CUB_300001_SM_10006detail11EmptyKernelIvEEvv --------------------------
	.section	.nv.constant0._ZN3cub18CUB_300001_SM_10006detail11EmptyKernelIvEEvv,"a",@progbits
	.sectionflags	@""
	.align	4
.nv.constant0._ZN3cub18CUB_300001_SM_10006detail11EmptyKernelIvEEvv:
	.zero		896


//--------------------- .nv.constant0._Z15PartitionKernelPjS_S_iS_S_ijji --------------------------
	.section	.nv.constant0._Z15PartitionKernelPjS_S_iS_S_ijji,"a",@progbits
	.sectionflags	@""
	.align	4
.nv.constant0._Z15PartitionKernelPjS_S_iS_S_ijji:
	.zero		960


//--------------------- .nv.constant0._Z14verticalScanHHPjS_ii --------------------------
	.section	.nv.constant0._Z14verticalScanHHPjS_ii,"a",@progbits
	.sectionflags	@""
	.align	4
.nv.constant0._Z14verticalScanHHPjS_ii:
	.zero		920


//--------------------- .nv.constant0._Z15globalHistoScanPjS_i --------------------------
	.section	.nv.constant0._Z15globalHistoScanPjS_i,"a",@progbits
	.sectionflags	@""
	.align	4
.nv.constant0._Z15globalHistoScanPjS_i:
	.zero		916


//--------------------- .nv.constant0._Z19blockAndGlobalHistoPjS_iS_ijj --------------------------
	.section	.nv.constant0._Z19blockAndGlobalHistoPjS_iS_ijj,"a",@progbits
	.sectionflags	@""
	.align	4
.nv.constant0._Z19blockAndGlobalHistoPjS_iS_ijj:
	.zero		940


//--------------------- .nv.constant0._Z26segmentedBitonicSortKernelPjS_S_S_j --------------------------
	.section	.nv.constant0._Z26segmentedBitonicSortKernelPjS_S_S_j,"a",@progbits
	.sectionflags	@""
	.align	4
.nv.constant0._Z26segmentedBitonicSortKernelPjS_S_S_j:
	.zero		932


//--------------------- SYMBOLS --------------------------

	.type		.nv.reservedSmem.offset0,@object
	.size		.nv.reservedSmem.offset0,0x4
	.type		.nv.reservedSmem.cap,@object
	.size		.nv.reservedSmem.cap,0x4
